def attn_fwd(
    Q,
    K,
    V,
    Out,
    Lse,
    sm_scale,
    stride_qz,
    stride_qh,
    stride_qm,
    stride_qk,
    stride_kz,
    stride_kh,
    stride_kn,
    stride_kk,
    stride_vz,
    stride_vh,
    stride_vn,
    stride_vk,
    stride_oz,
    stride_oh,
    stride_om,
    stride_ok,
    seqlen_q,
    seqlen_k,
    BLOCK_M: tl.constexpr,
    BLOCK_N: tl.constexpr,
    HEAD_DIM: tl.constexpr,
    CAUSAL: tl.constexpr,
):
    start_m = tl.program_id(0)
    off_hz = tl.program_id(1)
    q_off = off_hz * stride_qh
    k_off = off_hz * stride_kh
    v_off = off_hz * stride_vh
    offs_m = start_m * BLOCK_M + tl.arange(0, BLOCK_M)
    offs_d = tl.arange(0, HEAD_DIM)
    offs_n = tl.arange(0, BLOCK_N)
    q_ptrs = Q + q_off + offs_m[:, None] * stride_qm + offs_d[None, :] * stride_qk
    k_ptrs = K + k_off + offs_d[:, None] * stride_kk + offs_n[None, :] * stride_kn
    v_ptrs = V + v_off + offs_n[:, None] * stride_vn + offs_d[None, :] * stride_vk
    m_i = tl.full([BLOCK_M], float("-inf"), dtype=tl.float32)
    l_i = tl.zeros([BLOCK_M], dtype=tl.float32) + 1.0
    acc = tl.zeros([BLOCK_M, HEAD_DIM], dtype=tl.float32)
    q = tl.load(q_ptrs)
    acc, l_i, m_i = _attn_fwd_inner(
        acc,
        l_i,
        m_i,
        q,
        k_ptrs,
        v_ptrs,
        sm_scale,
        stride_kn,
        stride_vn,
        start_m,
        seqlen_k,
        BLOCK_M,
        BLOCK_N,
        HEAD_DIM,
        CAUSAL,
    )
    acc = acc / l_i[:, None]
    lse = m_i + tl.math.log2(l_i) / 1.4426950408889634
    o_ptrs = (
        Out
        + off_hz * stride_oh
        + offs_m[:, None] * stride_om
        + offs_d[None, :] * stride_ok
    )
    tl.store(o_ptrs, acc.to(Out.dtype.element_ty))
    tl.store(Lse + off_hz * seqlen_q + offs_m, lse)

# config = {"BLOCK_M": 64, "BLOCK_N": 64, "HEAD_DIM": 256, "arch": "sm_90", "causal": true, "dtype": "bf16", "num_stages": 3, "num_warps": 4}
# arch = sm_90


// ===== COMPILED SASS (sm_90a) =====

	.target	sm_90a

	.elftype	@"ET_EXEC"


//--------------------- .note.nv.tkinfo           --------------------------
	.section	.note.nv.tkinfo,"",@"SHT_NOTE"
	.sectionflags	@"SHF_NOTE_NV_TKINFO"
	.tkinfo
        /*0018*/ 	.word	0x00000002
        /*0030*/ 	.string	""
        /*0030*/ 	.string	"ptxas"
        /*0030*/ 	.string	"Cuda compilation tools, release 13.0, V13.0.88"
        /*0030*/ 	.string	"Build cuda_13.0.r13.0/compiler.36424714_0"
        /*0030*/ 	.string	"-v  -suppress-debug-info  -lineinfo  -arch sm_90a "



//--------------------- .note.nv.cuinfo           --------------------------
	.section	.note.nv.cuinfo,"",@"SHT_NOTE"
	.sectionflags	@"SHF_NOTE_NV_CUINFO"
        /*0018*/ 	.short	0x0002
        /*001a*/ 	.short	0x005a
        /*001c*/ 	.short	0x0082
	.zero		2


//--------------------- .nv.info                  --------------------------
	.section	.nv.info,"",@"SHT_CUDA_INFO"
	.align	4


	//----- nvinfo : EIATTR_REGCOUNT
	.align		4
        /*0000*/ 	.byte	0x04, 0x2f
        /*0002*/ 	.short	(.L_2 - .L_1)
	.align		4
.L_1:
        /*0004*/ 	.word	index@(attn_fwd)
        /*0008*/ 	.word	0x000000ff


	//----- nvinfo : EIATTR_FRAME_SIZE
	.align		4
.L_2:
        /*000c*/ 	.byte	0x04, 0x11
        /*000e*/ 	.short	(.L_4 - .L_3)
	.align		4
.L_3:
        /*0010*/ 	.word	index@(attn_fwd)
        /*0014*/ 	.word	0x00000988


	//----- nvinfo : EIATTR_MIN_STACK_SIZE
	.align		4
.L_4:
        /*0018*/ 	.byte	0x04, 0x12
        /*001a*/ 	.short	(.L_6 - .L_5)
	.align		4
.L_5:
        /*001c*/ 	.word	index@(attn_fwd)
        /*0020*/ 	.word	0x00000988
.L_6:


//--------------------- .nv.compat                --------------------------
	.section	.nv.compat,"",@"SHT_CUDA_COMPAT_INFO"
	.align	4
        /*0000*/ 	.byte	0x02, 0x09, 0x01, 0x00, 0x02, 0x02, 0x04, 0x00, 0x02, 0x05, 0x05, 0x00, 0x03, 0x07, 0x01, 0x01
        /*0010*/ 	.byte	0x02, 0x03, 0x00, 0x00, 0x02, 0x06, 0x01, 0x00, 0x04, 0x0b, 0x08, 0x00, 0x00, 0x00, 0x00, 0x00
        /*0020*/ 	.byte	0x00, 0x00, 0x00, 0x00


//--------------------- .nv.info.attn_fwd         --------------------------
	.section	.nv.info.attn_fwd,"",@"SHT_CUDA_INFO"
	.sectionflags	@""
	.align	4


	//----- nvinfo : EIATTR_CUDA_API_VERSION
	.align		4
        /*0000*/ 	.byte	0x04, 0x37
        /*0002*/ 	.short	(.L_8 - .L_7)
.L_7:
        /*0004*/ 	.word	0x00000082


	//----- nvinfo : EIATTR_KPARAM_INFO
	.align		4
.L_8:
        /*0008*/ 	.byte	0x04, 0x17
        /*000a*/ 	.short	(.L_10 - .L_9)
.L_9:
        /*000c*/ 	.word	0x00000000
        /*0010*/ 	.short	0x0019
        /*0012*/ 	.short	0x0080
        /*0014*/ 	.byte	0x00, 0xf4, 0x21, 0x00


	//----- nvinfo : EIATTR_KPARAM_INFO
	.align		4
.L_10:
        /*0018*/ 	.byte	0x04, 0x17
        /*001a*/ 	.short	(.L_12 - .L_11)
.L_11:
        /*001c*/ 	.word	0x00000000
        /*0020*/ 	.short	0x0018
        /*0022*/ 	.short	0x0078
        /*0024*/ 	.byte	0x00, 0xf4, 0x21, 0x00


	//----- nvinfo : EIATTR_KPARAM_INFO
	.align		4
.L_12:
        /*0028*/ 	.byte	0x04, 0x17
        /*002a*/ 	.short	(.L_14 - .L_13)
.L_13:
        /*002c*/ 	.word	0x00000000
        /*0030*/ 	.short	0x0017
        /*0032*/ 	.short	0x0070
        /*0034*/ 	.byte	0x00, 0xf0, 0x11, 0x00


	//----- nvinfo : EIATTR_KPARAM_INFO
	.align		4
.L_14:
        /*0038*/ 	.byte	0x04, 0x17
        /*003a*/ 	.short	(.L_16 - .L_15)
.L_15:
        /*003c*/ 	.word	0x00000000
        /*0040*/ 	.short	0x0016
        /*0042*/ 	.short	0x006c
        /*0044*/ 	.byte	0x00, 0xf0, 0x11, 0x00


	//----- nvinfo : EIATTR_KPARAM_INFO
	.align		4
.L_16:
        /*0048*/ 	.byte	0x04, 0x17
        /*004a*/ 	.short	(.L_18 - .L_17)
.L_17:
        /*004c*/ 	.word	0x00000000
        /*0050*/ 	.short	0x0015
        /*0052*/ 	.short	0x0068
        /*0054*/ 	.byte	0x00, 0xf0, 0x11, 0x00


	//----- nvinfo : EIATTR_KPARAM_INFO
	.align		4
.L_18:
        /*0058*/ 	.byte	0x04, 0x17
        /*005a*/ 	.short	(.L_20 - .L_19)
.L_19:
        /*005c*/ 	.word	0x00000000
        /*0060*/ 	.short	0x0014
        /*0062*/ 	.short	0x0064
        /*0064*/ 	.byte	0x00, 0xf0, 0x11, 0x00


	//----- nvinfo : EIATTR_KPARAM_INFO
	.align		4
.L_20:
        /*0068*/ 	.byte	0x04, 0x17
        /*006a*/ 	.short	(.L_22 - .L_21)
.L_21:
        /*006c*/ 	.word	0x00000000
        /*0070*/ 	.short	0x0013
        /*0072*/ 	.short	0x0060
        /*0074*/ 	.byte	0x00, 0xf0, 0x11, 0x00


	//----- nvinfo : EIATTR_KPARAM_INFO
	.align		4
.L_22:
        /*0078*/ 	.byte	0x04, 0x17
        /*007a*/ 	.short	(.L_24 - .L_23)
.L_23:
        /*007c*/ 	.word	0x00000000
        /*0080*/ 	.short	0x0012
        /*0082*/ 	.short	0x005c
        /*0084*/ 	.byte	0x00, 0xf0, 0x11, 0x00


	//----- nvinfo : EIATTR_KPARAM_INFO
	.align		4
.L_24:
        /*0088*/ 	.byte	0x04, 0x17
        /*008a*/ 	.short	(.L_26 - .L_25)
.L_25:
        /*008c*/ 	.word	0x00000000
        /*0090*/ 	.short	0x0011
        /*0092*/ 	.short	0x0058
        /*0094*/ 	.byte	0x00, 0xf0, 0x11, 0x00


	//----- nvinfo : EIATTR_KPARAM_INFO
	.align		4
.L_26:
        /*0098*/ 	.byte	0x04, 0x17
        /*009a*/ 	.short	(.L_28 - .L_27)
.L_27:
        /*009c*/ 	.word	0x00000000
        /*00a0*/ 	.short	0x0010
        /*00a2*/ 	.short	0x0054
        /*00a4*/ 	.byte	0x00, 0xf0, 0x11, 0x00


	//----- nvinfo : EIATTR_KPARAM_INFO
	.align		4
.L_28:
        /*00a8*/ 	.byte	0x04, 0x17
        /*00aa*/ 	.short	(.L_30 - .L_29)
.L_29:
        /*00ac*/ 	.word	0x00000000
        /*00b0*/ 	.short	0x000f
        /*00b2*/ 	.short	0x0050
        /*00b4*/ 	.byte	0x00, 0xf0, 0x11, 0x00


	//----- nvinfo : EIATTR_KPARAM_INFO
	.align		4
.L_30:
        /*00b8*/ 	.byte	0x04, 0x17
        /*00ba*/ 	.short	(.L_32 - .L_31)
.L_31:
        /*00bc*/ 	.word	0x00000000
        /*00c0*/ 	.short	0x000e
        /*00c2*/ 	.short	0x004c
        /*00c4*/ 	.byte	0x00, 0xf0, 0x11, 0x00


	//----- nvinfo : EIATTR_KPARAM_INFO
	.align		4
.L_32:
        /*00c8*/ 	.byte	0x04, 0x17
        /*00ca*/ 	.short	(.L_34 - .L_33)
.L_33:
        /*00cc*/ 	.word	0x00000000
        /*00d0*/ 	.short	0x000d
        /*00d2*/ 	.short	0x0048
        /*00d4*/ 	.byte	0x00, 0xf0, 0x11, 0x00


	//----- nvinfo : EIATTR_KPARAM_INFO
	.align		4
.L_34:
        /*00d8*/ 	.byte	0x04, 0x17
        /*00da*/ 	.short	(.L_36 - .L_35)
.L_35:
        /*00dc*/ 	.word	0x00000000
        /*00e0*/ 	.short	0x000c
        /*00e2*/ 	.short	0x0044
        /*00e4*/ 	.byte	0x00, 0xf0, 0x11, 0x00


	//----- nvinfo : EIATTR_KPARAM_INFO
	.align		4
.L_36:
        /*00e8*/ 	.byte	0x04, 0x17
        /*00ea*/ 	.short	(.L_38 - .L_37)
.L_37:
        /*00ec*/ 	.word	0x00000000
        /*00f0*/ 	.short	0x000b
        /*00f2*/ 	.short	0x0040
        /*00f4*/ 	.byte	0x00, 0xf0, 0x11, 0x00


	//----- nvinfo : EIATTR_KPARAM_INFO
	.align		4
.L_38:
        /*00f8*/ 	.byte	0x04, 0x17
        /*00fa*/ 	.short	(.L_40 - .L_39)
.L_39:
        /*00fc*/ 	.word	0x00000000
        /*0100*/ 	.short	0x000a
        /*0102*/ 	.short	0x003c
        /*0104*/ 	.byte	0x00, 0xf0, 0x11, 0x00


	//----- nvinfo : EIATTR_KPARAM_INFO
	.align		4
.L_40:
        /*0108*/ 	.byte	0x04, 0x17
        /*010a*/ 	.short	(.L_42 - .L_41)
.L_41:
        /*010c*/ 	.word	0x00000000
        /*0110*/ 	.short	0x0009
        /*0112*/ 	.short	0x0038
        /*0114*/ 	.byte	0x00, 0xf0, 0x11, 0x00


	//----- nvinfo : EIATTR_KPARAM_INFO
	.align		4
.L_42:
        /*0118*/ 	.byte	0x04, 0x17
        /*011a*/ 	.short	(.L_44 - .L_43)
.L_43:
        /*011c*/ 	.word	0x00000000
        /*0120*/ 	.short	0x0008
        /*0122*/ 	.short	0x0034
        /*0124*/ 	.byte	0x00, 0xf0, 0x11, 0x00


	//----- nvinfo : EIATTR_KPARAM_INFO
	.align		4
.L_44:
        /*0128*/ 	.byte	0x04, 0x17
        /*012a*/ 	.short	(.L_46 - .L_45)
.L_45:
        /*012c*/ 	.word	0x00000000
        /*0130*/ 	.short	0x0007
        /*0132*/ 	.short	0x0030
        /*0134*/ 	.byte	0x00, 0xf0, 0x11, 0x00


	//----- nvinfo : EIATTR_KPARAM_INFO
	.align		4
.L_46:
        /*0138*/ 	.byte	0x04, 0x17
        /*013a*/ 	.short	(.L_48 - .L_47)
.L_47:
        /*013c*/ 	.word	0x00000000
        /*0140*/ 	.short	0x0006
        /*0142*/ 	.short	0x002c
        /*0144*/ 	.byte	0x00, 0xf0, 0x11, 0x00


	//----- nvinfo : EIATTR_KPARAM_INFO
	.align		4
.L_48:
        /*0148*/ 	.byte	0x04, 0x17
        /*014a*/ 	.short	(.L_50 - .L_49)
.L_49:
        /*014c*/ 	.word	0x00000000
        /*0150*/ 	.short	0x0005
        /*0152*/ 	.short	0x0028
        /*0154*/ 	.byte	0x00, 0xf0, 0x11, 0x00


	//----- nvinfo : EIATTR_KPARAM_INFO
	.align		4
.L_50:
        /*0158*/ 	.byte	0x04, 0x17
        /*015a*/ 	.short	(.L_52 - .L_51)
.L_51:
        /*015c*/ 	.word	0x00000000
        /*0160*/ 	.short	0x0004
        /*0162*/ 	.short	0x0020
        /*0164*/ 	.byte	0x00, 0xf4, 0x21, 0x00


	//----- nvinfo : EIATTR_KPARAM_INFO
	.align		4
.L_52:
        /*0168*/ 	.byte	0x04, 0x17
        /*016a*/ 	.short	(.L_54 - .L_53)
.L_53:
        /*016c*/ 	.word	0x00000000
        /*0170*/ 	.short	0x0003
        /*0172*/ 	.short	0x0018
        /*0174*/ 	.byte	0x00, 0xf4, 0x21, 0x00


	//----- nvinfo : EIATTR_KPARAM_INFO
	.align		4
.L_54:
        /*0178*/ 	.byte	0x04, 0x17
        /*017a*/ 	.short	(.L_56 - .L_55)
.L_55:
        /*017c*/ 	.word	0x00000000
        /*0180*/ 	.short	0x0002
        /*0182*/ 	.short	0x0010
        /*0184*/ 	.byte	0x00, 0xf4, 0x21, 0x00


	//----- nvinfo : EIATTR_KPARAM_INFO
	.align		4
.L_56:
        /*0188*/ 	.byte	0x04, 0x17
        /*018a*/ 	.short	(.L_58 - .L_57)
.L_57:
        /*018c*/ 	.word	0x00000000
        /*0190*/ 	.short	0x0001
        /*0192*/ 	.short	0x0008
        /*0194*/ 	.byte	0x00, 0xf4, 0x21, 0x00


	//----- nvinfo : EIATTR_KPARAM_INFO
	.align		4
.L_58:
        /*0198*/ 	.byte	0x04, 0x17
        /*019a*/ 	.short	(.L_60 - .L_59)
.L_59:
        /*019c*/ 	.word	0x00000000
        /*01a0*/ 	.short	0x0000
        /*01a2*/ 	.short	0x0000
        /*01a4*/ 	.byte	0x00, 0xf4, 0x21, 0x00


	//----- nvinfo : EIATTR_SPARSE_MMA_MASK
	.align		4
.L_60:
        /*01a8*/ 	.byte	0x03, 0x50
        /*01aa*/ 	.short	0x0000


	//----- nvinfo : EIATTR_MAXREG_COUNT
	.align		4
        /*01ac*/ 	.byte	0x03, 0x1b
        /*01ae*/ 	.short	0x00ff


	//----- nvinfo : EIATTR_NUM_BARRIERS
	.align		4
        /*01b0*/ 	.byte	0x02, 0x4c
        /*01b2*/ 	.byte	0x01
	.zero		1


	//----- nvinfo : EIATTR_ANNOTATIONS
	.align		4
        /*01b4*/ 	.byte	0x04, 0x55
        /*01b6*/ 	.short	(.L_62 - .L_61)


	//   ....[0]....
.L_61:
        /*01b8*/ 	.word	0x00000001
        /*01bc*/ 	.byte	0x80, 0x26, 0x00, 0x00, 0x01, 0x00, 0x00, 0x00, 0x70, 0x28, 0x00, 0x00, 0x01, 0x00, 0x00, 0x00
        /* <DEDUP_REMOVED lines=363> */
        /*187c*/ 	.byte	0xf0, 0xdd, 0x00, 0x00, 0x01, 0x00, 0x00, 0x00, 0x00, 0xde, 0x00, 0x00


	//----- nvinfo : EIATTR_MERCURY_ISA_VERSION
	.align		4
.L_62:
        /*1888*/ 	.byte	0x03, 0x5f
        /*188a*/ 	.short	0x0101


	//----- nvinfo : EIATTR_COOP_GROUP_MASK_REGIDS
	.align		4
        /*188c*/ 	.byte	0x04, 0x29
        /*188e*/ 	.short	(.L_64 - .L_63)


	//   ....[0]....
.L_63:
        /*1890*/ 	.word	0xffffffff


	//   ....[1]....
        /*1894*/ 	.word	0xffffffff


	//   ....[2]....
        /*1898*/ 	.word	0xffffffff


	//   ....[3]....
        /*189c*/ 	.word	0xffffffff


	//   ....[4]....
        /*18a0*/ 	.word	0xffffffff


	//   ....[5]....
        /*18a4*/ 	.word	0xffffffff


	//   ....[6]....
        /*18a8*/ 	.word	0xffffffff


	//   ....[7]....
        /*18ac*/ 	.word	0xffffffff


	//----- nvinfo : EIATTR_COOP_GROUP_INSTR_OFFSETS
	.align		4
.L_64:
        /*18b0*/ 	.byte	0x04, 0x28
        /*18b2*/ 	.short	(.L_66 - .L_65)


	//   ....[0]....
.L_65:
        /*18b4*/ 	.word	0x0000be90


	//   ....[1]....
        /*18b8*/ 	.word	0x0000c0b0


	//   ....[2]....
        /*18bc*/ 	.word	0x0000c580


	//   ....[3]....
        /*18c0*/ 	.word	0x0000c5a0


	//   ....[4]....
        /*18c4*/ 	.word	0x0000dc60


	//   ....[5]....
        /*18c8*/ 	.word	0x0000dc70


	//   ....[6]....
        /*18cc*/ 	.word	0x0000dcb0


	//   ....[7]....
        /*18d0*/ 	.word	0x0000dcc0


	//----- nvinfo : EIATTR_EXIT_INSTR_OFFSETS
	.align		4
.L_66:
        /*18d4*/ 	.byte	0x04, 0x1c
        /*18d6*/ 	.short	(.L_68 - .L_67)


	//   ....[0]....
.L_67:
        /*18d8*/ 	.word	0x00013150


	//   ....[1]....
        /*18dc*/ 	.word	0x00013200


	//----- nvinfo : EIATTR_REQNTID
	.align		4
.L_68:
        /*18e0*/ 	.byte	0x04, 0x10
        /*18e2*/ 	.short	(.L_70 - .L_69)
.L_69:
        /*18e4*/ 	.word	0x00000080
        /*18e8*/ 	.word	0x00000001
        /*18ec*/ 	.word	0x00000001


	//----- nvinfo : EIATTR_CBANK_PARAM_SIZE
	.align		4
.L_70:
        /*18f0*/ 	.byte	0x03, 0x19
        /*18f2*/ 	.short	0x0088


	//----- nvinfo : EIATTR_PARAM_CBANK
	.align		4
        /*18f4*/ 	.byte	0x04, 0x0a
        /*18f6*/ 	.short	(.L_72 - .L_71)
	.align		4
.L_71:
        /*18f8*/ 	.word	index@(.nv.constant0.attn_fwd)
        /*18fc*/ 	.short	0x0210
        /*18fe*/ 	.short	0x0088


	//----- nvinfo : EIATTR_SW_WAR
	.align		4
.L_72:
        /*1900*/ 	.byte	0x04, 0x36
        /*1902*/ 	.short	(.L_74 - .L_73)
.L_73:
        /*1904*/ 	.word	0x00000008
.L_74:


//--------------------- .nv.callgraph             --------------------------
	.section	.nv.callgraph,"",@"SHT_CUDA_CALLGRAPH"
	.align	4
	.sectionentsize	8
	.align		4
        /*0000*/ 	.word	0x00000000
	.align		4
        /*0004*/ 	.word	0xffffffff
	.align		4
        /*0008*/ 	.word	0x00000000
	.align		4
        /*000c*/ 	.word	0xfffffffe
	.align		4
        /*0010*/ 	.word	0x00000000
	.align		4
        /*0014*/ 	.word	0xfffffffd
	.align		4
        /*0018*/ 	.word	0x00000000
	.align		4
        /*001c*/ 	.word	0xfffffffc


//--------------------- .nv.constant4             --------------------------
	.section	.nv.constant4,"a",@progbits
	.align	8
	.align		8
.nv.constant4:
        /*0000*/ 	.dword	_$_str


//--------------------- .text.attn_fwd            --------------------------
	.section	.text.attn_fwd,"ax",@progbits
	.align	128
        .global         attn_fwd
        .type           attn_fwd,@function
        .size           attn_fwd,(.L_x_3 - attn_fwd)
        .other          attn_fwd,@"STO_CUDA_ENTRY STV_DEFAULT"
attn_fwd:
.text.attn_fwd:
[----:B------:R-:W0:Y:S01]  /*0000*/  LDC R1, c[0x0][0x28] ;  /* 0x00000a00ff017b82 */ /* 0x000e220000000800 */
[----:B------:R-:W1:Y:S07]  /*0010*/  S2R R6, SR_CTAID.X ;  /* 0x0000000000067919 */ /* 0x000e6e0000002500 */
[----:B------:R-:W2:Y:S01]  /*0020*/  LDC.64 R2, c[0x0][0x240] ;  /* 0x00009000ff027b82 */ /* 0x000ea20000000a00 */
[----:B------:R-:W-:Y:S01]  /*0030*/  ULDC.64 UR4, c[0x0][0x208] ;  /* 0x0000820000047ab9 */ /* 0x000fe20000000a00 */
[----:B0-----:R-:W-:Y:S01]  /*0040*/  VIADD R1, R1, 0xfffff678 ;  /* 0xfffff67801017836 */ /* 0x001fe20000000000 */
[----:B------:R-:W0:Y:S01]  /*0050*/  S2R R5, SR_TID.X ;  /* 0x0000000000057919 */ /* 0x000e220000002100 */
[----:B------:R-:W2:Y:S04]  /*0060*/  S2R R184, SR_CTAID.Y ;  /* 0x0000000000b87919 */ /* 0x000ea80000002600 */
[----:B------:R-:W3:Y:S08]  /*0070*/  LDC R12, c[0x0][0x248] ;  /* 0x00009200ff0c7b82 */ /* 0x000ef00000000800 */
[----:B------:R-:W4:Y:S01]  /*0080*/  LDC.64 R10, c[0x0][0x210] ;  /* 0x00008400ff0a7b82 */ /* 0x000f220000000a00 */
[----:B-1----:R-:W-:Y:S01]  /*0090*/  IMAD.SHL.U32 R6, R6, 0x40, RZ ;  /* 0x0000004006067824 */ /* 0x002fe200078e00ff */
[----:B0-----:R-:W-:-:S04]  /*00a0*/  SHF.R.U32.HI R7, RZ, 0x6, R5 ;  /* 0x00000006ff077819 */ /* 0x001fc80000011605 */
[----:B------:R-:W-:Y:S01]  /*00b0*/  LOP3.LUT R4, R6, 0x3f, R5, 0xf8, !PT ;  /* 0x0000003f06047812 */ /* 0x000fe200078ef805 */
[----:B--2---:R-:W-:Y:S01]  /*00c0*/  IMAD R0, R184, R2, RZ ;  /* 0x00000002b8007224 */ /* 0x004fe200078e02ff */
[----:B------:R-:W-:-:S03]  /*00d0*/  SGXT.U32 R7, R7, 0x1 ;  /* 0x000000010707781a */ /* 0x000fc60000000000 */
[----:B------:R-:W-:Y:S02]  /*00e0*/  IMAD R2, R4, R3, RZ ;  /* 0x0000000304027224 */ /* 0x000fe400078e02ff */
[----:B------:R-:W-:Y:S02]  /*00f0*/  IMAD.SHL.U32 R3, R0, 0x2, RZ ;  /* 0x0000000200037824 */ /* 0x000fe400078e00ff */
[----:B------:R-:W-:Y:S02]  /*0100*/  IMAD.SHL.U32 R4, R2, 0x2, RZ ;  /* 0x0000000202047824 */ /* 0x000fe400078e00ff */
[----:B---3--:R-:W-:Y:S02]  /*0110*/  IMAD R9, R7, R12, RZ ;  /* 0x0000000c07097224 */ /* 0x008fe400078e02ff */
[----:B------:R-:W-:-:S04]  /*0120*/  IMAD.HI R0, R0, 0x2, RZ ;  /* 0x0000000200007827 */ /* 0x000fc800078e02ff */
[----:B------:R-:W-:Y:S01]  /*0130*/  IMAD.HI R8, R2, 0x2, RZ ;  /* 0x0000000202087827 */ /* 0x000fe200078e02ff */
[----:B----4-:R-:W-:-:S03]  /*0140*/  IADD3 R2, P0, P1, R4, R10, R3 ;  /* 0x0000000a04027210 */ /* 0x010fc6000791e003 */
[----:B------:R-:W-:Y:S01]  /*0150*/  IMAD R3, R12, 0x2, R9 ;  /* 0x000000020c037824 */ /* 0x000fe200078e0209 */
[----:B------:R-:W-:Y:S02]  /*0160*/  IADD3.X R0, R8, R11, R0, P0, P1 ;  /* 0x0000000b08007210 */ /* 0x000fe400007e2400 */
[C---:B------:R-:W-:Y:S02]  /*0170*/  LEA R10, P0, R9.reuse, R2, 0x1 ;  /* 0x00000002090a7211 */ /* 0x040fe400078008ff */
[C---:B------:R-:W-:Y:S02]  /*0180*/  LEA R13, R12.reuse, R3, 0x1 ;  /* 0x000000030c0d7211 */ /* 0x040fe400078e08ff */
[----:B------:R-:W-:Y:S02]  /*0190*/  LEA.HI.X.SX32 R11, R9, R0, 0x1, P0 ;  /* 0x00000000090b7211 */ /* 0x000fe400000f0eff */
[-C--:B------:R-:W-:Y:S01]  /*01a0*/  LEA R14, P0, R13, R2.reuse, 0x1 ;  /* 0x000000020d0e7211 */ /* 0x080fe200078008ff */
[----:B------:R-:W-:Y:S01]  /*01b0*/  IMAD R17, R12, 0x2, R13 ;  /* 0x000000020c117824 */ /* 0x000fe200078e020d */
[----:B------:R-:W-:-:S02]  /*01c0*/  LEA R8, P1, R3, R2, 0x1 ;  /* 0x0000000203087211 */ /* 0x000fc400078208ff */
[-C--:B------:R-:W-:Y:S01]  /*01d0*/  LEA.HI.X.SX32 R15, R13, R0.reuse, 0x1, P0 ;  /* 0x000000000d0f7211 */ /* 0x080fe200000f0eff */
[C---:B------:R-:W-:Y:S01]  /*01e0*/  IMAD R13, R12.reuse, 0x2, R17 ;  /* 0x000000020c0d7824 */ /* 0x040fe200078e0211 */
[----:B------:R-:W-:Y:S02]  /*01f0*/  LEA.HI.X.SX32 R9, R3, R0, 0x1, P1 ;  /* 0x0000000003097211 */ /* 0x000fe400008f0eff */
[-C--:B------:R-:W-:Y:S01]  /*0200*/  LEA R16, P0, R17, R2.reuse, 0x1 ;  /* 0x0000000211107211 */ /* 0x080fe200078008ff */
[C---:B------:R-:W-:Y:S01]  /*0210*/  IMAD R21, R12.reuse, 0x2, R13 ;  /* 0x000000020c157824 */ /* 0x040fe200078e020d */
[----:B------:R-:W-:Y:S01]  /*0220*/  LEA R18, P1, R13, R2, 0x1 ;  /* 0x000000020d127211 */ /* 0x000fe200078208ff */
[----:B------:R-:W2:Y:S02]  /*0230*/  LDG.E.U16 R4, desc[UR4][R14.64] ;  /* 0x000000040e047981 */ /* 0x000ea4000c1e1500 */
[C---:B------:R-:W-:Y:S02]  /*0240*/  IMAD R23, R12.reuse, 0x2, R21 ;  /* 0x000000020c177824 */ /* 0x040fe400078e0215 */
[----:B------:R-:W3:Y:S02]  /*0250*/  LDG.E.U16 R9, desc[UR4][R8.64] ;  /* 0x0000000408097981 */ /* 0x000ee4000c1e1500 */
[----:B------:R-:W-:Y:S01]  /*0260*/  IMAD R25, R12, 0x2, R23 ;  /* 0x000000020c197824 */ /* 0x000fe200078e0217 */
[----:B------:R-:W-:Y:S01]  /*0270*/  LEA.HI.X.SX32 R17, R17, R0, 0x1, P0 ;  /* 0x0000000011117211 */ /* 0x000fe200000f0eff */
[----:B------:R-:W4:Y:S01]  /*0280*/  LDG.E.U16 R3, desc[UR4][R10.64] ;  /* 0x000000040a037981 */ /* 0x000f22000c1e1500 */
[----:B------:R-:W-:-:S02]  /*0290*/  LEA R20, P0, R21, R2, 0x1 ;  /* 0x0000000215147211 */ /* 0x000fc400078008ff */
[----:B------:R-:W-:Y:S02]  /*02a0*/  LEA R27, R12, R25, 0x1 ;  /* 0x000000190c1b7211 */ /* 0x000fe400078e08ff */
[----:B------:R-:W-:-:S03]  /*02b0*/  LEA.HI.X.SX32 R21, R21, R0, 0x1, P0 ;  /* 0x0000000015157211 */ /* 0x000fc600000f0eff */
[C---:B------:R-:W-:Y:S01]  /*02c0*/  IMAD R29, R12.reuse, 0x2, R27 ;  /* 0x000000020c1d7824 */ /* 0x040fe200078e021b */
[C---:B------:R-:W-:Y:S01]  /*02d0*/  LEA R22, P0, R23.reuse, R2, 0x1 ;  /* 0x0000000217167211 */ /* 0x040fe200078008ff */
[----:B------:R-:W5:Y:S02]  /*02e0*/  LDG.E.U16 R15, desc[UR4][R20.64] ;  /* 0x00000004140f7981 */ /* 0x000f64000c1e1500 */
[C---:B------:R-:W-:Y:S01]  /*02f0*/  IMAD R31, R12.reuse, 0x2, R29 ;  /* 0x000000020c1f7824 */ /* 0x040fe200078e021d */
[----:B------:R-:W-:Y:S01]  /*0300*/  LEA.HI.X.SX32 R23, R23, R0, 0x1, P0 ;  /* 0x0000000017177211 */ /* 0x000fe200000f0eff */
[----:B------:R-:W2:Y:S01]  /*0310*/  LDG.E.U16 R11, desc[UR4][R16.64] ;  /* 0x00000004100b7981 */ /* 0x000ea2000c1e1500 */
[----:B------:R-:W-:Y:S01]  /*0320*/  LEA R24, P0, R25, R2, 0x1 ;  /* 0x0000000219187211 */ /* 0x000fe200078008ff */
[C---:B------:R-:W-:Y:S01]  /*0330*/  IMAD R33, R12.reuse, 0x2, R31 ;  /* 0x000000020c217824 */ /* 0x040fe200078e021f */
[----:B------:R-:W-:Y:S01]  /*0340*/  LEA.HI.X.SX32 R19, R13, R0, 0x1, P1 ;  /* 0x000000000d137211 */ /* 0x000fe200008f0eff */
[----:B------:R0:W2:Y:S01]  /*0350*/  LDG.E.U16 R8, desc[UR4][R22.64] ;  /* 0x0000000416087981 */ /* 0x0000a2000c1e1500 */
[----:B------:R-:W-:Y:S01]  /*0360*/  LEA R26, P1, R27, R2, 0x1 ;  /* 0x000000021b1a7211 */ /* 0x000fe200078208ff */
[C---:B------:R-:W-:Y:S01]  /*0370*/  IMAD R35, R12.reuse, 0x2, R33 ;  /* 0x000000020c237824 */ /* 0x040fe200078e0221 */
[----:B------:R-:W-:Y:S01]  /*0380*/  LEA.HI.X.SX32 R25, R25, R0, 0x1, P0 ;  /* 0x0000000019197211 */ /* 0x000fe200000f0eff */
[----:B------:R-:W3:Y:S01]  /*0390*/  LDG.E.U16 R13, desc[UR4][R18.64] ;  /* 0x00000004120d7981 */ /* 0x000ee2000c1e1500 */
[----:B------:R-:W-:Y:S01]  /*03a0*/  LEA R28, P0, R29, R2, 0x1 ;  /* 0x000000021d1c7211 */ /* 0x000fe200078008ff */
[----:B------:R-:W-:Y:S01]  /*03b0*/  IMAD R37, R12, 0x2, R35 ;  /* 0x000000020c257824 */ /* 0x000fe200078e0223 */
[-C--:B------:R-:W-:Y:S01]  /*03c0*/  LEA.HI.X.SX32 R27, R27, R0.reuse, 0x1, P1 ;  /* 0x000000001b1b7211 */ /* 0x080fe200008f0eff */
[----:B------:R-:W2:Y:S01]  /*03d0*/  LDG.E.U16 R17, desc[UR4][R24.64] ;  /* 0x0000000418117981 */ /* 0x000ea2000c1e1500 */
[----:B------:R-:W-:-:S02]  /*03e0*/  LEA.HI.X.SX32 R29, R29, R0, 0x1, P0 ;  /* 0x000000001d1d7211 */ /* 0x000fc400000f0eff */
[C---:B------:R-:W-:Y:S01]  /*03f0*/  LEA R30, P0, R31.reuse, R2, 0x1 ;  /* 0x000000021f1e7211 */ /* 0x040fe200078008ff */
[----:B------:R1:W5:Y:S03]  /*0400*/  LDG.E.U16 R19, desc[UR4][R26.64] ;  /* 0x000000041a137981 */ /* 0x000366000c1e1500 */
[----:B------:R-:W-:Y:S02]  /*0410*/  LEA.HI.X.SX32 R31, R31, R0, 0x1, P0 ;  /* 0x000000001f1f7211 */ /* 0x000fe400000f0eff */
[-C--:B0-----:R-:W-:Y:S01]  /*0420*/  LEA R22, P0, R33, R2.reuse, 0x1 ;  /* 0x0000000221167211 */ /* 0x081fe200078008ff */
[----:B------:R0:W2:Y:S01]  /*0430*/  LDG.E.U16 R21, desc[UR4][R28.64] ;  /* 0x000000041c157981 */ /* 0x0000a2000c1e1500 */
[----:B------:R-:W-:Y:S02]  /*0440*/  LEA R32, P1, R35, R2, 0x1 ;  /* 0x0000000223207211 */ /* 0x000fe400078208ff */
[----:B-1----:R-:W-:Y:S01]  /*0450*/  LEA R27, R12, R37, 0x1 ;  /* 0x000000250c1b7211 */ /* 0x002fe200078e08ff */
[----:B------:R1:W2:Y:S01]  /*0460*/  LDG.E.U16 R10, desc[UR4][R30.64] ;  /* 0x000000041e0a7981 */ /* 0x0002a2000c1e1500 */
[----:B------:R-:W-:-:S02]  /*0470*/  LEA.HI.X.SX32 R23, R33, R0, 0x1, P0 ;  /* 0x0000000021177211 */ /* 0x000fc400000f0eff */
[----:B------:R-:W-:Y:S01]  /*0480*/  LEA R34, P0, R37, R2, 0x1 ;  /* 0x0000000225227211 */ /* 0x000fe200078008ff */
[C---:B0-----:R-:W-:Y:S01]  /*0490*/  IMAD R29, R12.reuse, 0x2, R27 ;  /* 0x000000020c1d7824 */ /* 0x041fe200078e021b */
[-C--:B------:R-:W-:Y:S02]  /*04a0*/  LEA.HI.X.SX32 R33, R35, R0.reuse, 0x1, P1 ;  /* 0x0000000023217211 */ /* 0x080fe400008f0eff */
[----:B------:R-:W-:Y:S01]  /*04b0*/  LEA.HI.X.SX32 R35, R37, R0, 0x1, P0 ;  /* 0x0000000025237211 */ /* 0x000fe200000f0eff */
[C---:B------:R-:W-:Y:S01]  /*04c0*/  IMAD R39, R12.reuse, 0x2, R29 ;  /* 0x000000020c277824 */ /* 0x040fe200078e021d */
[C---:B------:R-:W-:Y:S01]  /*04d0*/  LEA R36, P0, R27.reuse, R2, 0x1 ;  /* 0x000000021b247211 */ /* 0x040fe200078008ff */
[----:B------:R0:W2:Y:S02]  /*04e0*/  LDG.E.U16 R25, desc[UR4][R32.64] ;  /* 0x0000000420197981 */ /* 0x0000a4000c1e1500 */
[----:B------:R-:W-:Y:S01]  /*04f0*/  IMAD R41, R12, 0x2, R39 ;  /* 0x000000020c297824 */ /* 0x000fe200078e0227 */
[----:B------:R-:W-:Y:S01]  /*0500*/  LEA.HI.X.SX32 R37, R27, R0, 0x1, P0 ;  /* 0x000000001b257211 */ /* 0x000fe200000f0eff */
[----:B------:R-:W2:Y:S01]  /*0510*/  LDG.E.U16 R23, desc[UR4][R22.64] ;  /* 0x0000000416177981 */ /* 0x000ea2000c1e1500 */
[----:B------:R-:W-:-:S02]  /*0520*/  LEA R28, P0, R29, R2, 0x1 ;  /* 0x000000021d1c7211 */ /* 0x000fc400078008ff */
[----:B-1----:R-:W-:Y:S01]  /*0530*/  LEA R30, P1, R39, R2, 0x1 ;  /* 0x00000002271e7211 */ /* 0x002fe200078208ff */
[----:B------:R1:W2:Y:S01]  /*0540*/  LDG.E.U16 R27, desc[UR4][R34.64] ;  /* 0x00000004221b7981 */ /* 0x0002a2000c1e1500 */
[C---:B0-----:R-:W-:Y:S01]  /*0550*/  IMAD R33, R12.reuse, 0x2, R41 ;  /* 0x000000020c217824 */ /* 0x041fe200078e0229 */
[----:B------:R-:W-:Y:S02]  /*0560*/  LEA.HI.X.SX32 R29, R29, R0, 0x1, P0 ;  /* 0x000000001d1d7211 */ /* 0x000fe400000f0eff */
[----:B------:R0:W2:Y:S01]  /*0570*/  LDG.E.U16 R14, desc[UR4][R36.64] ;  /* 0x00000004240e7981 */ /* 0x0000a2000c1e1500 */
[----:B------:R-:W-:Y:S02]  /*0580*/  LEA R38, P0, R41, R2, 0x1 ;  /* 0x0000000229267211 */ /* 0x000fe400078008ff */
[-C--:B------:R-:W-:Y:S01]  /*0590*/  LEA.HI.X.SX32 R31, R39, R0.reuse, 0x1, P1 ;  /* 0x00000000271f7211 */ /* 0x080fe200008f0eff */
[----:B-1----:R-:W-:Y:S01]  /*05a0*/  IMAD R35, R12, 0x2, R33 ;  /* 0x000000020c237824 */ /* 0x002fe200078e0221 */
[----:B------:R-:W-:Y:S01]  /*05b0*/  LEA.HI.X.SX32 R39, R41, R0, 0x1, P0 ;  /* 0x0000000029277211 */ /* 0x000fe200000f0eff */
[----:B------:R-:W2:Y:S01]  /*05c0*/  LDG.E.U16 R29, desc[UR4][R28.64] ;  /* 0x000000041c1d7981 */ /* 0x000ea2000c1e1500 */
[----:B------:R-:W-:-:S02]  /*05d0*/  LEA R40, P0, R33, R2, 0x1 ;  /* 0x0000000221287211 */ /* 0x000fc400078008ff */
[C---:B------:R-:W-:Y:S01]  /*05e0*/  LEA R43, R12.reuse, R35, 0x1 ;  /* 0x000000230c2b7211 */ /* 0x040fe200078e08ff */
[----:B------:R-:W2:Y:S01]  /*05f0*/  LDG.E.U16 R31, desc[UR4][R30.64] ;  /* 0x000000041e1f7981 */ /* 0x000ea2000c1e1500 */
[----:B------:R-:W-:Y:S02]  /*0600*/  LEA.HI.X.SX32 R41, R33, R0, 0x1, P0 ;  /* 0x0000000021297211 */ /* 0x000fe400000f0eff */
[-C--:B------:R-:W-:Y:S01]  /*0610*/  LEA R34, P0, R35, R2.reuse, 0x1 ;  /* 0x0000000223227211 */ /* 0x080fe200078008ff */
[C---:B------:R-:W-:Y:S01]  /*0620*/  IMAD R45, R12.reuse, 0x2, R43 ;  /* 0x000000020c2d7824 */ /* 0x040fe200078e022b */
[----:B0-----:R-:W-:Y:S01]  /*0630*/  LEA R36, P1, R43, R2, 0x1 ;  /* 0x000000022b247211 */ /* 0x001fe200078208ff */
[----:B------:R0:W2:Y:S01]  /*0640*/  LDG.E.U16 R16, desc[UR4][R40.64] ;  /* 0x0000000428107981 */ /* 0x0000a2000c1e1500 */
[----:B------:R-:W-:Y:S01]  /*0650*/  LEA.HI.X.SX32 R35, R35, R0, 0x1, P0 ;  /* 0x0000000023237211 */ /* 0x000fe200000f0eff */
[----:B------:R-:W-:Y:S01]  /*0660*/  IMAD R47, R12, 0x2, R45 ;  /* 0x000000020c2f7824 */ /* 0x000fe200078e022d */
[----:B------:R-:W-:Y:S01]  /*0670*/  LEA R42, P0, R45, R2, 0x1 ;  /* 0x000000022d2a7211 */ /* 0x000fe200078008ff */
[----:B------:R-:W2:Y:S01]  /*0680*/  LDG.E.U16 R33, desc[UR4][R38.64] ;  /* 0x0000000426217981 */ /* 0x000ea2000c1e1500 */
[----:B------:R-:W-:-:S02]  /*0690*/  LEA.HI.X.SX32 R37, R43, R0, 0x1, P1 ;  /* 0x000000002b257211 */ /* 0x000fc400008f0eff */
[----:B------:R-:W-:Y:S01]  /*06a0*/  LEA.HI.X.SX32 R43, R45, R0, 0x1, P0 ;  /* 0x000000002d2b7211 */ /* 0x000fe200000f0eff */
[C---:B------:R-:W-:Y:S01]  /*06b0*/  IMAD R49, R12.reuse, 0x2, R47 ;  /* 0x000000020c317824 */ /* 0x040fe200078e022f */
[C---:B------:R-:W-:Y:S01]  /*06c0*/  LEA R44, P0, R47.reuse, R2, 0x1 ;  /* 0x000000022f2c7211 */ /* 0x040fe200078008ff */
[----:B------:R-:W2:Y:S03]  /*06d0*/  LDG.E.U16 R35, desc[UR4][R34.64] ;  /* 0x0000000422237981 */ /* 0x000ea6000c1e1500 */
[----:B------:R-:W-:Y:S01]  /*06e0*/  LEA.HI.X.SX32 R45, R47, R0, 0x1, P0 ;  /* 0x000000002f2d7211 */ /* 0x000fe200000f0eff */
[C---:B------:R-:W-:Y:S01]  /*06f0*/  IMAD R47, R12.reuse, 0x2, R49 ;  /* 0x000000020c2f7824 */ /* 0x040fe200078e0231 */
[----:B------:R-:W2:Y:S03]  /*0700*/  LDG.E.U16 R39, desc[UR4][R42.64] ;  /* 0x000000042a277981 */ /* 0x000ea6000c1e1500 */
[C---:B------:R-:W-:Y:S01]  /*0710*/  IMAD R51, R12.reuse, 0x2, R47 ;  /* 0x000000020c337824 */ /* 0x040fe200078e022f */
[----:B0-----:R-:W-:Y:S01]  /*0720*/  LEA R40, P0, R49, R2, 0x1 ;  /* 0x0000000231287211 */ /* 0x001fe200078008ff */
[----:B------:R-:W2:Y:S03]  /*0730*/  LDG.E.U16 R18, desc[UR4][R44.64] ;  /* 0x000000042c127981 */ /* 0x000ea6000c1e1500 */
[C---:B------:R-:W-:Y:S01]  /*0740*/  LEA R53, R12.reuse, R51, 0x1 ;  /* 0x000000330c357211 */ /* 0x040fe200078e08ff */
[----:B------:R-:W2:Y:S04]  /*0750*/  LDG.E.U16 R37, desc[UR4][R36.64] ;  /* 0x0000000424257981 */ /* 0x000ea8000c1e1500 */
[----:B------:R-:W-:-:S04]  /*0760*/  IMAD R55, R12, 0x2, R53 ;  /* 0x000000020c377824 */ /* 0x000fc800078e0235 */
[----:B------:R-:W-:Y:S01]  /*0770*/  IMAD R57, R12, 0x2, R55 ;  /* 0x000000020c397824 */ /* 0x000fe200078e0237 */
[----:B------:R-:W-:-:S03]  /*0780*/  LEA.HI.X.SX32 R41, R49, R0, 0x1, P0 ;  /* 0x0000000031297211 */ /* 0x000fc600000f0eff */
[C---:B------:R-:W-:Y:S01]  /*0790*/  IMAD R59, R12.reuse, 0x2, R57 ;  /* 0x000000020c3b7824 */ /* 0x040fe200078e0239 */
[-C--:B------:R-:W-:Y:S02]  /*07a0*/  LEA R48, P0, R51, R2.reuse, 0x1 ;  /* 0x0000000233307211 */ /* 0x080fe400078008ff */
[----:B------:R-:W-:Y:S01]  /*07b0*/  LEA R46, P1, R47, R2, 0x1 ;  /* 0x000000022f2e7211 */ /* 0x000fe200078208ff */
[C---:B------:R-:W-:Y:S01]  /*07c0*/  IMAD R61, R12.reuse, 0x2, R59 ;  /* 0x000000020c3d7824 */ /* 0x040fe200078e023b */
[----:B------:R-:W-:Y:S01]  /*07d0*/  LEA.HI.X.SX32 R49, R51, R0, 0x1, P0 ;  /* 0x0000000033317211 */ /* 0x000fe200000f0eff */
[----:B------:R-:W2:Y:S01]  /*07e0*/  LDG.E.U16 R41, desc[UR4][R40.64] ;  /* 0x0000000428297981 */ /* 0x000ea2000c1e1500 */
[----:B------:R-:W-:Y:S01]  /*07f0*/  LEA R50, P0, R53, R2, 0x1 ;  /* 0x0000000235327211 */ /* 0x000fe200078008ff */
[----:B------:R-:W-:Y:S01]  /*0800*/  IMAD R63, R12, 0x2, R61 ;  /* 0x000000020c3f7824 */ /* 0x000fe200078e023d */
[-C--:B------:R-:W-:Y:S01]  /*0810*/  LEA.HI.X.SX32 R47, R47, R0.reuse, 0x1, P1 ;  /* 0x000000002f2f7211 */ /* 0x080fe200008f0eff */
[----:B------:R-:W2:Y:S01]  /*0820*/  LDG.E.U16 R45, desc[UR4][R48.64] ;  /* 0x00000004302d7981 */ /* 0x000ea2000c1e1500 */
[----:B------:R-:W-:-:S02]  /*0830*/  LEA.HI.X.SX32 R51, R53, R0, 0x1, P0 ;  /* 0x0000000035337211 */ /* 0x000fc400000f0eff */
[-C--:B------:R-:W-:Y:S01]  /*0840*/  LEA R52, P0, R55, R2.reuse, 0x1 ;  /* 0x0000000237347211 */ /* 0x080fe200078008ff */
[----:B------:R-:W2:Y:S01]  /*0850*/  LDG.E.U16 R43, desc[UR4][R46.64] ;  /* 0x000000042e2b7981 */ /* 0x000ea2000c1e1500 */
[C---:B------:R-:W-:Y:S02]  /*0860*/  LEA R65, R12.reuse, R63, 0x1 ;  /* 0x0000003f0c417211 */ /* 0x040fe400078e08ff */
[----:B------:R-:W-:Y:S01]  /*0870*/  LEA R54, P1, R57, R2, 0x1 ;  /* 0x0000000239367211 */ /* 0x000fe200078208ff */
[----:B------:R-:W2:Y:S01]  /*0880*/  LDG.E.U16 R20, desc[UR4][R50.64] ;  /* 0x0000000432147981 */ /* 0x000ea2000c1e1500 */
[----:B------:R-:W-:Y:S01]  /*0890*/  LEA.HI.X.SX32 R53, R55, R0, 0x1, P0 ;  /* 0x0000000037357211 */ /* 0x000fe200000f0eff */
[C---:B------:R-:W-:Y:S01]  /*08a0*/  IMAD R67, R12.reuse, 0x2, R65 ;  /* 0x000000020c437824 */ /* 0x040fe200078e0241 */
[----:B------:R-:W-:Y:S02]  /*08b0*/  LEA R56, P0, R59, R2, 0x1 ;  /* 0x000000023b387211 */ /* 0x000fe400078008ff */
[-C--:B------:R-:W-:Y:S01]  /*08c0*/  LEA.HI.X.SX32 R55, R57, R0.reuse, 0x1, P1 ;  /* 0x0000000039377211 */ /* 0x080fe200008f0eff */
[C---:B------:R-:W-:Y:S01]  /*08d0*/  IMAD R69, R12.reuse, 0x2, R67 ;  /* 0x000000020c457824 */ /* 0x040fe200078e0243 */
[----:B------:R-:W-:Y:S01]  /*08e0*/  LEA.HI.X.SX32 R57, R59, R0, 0x1, P0 ;  /* 0x000000003b397211 */ /* 0x000fe200000f0eff */
[----:B------:R-:W2:Y:S01]  /*08f0*/  LDG.E.U16 R47, desc[UR4][R52.64] ;  /* 0x00000004342f7981 */ /* 0x000ea2000c1e1500 */
[-C--:B------:R-:W-:Y:S01]  /*0900*/  LEA R58, P0, R61, R2.reuse, 0x1 ;  /* 0x000000023d3a7211 */ /* 0x080fe200078008ff */
[----:B------:R-:W-:Y:S01]  /*0910*/  IMAD R71, R12, 0x2, R69 ;  /* 0x000000020c477824 */ /* 0x000fe200078e0245 */
[----:B------:R-:W-:Y:S01]  /*0920*/  LEA R62, P1, R65, R2, 0x1 ;  /* 0x00000002413e7211 */ /* 0x000fe200078208ff */
[----:B------:R-:W2:Y:S01]  /*0930*/  LDG.E.U16 R49, desc[UR4][R54.64] ;  /* 0x0000000436317981 */ /* 0x000ea2000c1e1500 */
[----:B------:R-:W-:-:S02]  /*0940*/  LEA.HI.X.SX32 R59, R61, R0, 0x1, P0 ;  /* 0x000000003d3b7211 */ /* 0x000fc400000f0eff */
[C---:B------:R-:W-:Y:S01]  /*0950*/  LEA R60, P0, R63.reuse, R2, 0x1 ;  /* 0x000000023f3c7211 */ /* 0x040fe200078008ff */
[C---:B------:R-:W-:Y:S01]  /*0960*/  IMAD R73, R12.reuse, 0x2, R71 ;  /* 0x000000020c497824 */ /* 0x040fe200078e0247 */
[----:B------:R-:W2:Y:S02]  /*0970*/  LDG.E.U16 R51, desc[UR4][R56.64] ;  /* 0x0000000438337981 */ /* 0x000ea4000c1e1500 */
[----:B------:R-:W-:Y:S02]  /*0980*/  LEA.HI.X.SX32 R61, R63, R0, 0x1, P0 ;  /* 0x000000003f3d7211 */ /* 0x000fe400000f0eff */
[----:B------:R-:W-:Y:S01]  /*0990*/  LEA R64, P0, R67, R2, 0x1 ;  /* 0x0000000243407211 */ /* 0x000fe200078008ff */
[----:B------:R-:W-:Y:S01]  /*09a0*/  IMAD R75, R12, 0x2, R73 ;  /* 0x000000020c4b7824 */ /* 0x000fe200078e0249 */
[-C--:B------:R-:W-:Y:S01]  /*09b0*/  LEA.HI.X.SX32 R63, R65, R0.reuse, 0x1, P1 ;  /* 0x00000000413f7211 */ /* 0x080fe200008f0eff */
[----:B------:R0:W2:Y:S01]  /*09c0*/  LDG.E.U16 R22, desc[UR4][R58.64] ;  /* 0x000000043a167981 */ /* 0x0000a2000c1e1500 */
[----:B------:R-:W-:-:S02]  /*09d0*/  LEA.HI.X.SX32 R65, R67, R0, 0x1, P0 ;  /* 0x0000000043417211 */ /* 0x000fc400000f0eff */
[C---:B------:R-:W-:Y:S01]  /*09e0*/  LEA R66, P0, R69.reuse, R2, 0x1 ;  /* 0x0000000245427211 */ /* 0x040fe200078008ff */
[----:B------:R1:W2:Y:S01]  /*09f0*/  LDG.E.U16 R55, desc[UR4][R62.64] ;  /* 0x000000043e377981 */ /* 0x0002a2000c1e1500 */
[C---:B------:R-:W-:Y:S02]  /*0a00*/  LEA R77, R12.reuse, R75, 0x1 ;  /* 0x0000004b0c4d7211 */ /* 0x040fe400078e08ff */
[----:B------:R-:W-:Y:S01]  /*0a10*/  LEA.HI.X.SX32 R67, R69, R0, 0x1, P0 ;  /* 0x0000000045437211 */ /* 0x000fe200000f0eff */
[----:B------:R1:W2:Y:S01]  /*0a20*/  LDG.E.U16 R57, desc[UR4][R64.64] ;  /* 0x0000000440397981 */ /* 0x0002a2000c1e1500 */
[-C--:B------:R-:W-:Y:S02]  /*0a30*/  LEA R68, P1, R73, R2.reuse, 0x1 ;  /* 0x0000000249447211 */ /* 0x080fe400078208ff */
[----:B0-----:R-:W-:Y:S01]  /*0a40*/  LEA R58, P0, R71, R2, 0x1 ;  /* 0x00000002473a7211 */ /* 0x001fe200078008ff */
[C---:B------:R-:W-:Y:S01]  /*0a50*/  IMAD R79, R12.reuse, 0x2, R77 ;  /* 0x000000020c4f7824 */ /* 0x040fe200078e024d */
[-C--:B------:R-:W-:Y:S01]  /*0a60*/  LEA.HI.X.SX32 R69, R73, R0.reuse, 0x1, P1 ;  /* 0x0000000049457211 */ /* 0x080fe200008f0eff */
[----:B------:R-:W2:Y:S01]  /*0a70*/  LDG.E.U16 R53, desc[UR4][R60.64] ;  /* 0x000000043c357981 */ /* 0x000ea2000c1e1500 */
[----:B------:R-:W-:Y:S01]  /*0a80*/  LEA.HI.X.SX32 R59, R71, R0, 0x1, P0 ;  /* 0x00000000473b7211 */ /* 0x000fe200000f0eff */
[C---:B------:R-:W-:Y:S01]  /*0a90*/  IMAD R73, R12.reuse, 0x2, R79 ;  /* 0x000000020c497824 */ /* 0x040fe200078e024f */
[C---:B-1----:R-:W-:Y:S01]  /*0aa0*/  LEA R62, P0, R75.reuse, R2, 0x1 ;  /* 0x000000024b3e7211 */ /* 0x042fe200078008ff */
[----:B------:R-:W2:Y:S03]  /*0ab0*/  LDG.E.U16 R24, desc[UR4][R66.64] ;  /* 0x0000000442187981 */ /* 0x000ea6000c1e1500 */
[----:B------:R-:W-:Y:S01]  /*0ac0*/  LEA.HI.X.SX32 R63, R75, R0, 0x1, P0 ;  /* 0x000000004b3f7211 */ /* 0x000fe200000f0eff */
[C---:B------:R-:W-:Y:S01]  /*0ad0*/  IMAD R75, R12.reuse, 0x2, R73 ;  /* 0x000000020c4b7824 */ /* 0x040fe200078e0249 */
[C---:B------:R-:W-:Y:S01]  /*0ae0*/  LEA R70, P0, R77.reuse, R2, 0x1 ;  /* 0x000000024d467211 */ /* 0x040fe200078008ff */
[----:B------:R0:W2:Y:S02]  /*0af0*/  LDG.E.U16 R61, desc[UR4][R68.64] ;  /* 0x00000004443d7981 */ /* 0x0000a4000c1e1500 */
[C---:B------:R-:W-:Y:S01]  /*0b00*/  IMAD R81, R12.reuse, 0x2, R75 ;  /* 0x000000020c517824 */ /* 0x040fe200078e024b */
[----:B------:R-:W-:Y:S01]  /*0b10*/  LEA.HI.X.SX32 R71, R77, R0, 0x1, P0 ;  /* 0x000000004d477211 */ /* 0x000fe200000f0eff */
[----:B------:R-:W2:Y:S02]  /*0b20*/  LDG.E.U16 R59, desc[UR4][R58.64] ;  /* 0x000000043a3b7981 */ /* 0x000ea4000c1e1500 */
[C---:B------:R-:W-:Y:S01]  /*0b30*/  IMAD R77, R12.reuse, 0x2, R81 ;  /* 0x000000020c4d7824 */ /* 0x040fe200078e0251 */
[C---:B------:R-:W-:Y:S01]  /*0b40*/  LEA R64, P0, R79.reuse, R2, 0x1 ;  /* 0x000000024f407211 */ /* 0x040fe200078008ff */
[----:B------:R1:W2:Y:S03]  /*0b50*/  LDG.E.U16 R26, desc[UR4][R70.64] ;  /* 0x00000004461a7981 */ /* 0x0002a6000c1e1500 */
[----:B------:R-:W-:Y:S01]  /*0b60*/  LEA R83, R12, R77, 0x1 ;  /* 0x0000004d0c537211 */ /* 0x000fe200078e08ff */
[----:B------:R-:W2:Y:S01]  /*0b70*/  LDG.E.U16 R63, desc[UR4][R62.64] ;  /* 0x000000043e3f7981 */ /* 0x000ea2000c1e1500 */
[----:B------:R-:W-:-:S03]  /*0b80*/  LEA.HI.X.SX32 R65, R79, R0, 0x1, P0 ;  /* 0x000000004f417211 */ /* 0x000fc600000f0eff */
[C---:B------:R-:W-:Y:S01]  /*0b90*/  IMAD R79, R12.reuse, 0x2, R83 ;  /* 0x000000020c4f7824 */ /* 0x040fe200078e0253 */
[-C--:B0-----:R-:W-:Y:S02]  /*0ba0*/  LEA R68, P0, R75, R2.reuse, 0x1 ;  /* 0x000000024b447211 */ /* 0x081fe400078008ff */
[----:B------:R-:W-:Y:S01]  /*0bb0*/  LEA R66, P1, R73, R2, 0x1 ;  /* 0x0000000249427211 */ /* 0x000fe200078208ff */
[C---:B------:R-:W-:Y:S01]  /*0bc0*/  IMAD R85, R12.reuse, 0x2, R79 ;  /* 0x000000020c557824 */ /* 0x040fe200078e024f */
[----:B------:R-:W2:Y:S03]  /*0bd0*/  LDG.E.U16 R65, desc[UR4][R64.64] ;  /* 0x0000000440417981 */ /* 0x000ea6000c1e1500 */
[----:B------:R-:W-:-:S04]  /*0be0*/  IMAD R87, R12, 0x2, R85 ;  /* 0x000000020c577824 */ /* 0x000fc800078e0255 */
[----:B------:R-:W-:-:S04]  /*0bf0*/  IMAD R89, R12, 0x2, R87 ;  /* 0x000000020c597824 */ /* 0x000fc800078e0257 */
[----:B------:R-:W-:-:S05]  /*0c00*/  IMAD R91, R12, 0x2, R89 ;  /* 0x000000020c5b7824 */ /* 0x000fca00078e0259 */
[----:B------:R-:W-:-:S05]  /*0c10*/  LEA R93, R12, R91, 0x1 ;  /* 0x0000005b0c5d7211 */ /* 0x000fca00078e08ff */
[----:B------:R-:W-:-:S04]  /*0c20*/  IMAD R95, R12, 0x2, R93 ;  /* 0x000000020c5f7824 */ /* 0x000fc800078e025d */
[----:B------:R-:W-:-:S04]  /*0c30*/  IMAD R97, R12, 0x2, R95 ;  /* 0x000000020c617824 */ /* 0x000fc800078e025f */
[----:B------:R-:W-:-:S04]  /*0c40*/  IMAD R99, R12, 0x2, R97 ;  /* 0x000000020c637824 */ /* 0x000fc800078e0261 */
[----:B------:R-:W-:-:S04]  /*0c50*/  IMAD R101, R12, 0x2, R99 ;  /* 0x000000020c657824 */ /* 0x000fc800078e0263 */
[----:B------:R-:W-:-:S05]  /*0c60*/  IMAD R103, R12, 0x2, R101 ;  /* 0x000000020c677824 */ /* 0x000fca00078e0265 */
[----:B------:R-:W-:-:S05]  /*0c70*/  LEA R105, R12, R103, 0x1 ;  /* 0x000000670c697211 */ /* 0x000fca00078e08ff */
[----:B------:R-:W-:-:S04]  /*0c80*/  IMAD R107, R12, 0x2, R105 ;  /* 0x000000020c6b7824 */ /* 0x000fc800078e0269 */
[----:B------:R-:W-:-:S04]  /*0c90*/  IMAD R109, R12, 0x2, R107 ;  /* 0x000000020c6d7824 */ /* 0x000fc800078e026b */
[----:B------:R-:W-:Y:S01]  /*0ca0*/  IMAD R111, R12, 0x2, R109 ;  /* 0x000000020c6f7824 */ /* 0x000fe200078e026d */
[----:B------:R-:W-:-:S03]  /*0cb0*/  LEA.HI.X.SX32 R69, R75, R0, 0x1, P0 ;  /* 0x000000004b457211 */ /* 0x000fc600000f0eff */
[C---:B------:R-:W-:Y:S01]  /*0cc0*/  IMAD R113, R12.reuse, 0x2, R111 ;  /* 0x000000020c717824 */ /* 0x040fe200078e026f */
[----:B------:R-:W-:Y:S02]  /*0cd0*/  LEA R74, P0, R81, R2, 0x1 ;  /* 0x00000002514a7211 */ /* 0x000fe400078008ff */
[-C--:B------:R-:W-:Y:S01]  /*0ce0*/  LEA.HI.X.SX32 R67, R73, R0.reuse, 0x1, P1 ;  /* 0x0000000049437211 */ /* 0x080fe200008f0eff */
[C---:B------:R-:W-:Y:S01]  /*0cf0*/  IMAD R115, R12.reuse, 0x2, R113 ;  /* 0x000000020c737824 */ /* 0x040fe200078e0271 */
[----:B------:R-:W-:Y:S01]  /*0d00*/  LEA.HI.X.SX32 R75, R81, R0, 0x1, P0 ;  /* 0x00000000514b7211 */ /* 0x000fe200000f0eff */
[----:B------:R-:W2:Y:S01]  /*0d10*/  LDG.E.U16 R69, desc[UR4][R68.64] ;  /* 0x0000000444457981 */ /* 0x000ea2000c1e1500 */
[C---:B-1----:R-:W-:Y:S02]  /*0d20*/  LEA R70, P0, R77.reuse, R2, 0x1 ;  /* 0x000000024d467211 */ /* 0x042fe400078008ff */
[----:B------:R-:W-:Y:S01]  /*0d30*/  LEA R117, R12, R115, 0x1 ;  /* 0x000000730c757211 */ /* 0x000fe200078e08ff */
[----:B------:R-:W2:Y:S01]  /*0d40*/  LDG.E.U16 R28, desc[UR4][R74.64] ;  /* 0x000000044a1c7981 */ /* 0x000ea2000c1e1500 */
[----:B------:R-:W-:-:S02]  /*0d50*/  LEA.HI.X.SX32 R71, R77, R0, 0x1, P0 ;  /* 0x000000004d477211 */ /* 0x000fc400000f0eff */
[-C--:B------:R-:W-:Y:S01]  /*0d60*/  LEA R78, P0, R79, R2.reuse, 0x1 ;  /* 0x000000024f4e7211 */ /* 0x080fe200078008ff */
[C---:B------:R-:W-:Y:S01]  /*0d70*/  IMAD R119, R12.reuse, 0x2, R117 ;  /* 0x000000020c777824 */ /* 0x040fe200078e0275 */
[----:B------:R-:W-:Y:S01]  /*0d80*/  LEA R72, P1, R83, R2, 0x1 ;  /* 0x0000000253487211 */ /* 0x000fe200078208ff */
[----:B------:R-:W2:Y:S01]  /*0d90*/  LDG.E.U16 R67, desc[UR4][R66.64] ;  /* 0x0000000442437981 */ /* 0x000ea2000c1e1500 */
[----:B------:R-:W-:Y:S01]  /*0da0*/  LEA.HI.X.SX32 R79, R79, R0, 0x1, P0 ;  /* 0x000000004f4f7211 */ /* 0x000fe200000f0eff */
[C---:B------:R-:W-:Y:S01]  /*0db0*/  IMAD R121, R12.reuse, 0x2, R119 ;  /* 0x000000020c797824 */ /* 0x040fe200078e0277 */
[C---:B------:R-:W-:Y:S01]  /*0dc0*/  LEA R80, P0, R85.reuse, R2, 0x1 ;  /* 0x0000000255507211 */ /* 0x040fe200078008ff */
[----:B------:R-:W2:Y:S02]  /*0dd0*/  LDG.E.U16 R71, desc[UR4][R70.64] ;  /* 0x0000000446477981 */ /* 0x000ea4000c1e1500 */
        /* <DEDUP_REMOVED lines=9> */
[C---:B------:R-:W-:Y:S01]  /*0e70*/  IMAD R127, R12.reuse, 0x2, R125 ;  /* 0x000000020c7f7824 */ /* 0x040fe200078e027d */
[----:B------:R-:W-:Y:S01]  /*0e80*/  LEA R82, P1, R89, R2, 0x1 ;  /* 0x0000000259527211 */ /* 0x000fe200078208ff */
[----:B------:R-:W2:Y:S01]  /*0e90*/  LDG.E.U16 R73, desc[UR4][R72.64] ;  /* 0x0000000448497981 */ /* 0x000ea2000c1e1500 */
[----:B------:R-:W-:Y:S02]  /*0ea0*/  LEA.HI.X.SX32 R85, R91, R0, 0x1, P0 ;  /* 0x000000005b557211 */ /* 0x000fe400000f0eff */
[C---:B------:R-:W-:Y:S01]  /*0eb0*/  LEA R86, P0, R93.reuse, R2, 0x1 ;  /* 0x000000025d567211 */ /* 0x040fe200078008ff */
[----:B------:R-:W2:Y:S01]  /*0ec0*/  LDG.E.U16 R77, desc[UR4][R76.64] ;  /* 0x000000044c4d7981 */ /* 0x000ea2000c1e1500 */
[C---:B------:R-:W-:Y:S02]  /*0ed0*/  LEA R129, R12.reuse, R127, 0x1 ;  /* 0x0000007f0c817211 */ /* 0x040fe400078e08ff */
[----:B------:R-:W-:Y:S01]  /*0ee0*/  LEA.HI.X.SX32 R87, R93, R0, 0x1, P0 ;  /* 0x000000005d577211 */ /* 0x000fe200000f0eff */
[----:B------:R-:W2:Y:S01]  /*0ef0*/  LDG.E.U16 R81, desc[UR4][R84.64] ;  /* 0x0000000454517981 */ /* 0x000ea2000c1e1500 */
[----:B------:R-:W-:Y:S01]  /*0f00*/  LEA R88, P0, R95, R2, 0x1 ;  /* 0x000000025f587211 */ /* 0x000fe200078008ff */
[C---:B------:R-:W-:Y:S01]  /*0f10*/  IMAD R131, R12.reuse, 0x2, R129 ;  /* 0x000000020c837824 */ /* 0x040fe200078e0281 */
[-C--:B------:R-:W-:Y:S01]  /*0f20*/  LEA.HI.X.SX32 R83, R89, R0.reuse, 0x1, P1 ;  /* 0x0000000059537211 */ /* 0x080fe200008f0eff */
[----:B------:R-:W2:Y:S01]  /*0f30*/  LDG.E.U16 R32, desc[UR4][R86.64] ;  /* 0x0000000456207981 */ /* 0x000ea2000c1e1500 */
[----:B------:R-:W-:Y:S01]  /*0f40*/  LEA.HI.X.SX32 R89, R95, R0, 0x1, P0 ;  /* 0x000000005f597211 */ /* 0x000fe200000f0eff */
[C---:B------:R-:W-:Y:S01]  /*0f50*/  IMAD R133, R12.reuse, 0x2, R131 ;  /* 0x000000020c857824 */ /* 0x040fe200078e0283 */
[C---:B------:R-:W-:Y:S01]  /*0f60*/  LEA R92, P0, R99.reuse, R2, 0x1 ;  /* 0x00000002635c7211 */ /* 0x040fe200078008ff */
[----:B------:R-:W2:Y:S02]  /*0f70*/  LDG.E.U16 R79, desc[UR4][R82.64] ;  /* 0x00000004524f7981 */ /* 0x000ea4000c1e1500 */
[----:B------:R-:W-:Y:S01]  /*0f80*/  IMAD R135, R12, 0x2, R133 ;  /* 0x000000020c877824 */ /* 0x000fe200078e0285 */
[----:B------:R-:W-:-:S02]  /*0f90*/  LEA.HI.X.SX32 R93, R99, R0, 0x1, P0 ;  /* 0x00000000635d7211 */ /* 0x000fc400000f0eff */
[-C--:B------:R-:W-:Y:S01]  /*0fa0*/  LEA R94, P0, R101, R2.reuse, 0x1 ;  /* 0x00000002655e7211 */ /* 0x080fe200078008ff */
[C---:B------:R-:W-:Y:S01]  /*0fb0*/  IMAD R137, R12.reuse, 0x2, R135 ;  /* 0x000000020c897824 */ /* 0x040fe200078e0287 */
[----:B------:R-:W-:Y:S01]  /*0fc0*/  LEA R90, P1, R97, R2, 0x1 ;  /* 0x00000002615a7211 */ /* 0x000fe200078208ff */
[----:B------:R-:W2:Y:S01]  /*0fd0*/  LDG.E.U16 R87, desc[UR4][R92.64] ;  /* 0x000000045c577981 */ /* 0x000ea2000c1e1500 */
[----:B------:R-:W-:Y:S02]  /*0fe0*/  LEA.HI.X.SX32 R95, R101, R0, 0x1, P0 ;  /* 0x00000000655f7211 */ /* 0x000fe400000f0eff */
[----:B------:R-:W-:Y:S01]  /*0ff0*/  LEA R96, P0, R103, R2, 0x1 ;  /* 0x0000000267607211 */ /* 0x000fe200078008ff */
[----:B------:R-:W-:Y:S01]  /*1000*/  IMAD R139, R12, 0x2, R137 ;  /* 0x000000020c8b7824 */ /* 0x000fe200078e0289 */
[-C--:B------:R-:W-:Y:S01]  /*1010*/  LEA.HI.X.SX32 R91, R97, R0.reuse, 0x1, P1 ;  /* 0x00000000615b7211 */ /* 0x080fe200008f0eff */
[----:B------:R0:W2:Y:S01]  /*1020*/  LDG.E.U16 R34, desc[UR4][R94.64] ;  /* 0x000000045e227981 */ /* 0x0000a2000c1e1500 */
[----:B------:R-:W-:-:S02]  /*1030*/  LEA.HI.X.SX32 R97, R103, R0, 0x1, P0 ;  /* 0x0000000067617211 */ /* 0x000fc400000f0eff */
[C---:B------:R-:W-:Y:S01]  /*1040*/  LEA R100, P0, R107.reuse, R2, 0x1 ;  /* 0x000000026b647211 */ /* 0x040fe200078008ff */
[----:B------:R-:W2:Y:S01]  /*1050*/  LDG.E.U16 R85, desc[UR4][R90.64] ;  /* 0x000000045a557981 */ /* 0x000ea2000c1e1500 */
[C---:B------:R-:W-:Y:S02]  /*1060*/  LEA R141, R12.reuse, R139, 0x1 ;  /* 0x0000008b0c8d7211 */ /* 0x040fe400078e08ff */
[----:B------:R-:W-:Y:S01]  /*1070*/  LEA.HI.X.SX32 R101, R107, R0, 0x1, P0 ;  /* 0x000000006b657211 */ /* 0x000fe200000f0eff */
[----:B------:R-:W2:Y:S01]  /*1080*/  LDG.E.U16 R83, desc[UR4][R88.64] ;  /* 0x0000000458537981 */ /* 0x000ea2000c1e1500 */
[-C--:B------:R-:W-:Y:S02]  /*1090*/  LEA R98, P1, R105, R2.reuse, 0x1 ;  /* 0x0000000269627211 */ /* 0x080fe400078208ff */
[----:B------:R-:W-:Y:S01]  /*10a0*/  LEA R102, P0, R109, R2, 0x1 ;  /* 0x000000026d667211 */ /* 0x000fe200078008ff */
[----:B------:R-:W-:Y:S01]  /*10b0*/  IMAD R143, R12, 0x2, R141 ;  /* 0x000000020c8f7824 */ /* 0x000fe200078e028d */
[-C--:B------:R-:W-:Y:S01]  /*10c0*/  LEA.HI.X.SX32 R99, R105, R0.reuse, 0x1, P1 ;  /* 0x0000000069637211 */ /* 0x080fe200008f0eff */
[----:B------:R-:W2:Y:S01]  /*10d0*/  LDG.E.U16 R93, desc[UR4][R100.64] ;  /* 0x00000004645d7981 */ /* 0x000ea2000c1e1500 */
[----:B------:R-:W-:-:S02]  /*10e0*/  LEA.HI.X.SX32 R103, R109, R0, 0x1, P0 ;  /* 0x000000006d677211 */ /* 0x000fc400000f0eff */
[C---:B0-----:R-:W-:Y:S01]  /*10f0*/  LEA R94, P0, R111.reuse, R2, 0x1 ;  /* 0x000000026f5e7211 */ /* 0x041fe200078008ff */
[C---:B------:R-:W-:Y:S01]  /*1100*/  IMAD R145, R12.reuse, 0x2, R143 ;  /* 0x000000020c917824 */ /* 0x040fe200078e028f */
[----:B------:R0:W2:Y:S02]  /*1110*/  LDG.E.U16 R91, desc[UR4][R98.64] ;  /* 0x00000004625b7981 */ /* 0x0000a4000c1e1500 */
[----:B------:R-:W-:Y:S01]  /*1120*/  LEA.HI.X.SX32 R95, R111, R0, 0x1, P0 ;  /* 0x000000006f5f7211 */ /* 0x000fe200000f0eff */
[C---:B------:R-:W-:Y:S01]  /*1130*/  IMAD R147, R12.reuse, 0x2, R145 ;  /* 0x000000020c937824 */ /* 0x040fe200078e0291 */
[-C--:B------:R-:W-:Y:S01]  /*1140*/  LEA R104, P1, R113, R2.reuse, 0x1 ;  /* 0x0000000271687211 */ /* 0x080fe200078208ff */
[----:B------:R-:W2:Y:S04]  /*1150*/  LDG.E.U16 R89, desc[UR4][R96.64] ;  /* 0x0000000460597981 */ /* 0x000ea8000c1e1500 */
[----:B------:R1:W2:Y:S01]  /*1160*/  LDG.E.U16 R36, desc[UR4][R102.64] ;  /* 0x0000000466247981 */ /* 0x0002a2000c1e1500 */
[----:B0-----:R-:W-:Y:S01]  /*1170*/  LEA R98, P0, R115, R2, 0x1 ;  /* 0x0000000273627211 */ /* 0x001fe200078008ff */
[----:B------:R-:W-:-:S02]  /*1180*/  IMAD R151, R12, 0x2, R147 ;  /* 0x000000020c977824 */ /* 0x000fc400078e0293 */
[----:B------:R-:W2:Y:S01]  /*1190*/  LDG.E.U16 R95, desc[UR4][R94.64] ;  /* 0x000000045e5f7981 */ /* 0x000ea2000c1e1500 */
[----:B------:R-:W-:Y:S02]  /*11a0*/  LEA.HI.X.SX32 R99, R115, R0, 0x1, P0 ;  /* 0x0000000073637211 */ /* 0x000fe400000f0eff */
[----:B------:R-:W-:Y:S01]  /*11b0*/  LEA R106, P0, R117, R2, 0x1 ;  /* 0x00000002756a7211 */ /* 0x000fe200078008ff */
[C---:B------:R-:W-:Y:S01]  /*11c0*/  IMAD R153, R12.reuse, 0x2, R151 ;  /* 0x000000020c997824 */ /* 0x040fe200078e0297 */
[-C--:B------:R-:W-:Y:S02]  /*11d0*/  LEA.HI.X.SX32 R105, R113, R0.reuse, 0x1, P1 ;  /* 0x0000000071697211 */ /* 0x080fe400008f0eff */
[----:B------:R-:W-:Y:S01]  /*11e0*/  LEA.HI.X.SX32 R107, R117, R0, 0x1, P0 ;  /* 0x00000000756b7211 */ /* 0x000fe200000f0eff */
[----:B------:R-:W2:Y:S01]  /*11f0*/  LDG.E.U16 R99, desc[UR4][R98.64] ;  /* 0x0000000462637981 */ /* 0x000ea2000c1e1500 */
[C---:B------:R-:W-:Y:S02]  /*1200*/  LEA R100, P0, R119.reuse, R2, 0x1 ;  /* 0x0000000277647211 */ /* 0x040fe400078008ff */
[----:B------:R-:W-:Y:S01]  /*1210*/  LEA R155, R12, R153, 0x1 ;  /* 0x000000990c9b7211 */ /* 0x000fe200078e08ff */
[----:B------:R0:W2:Y:S01]  /*1220*/  LDG.E.U16 R97, desc[UR4][R104.64] ;  /* 0x0000000468617981 */ /* 0x0000a2000c1e1500 */
[----:B------:R-:W-:-:S02]  /*1230*/  LEA.HI.X.SX32 R101, R119, R0, 0x1, P0 ;  /* 0x0000000077657211 */ /* 0x000fc400000f0eff */
[-C--:B-1----:R-:W-:Y:S01]  /*1240*/  LEA R102, P1, R121, R2.reuse, 0x1 ;  /* 0x0000000279667211 */ /* 0x082fe200078208ff */
[----:B------:R-:W-:Y:S01]  /*1250*/  IMAD R157, R12, 0x2, R155 ;  /* 0x000000020c9d7824 */ /* 0x000fe200078e029b */
[----:B------:R1:W2:Y:S01]  /*1260*/  LDG.E.U16 R38, desc[UR4][R106.64] ;  /* 0x000000046a267981 */ /* 0x0002a2000c1e1500 */
[----:B0-----:R-:W-:-:S03]  /*1270*/  LEA R104, P0, R123, R2, 0x1 ;  /* 0x000000027b687211 */ /* 0x001fc600078008ff */
[----:B------:R-:W2:Y:S01]  /*1280*/  LDG.E.U16 R101, desc[UR4][R100.64] ;  /* 0x0000000464657981 */ /* 0x000ea2000c1e1500 */
[-C--:B------:R-:W-:Y:S02]  /*1290*/  LEA.HI.X.SX32 R103, R121, R0.reuse, 0x1, P1 ;  /* 0x0000000079677211 */ /* 0x080fe400008f0eff */
[----:B------:R-:W-:Y:S02]  /*12a0*/  LEA.HI.X.SX32 R105, R123, R0, 0x1, P0 ;  /* 0x000000007b697211 */ /* 0x000fe400000f0eff */
[-C--:B------:R-:W-:Y:S01]  /*12b0*/  LEA R110, P0, R125, R2.reuse, 0x1 ;  /* 0x000000027d6e7211 */ /* 0x080fe200078008ff */
[C---:B------:R-:W-:Y:S01]  /*12c0*/  IMAD R159, R12.reuse, 0x2, R157 ;  /* 0x000000020c9f7824 */ /* 0x040fe200078e029d */
[----:B------:R-:W-:Y:S01]  /*12d0*/  LEA R108, P1, R129, R2, 0x1 ;  /* 0x00000002816c7211 */ /* 0x000fe200078208ff */
[----:B------:R-:W2:Y:S01]  /*12e0*/  LDG.E.U16 R103, desc[UR4][R102.64] ;  /* 0x0000000466677981 */ /* 0x000ea2000c1e1500 */
[----:B------:R-:W-:Y:S02]  /*12f0*/  LEA.HI.X.SX32 R111, R125, R0, 0x1, P0 ;  /* 0x000000007d6f7211 */ /* 0x000fe400000f0eff */
[----:B-1----:R-:W-:Y:S01]  /*1300*/  LEA R106, P0, R127, R2, 0x1 ;  /* 0x000000027f6a7211 */ /* 0x002fe200078008ff */
[----:B------:R-:W2:Y:S01]  /*1310*/  LDG.E.U16 R105, desc[UR4][R104.64] ;  /* 0x0000000468697981 */ /* 0x000ea2000c1e1500 */
[-C--:B------:R-:W-:Y:S01]  /*1320*/  LEA.HI.X.SX32 R109, R129, R0.reuse, 0x1, P1 ;  /* 0x00000000816d7211 */ /* 0x080fe200008f0eff */
[C---:B------:R-:W-:Y:S01]  /*1330*/  IMAD R129, R12.reuse, 0x2, R159 ;  /* 0x000000020c817824 */ /* 0x040fe200078e029f */
[----:B------:R-:W-:Y:S01]  /*1340*/  LEA.HI.X.SX32 R107, R127, R0, 0x1, P0 ;  /* 0x000000007f6b7211 */ /* 0x000fe200000f0eff */
[----:B------:R-:W2:Y:S01]  /*1350*/  LDG.E.U16 R40, desc[UR4][R110.64] ;  /* 0x000000046e287981 */ /* 0x000ea2000c1e1500 */
[-C--:B------:R-:W-:Y:S01]  /*1360*/  LEA R114, P0, R131, R2.reuse, 0x1 ;  /* 0x0000000283727211 */ /* 0x080fe200078008ff */
[C---:B------:R-:W-:Y:S01]  /*1370*/  IMAD R163, R12.reuse, 0x2, R129 ;  /* 0x000000020ca37824 */ /* 0x040fe200078e0281 */
[----:B------:R-:W-:Y:S01]  /*1380*/  LEA R118, P1, R137, R2, 0x1 ;  /* 0x0000000289767211 */ /* 0x000fe200078208ff */
[----:B------:R-:W2:Y:S01]  /*1390*/  LDG.E.U16 R109, desc[UR4][R108.64] ;  /* 0x000000046c6d7981 */ /* 0x000ea2000c1e1500 */
[----:B------:R-:W-:Y:S01]  /*13a0*/  LEA.HI.X.SX32 R115, R131, R0, 0x1, P0 ;  /* 0x0000000083737211 */ /* 0x000fe200000f0eff */
[----:B------:R-:W-:Y:S01]  /*13b0*/  IMAD R165, R12, 0x2, R163 ;  /* 0x000000020ca57824 */ /* 0x000fe200078e02a3 */
[C---:B------:R-:W-:Y:S01]  /*13c0*/  LEA R116, P0, R133.reuse, R2, 0x1 ;  /* 0x0000000285747211 */ /* 0x040fe200078008ff */
[----:B------:R-:W2:Y:S03]  /*13d0*/  LDG.E.U16 R107, desc[UR4][R106.64] ;  /* 0x000000046a6b7981 */ /* 0x000ea6000c1e1500 */
[----:B------:R-:W-:Y:S01]  /*13e0*/  LEA.HI.X.SX32 R117, R133, R0, 0x1, P0 ;  /* 0x0000000085757211 */ /* 0x000fe200000f0eff */
[----:B------:R-:W2:Y:S01]  /*13f0*/  LDG.E.U16 R111, desc[UR4][R114.64] ;  /* 0x00000004726f7981 */ /* 0x000ea2000c1e1500 */
[----:B------:R-:W-:-:S02]  /*1400*/  LEA R112, P0, R135, R2, 0x1 ;  /* 0x0000000287707211 */ /* 0x000fc400078008ff */
[----:B------:R-:W-:Y:S01]  /*1410*/  LEA R167, R12, R165, 0x1 ;  /* 0x000000a50ca77211 */ /* 0x000fe200078e08ff */
[----:B------:R0:W2:Y:S01]  /*1420*/  LDG.E.U16 R42, desc[UR4][R116.64] ;  /* 0x00000004742a7981 */ /* 0x0000a2000c1e1500 */
[----:B------:R-:W-:-:S03]  /*1430*/  LEA.HI.X.SX32 R113, R135, R0, 0x1, P0 ;  /* 0x0000000087717211 */ /* 0x000fc600000f0eff */
[C---:B------:R-:W-:Y:S01]  /*1440*/  IMAD R135, R12.reuse, 0x2, R167 ;  /* 0x000000020c877824 */ /* 0x040fe200078e02a7 */
[----:B------:R-:W-:Y:S02]  /*1450*/  LEA.HI.X.SX32 R119, R137, R0, 0x1, P1 ;  /* 0x0000000089777211 */ /* 0x000fe400008f0eff */
[-C--:B------:R-:W-:Y:S01]  /*1460*/  LEA R120, P0, R139, R2.reuse, 0x1 ;  /* 0x000000028b787211 */ /* 0x080fe200078008ff */
[C---:B------:R-:W-:Y:S01]  /*1470*/  IMAD R169, R12.reuse, 0x2, R135 ;  /* 0x000000020ca97824 */ /* 0x040fe200078e0287 */
[----:B------:R-:W-:Y:S01]  /*1480*/  LEA R126, P1, R145, R2, 0x1 ;  /* 0x00000002917e7211 */ /* 0x000fe200078208ff */
[----:B------:R1:W2:Y:S02]  /*1490*/  LDG.E.U16 R115, desc[UR4][R118.64] ;  /* 0x0000000476737981 */ /* 0x0002a4000c1e1500 */
[C---:B------:R-:W-:Y:S02]  /*14a0*/  IMAD R171, R12.reuse, 0x2, R169 ;  /* 0x000000020cab7824 */ /* 0x040fe400078e02a9 */
[----:B------:R-:W2:Y:S02]  /*14b0*/  LDG.E.U16 R113, desc[UR4][R112.64] ;  /* 0x0000000470717981 */ /* 0x000ea4000c1e1500 */
[----:B------:R-:W-:-:S04]  /*14c0*/  IMAD R173, R12, 0x2, R171 ;  /* 0x000000020cad7824 */ /* 0x000fc800078e02ab */
[----:B------:R-:W-:Y:S01]  /*14d0*/  IMAD R175, R12, 0x2, R173 ;  /* 0x000000020caf7824 */ /* 0x000fe200078e02ad */
[----:B------:R-:W-:-:S04]  /*14e0*/  LEA.HI.X.SX32 R127, R145, R0, 0x1, P1 ;  /* 0x00000000917f7211 */ /* 0x000fc800008f0eff */
[C---:B------:R-:W-:Y:S01]  /*14f0*/  LEA R177, R12.reuse, R175, 0x1 ;  /* 0x000000af0cb17211 */ /* 0x040fe200078e08ff */
[----:B------:R-:W2:Y:S04]  /*1500*/  LDG.E.U16 R133, desc[UR4][R126.64] ;  /* 0x000000047e857981 */ /* 0x000ea8000c1e1500 */
[----:B------:R-:W-:Y:S01]  /*1510*/  IMAD R145, R12, 0x2, R177 ;  /* 0x000000020c917824 */ /* 0x000fe200078e02b1 */
[----:B------:R-:W-:-:S03]  /*1520*/  LEA.HI.X.SX32 R121, R139, R0, 0x1, P0 ;  /* 0x000000008b797211 */ /* 0x000fc600000f0eff */
[C---:B------:R-:W-:Y:S01]  /*1530*/  IMAD R179, R12.reuse, 0x2, R145 ;  /* 0x000000020cb37824 */ /* 0x040fe200078e0291 */
[C---:B------:R-:W-:Y:S01]  /*1540*/  LEA R122, P0, R141.reuse, R2, 0x1 ;  /* 0x000000028d7a7211 */ /* 0x040fe200078008ff */
[----:B------:R4:W2:Y:S02]  /*1550*/  LDG.E.U16 R125, desc[UR4][R120.64] ;  /* 0x00000004787d7981 */ /* 0x0008a4000c1e1500 */
[C---:B------:R-:W-:Y:S01]  /*1560*/  IMAD R149, R12.reuse, 0x2, R179 ;  /* 0x000000020c957824 */ /* 0x040fe200078e02b3 */
[----:B------:R-:W-:Y:S02]  /*1570*/  LEA.HI.X.SX32 R123, R141, R0, 0x1, P0 ;  /* 0x000000008d7b7211 */ /* 0x000fe400000f0eff */
[C---:B0-----:R-:W-:Y:S01]  /*1580*/  LEA R116, P0, R143.reuse, R2, 0x1 ;  /* 0x000000028f747211 */ /* 0x041fe200078008ff */
[C---:B------:R-:W-:Y:S02]  /*1590*/  IMAD R181, R12.reuse, 0x2, R149 ;  /* 0x000000020cb57824 */ /* 0x040fe400078e0295 */
[----:B------:R-:W2:Y:S01]  /*15a0*/  LDG.E.U16 R44, desc[UR4][R122.64] ;  /* 0x000000047a2c7981 */ /* 0x000ea2000c1e1500 */
[----:B------:R-:W-:Y:S01]  /*15b0*/  LEA.HI.X.SX32 R117, R143, R0, 0x1, P0 ;  /* 0x000000008f757211 */ /* 0x000fe200000f0eff */
[----:B------:R-:W-:Y:S01]  /*15c0*/  IMAD R183, R12, 0x2, R181 ;  /* 0x000000020cb77824 */ /* 0x000fe200078e02b5 */
[----:B-1----:R-:W-:-:S03]  /*15d0*/  LEA R118, P0, R147, R2, 0x1 ;  /* 0x0000000293767211 */ /* 0x002fc600078008ff */
[----:B------:R0:W2:Y:S01]  /*15e0*/  LDG.E.U16 R131, desc[UR4][R116.64] ;  /* 0x0000000474837981 */ /* 0x0000a2000c1e1500 */
[----:B------:R-:W-:Y:S02]  /*15f0*/  LEA R185, R12, R183, 0x1 ;  /* 0x000000b70cb97211 */ /* 0x000fe400078e08ff */
[----:B------:R-:W-:Y:S02]  /*1600*/  LEA.HI.X.SX32 R119, R147, R0, 0x1, P0 ;  /* 0x0000000093777211 */ /* 0x000fe400000f0eff */
[----:B----4-:R-:W-:-:S03]  /*1610*/  LEA R120, P0, R151, R2, 0x1 ;  /* 0x0000000297787211 */ /* 0x010fc600078008ff */
[----:B------:R1:W4:Y:S01]  /*1620*/  LDG.E.U16 R137, desc[UR4][R118.64] ;  /* 0x0000000476897981 */ /* 0x000322000c1e1500 */
[----:B0-----:R-:W-:-:S04]  /*1630*/  LEA R116, P1, R155, R2, 0x1 ;  /* 0x000000029b747211 */ /* 0x001fc800078208ff */
[-C--:B------:R-:W-:Y:S01]  /*1640*/  LEA.HI.X.SX32 R117, R155, R0.reuse, 0x1, P1 ;  /* 0x000000009b757211 */ /* 0x080fe200008f0eff */
[C---:B------:R-:W-:Y:S01]  /*1650*/  IMAD R155, R12.reuse, 0x2, R185 ;  /* 0x000000020c9b7824 */ /* 0x040fe200078e02b9 */
[----:B------:R-:W-:Y:S02]  /*1660*/  LEA.HI.X.SX32 R121, R151, R0, 0x1, P0 ;  /* 0x0000000097797211 */ /* 0x000fe400000f0eff */
[-C--:B------:R-:W-:Y:S01]  /*1670*/  LEA R122, P0, R153, R2.reuse, 0x1 ;  /* 0x00000002997a7211 */ /* 0x080fe200078008ff */
[C---:B------:R-:W-:Y:S01]  /*1680*/  IMAD R187, R12.reuse, 0x2, R155 ;  /* 0x000000020cbb7824 */ /* 0x040fe200078e029b */
[----:B------:R-:W-:Y:S01]  /*1690*/  LEA R128, P1, R163, R2, 0x1 ;  /* 0x00000002a3807211 */ /* 0x000fe200078208ff */
[----:B------:R0:W4:Y:S01]  /*16a0*/  LDG.E.U16 R46, desc[UR4][R120.64] ;  /* 0x00000004782e7981 */ /* 0x000122000c1e1500 */
[----:B------:R-:W-:Y:S01]  /*16b0*/  LEA.HI.X.SX32 R123, R153, R0, 0x1, P0 ;  /* 0x00000000997b7211 */ /* 0x000fe200000f0eff */
[C---:B------:R-:W-:Y:S01]  /*16c0*/  IMAD R189, R12.reuse, 0x2, R187 ;  /* 0x000000020cbd7824 */ /* 0x040fe200078e02bb */
[C---:B------:R-:W-:Y:S01]  /*16d0*/  LEA R126, P0, R157.reuse, R2, 0x1 ;  /* 0x000000029d7e7211 */ /* 0x040fe200078008ff */
[----:B------:R-:W4:Y:S02]  /*16e0*/  LDG.E.U16 R141, desc[UR4][R116.64] ;  /* 0x00000004748d7981 */ /* 0x000f24000c1e1500 */
[C---:B------:R-:W-:Y:S01]  /*16f0*/  IMAD R191, R12.reuse, 0x2, R189 ;  /* 0x000000020cbf7824 */ /* 0x040fe200078e02bd */
[----:B------:R-:W-:Y:S01]  /*1700*/  LEA.HI.X.SX32 R127, R157, R0, 0x1, P0 ;  /* 0x000000009d7f7211 */ /* 0x000fe200000f0eff */
[----:B------:R3:W4:Y:S01]  /*1710*/  LDG.E.U16 R139, desc[UR4][R122.64] ;  /* 0x000000047a8b7981 */ /* 0x000722000c1e1500 */
[----:B-1----:R-:W-:Y:S01]  /*1720*/  LEA R118, P0, R159, R2, 0x1 ;  /* 0x000000029f767211 */ /* 0x002fe200078008ff */
[----:B------:R-:W-:-:S02]  /*1730*/  IMAD R161, R12, 0x2, R191 ;  /* 0x000000020ca17824 */ /* 0x000fc400078e02bf */
[----:B------:R1:W4:Y:S01]  /*1740*/  LDG.E.U16 R143, desc[UR4][R126.64] ;  /* 0x000000047e8f7981 */ /* 0x000322000c1e1500 */
[----:B------:R-:W-:Y:S02]  /*1750*/  LEA.HI.X.SX32 R119, R159, R0, 0x1, P0 ;  /* 0x000000009f777211 */ /* 0x000fe400000f0eff */
[C---:B0-----:R-:W-:Y:S02]  /*1760*/  LEA R120, P0, R129.reuse, R2, 0x1 ;  /* 0x0000000281787211 */ /* 0x041fe400078008ff */
[C---:B------:R-:W-:Y:S01]  /*1770*/  LEA R193, R12.reuse, R161, 0x1 ;  /* 0x000000a10cc17211 */ /* 0x040fe200078e08ff */
[----:B------:R0:W4:Y:S01]  /*1780*/  LDG.E.U16 R48, desc[UR4][R118.64] ;  /* 0x0000000476307981 */ /* 0x000122000c1e1500 */
[----:B------:R-:W-:Y:S02]  /*1790*/  LEA.HI.X.SX32 R121, R129, R0, 0x1, P0 ;  /* 0x0000000081797211 */ /* 0x000fe400000f0eff */
[----:B---3--:R-:W-:Y:S01]  /*17a0*/  LEA R122, P0, R165, R2, 0x1 ;  /* 0x00000002a57a7211 */ /* 0x008fe200078008ff */
[C---:B------:R-:W-:Y:S01]  /*17b0*/  IMAD R195, R12.reuse, 0x2, R193 ;  /* 0x000000020cc37824 */ /* 0x040fe200078e02c1 */
[-C--:B------:R-:W-:Y:S01]  /*17c0*/  LEA.HI.X.SX32 R129, R163, R0.reuse, 0x1, P1 ;  /* 0x00000000a3817211 */ /* 0x080fe200008f0eff */
[----:B------:R-:W3:Y:S01]  /*17d0*/  LDG.E.U16 R147, desc[UR4][R120.64] ;  /* 0x0000000478937981 */ /* 0x000ee2000c1e1500 */
[----:B------:R-:W-:Y:S01]  /*17e0*/  LEA.HI.X.SX32 R123, R165, R0, 0x1, P0 ;  /* 0x00000000a57b7211 */ /* 0x000fe200000f0eff */
[C---:B------:R-:W-:Y:S01]  /*17f0*/  IMAD R197, R12.reuse, 0x2, R195 ;  /* 0x000000020cc57824 */ /* 0x040fe200078e02c3 */
[C---:B-1----:R-:W-:Y:S01]  /*1800*/  LEA R126, P0, R167.reuse, R2, 0x1 ;  /* 0x00000002a77e7211 */ /* 0x042fe200078008ff */
[----:B------:R1:W3:Y:S03]  /*1810*/  LDG.E.U16 R151, desc[UR4][R128.64] ;  /* 0x0000000480977981 */ /* 0x0002e6000c1e1500 */
[----:B------:R-:W-:Y:S01]  /*1820*/  LEA.HI.X.SX32 R127, R167, R0, 0x1, P0 ;  /* 0x00000000a77f7211 */ /* 0x000fe200000f0eff */
[C---:B------:R-:W-:Y:S01]  /*1830*/  IMAD R167, R12.reuse, 0x2, R197 ;  /* 0x000000020ca77824 */ /* 0x040fe200078e02c5 */
[-C--:B------:R-:W-:Y:S01]  /*1840*/  LEA R116, P1, R169, R2.reuse, 0x1 ;  /* 0x00000002a9747211 */ /* 0x080fe200078208ff */
[----:B------:R5:W3:Y:S02]  /*1850*/  LDG.E.U16 R153, desc[UR4][R122.64] ;  /* 0x000000047a997981 */ /* 0x000ae4000c1e1500 */
[----:B------:R-:W-:Y:S01]  /*1860*/  IMAD R199, R12, 0x2, R167 ;  /* 0x000000020cc77824 */ /* 0x000fe200078e02a7 */
[----:B0-----:R-:W-:Y:S01]  /*1870*/  LEA R118, P0, R135, R2, 0x1 ;  /* 0x0000000287767211 */ /* 0x001fe200078008ff */
[----:B------:R-:W3:Y:S01]  /*1880*/  LDG.E.U16 R50, desc[UR4][R126.64] ;  /* 0x000000047e327981 */ /* 0x000ee2000c1e1500 */
[----:B------:R-:W-:-:S02]  /*1890*/  LEA.HI.X.SX32 R117, R169, R0, 0x1, P1 ;  /* 0x00000000a9757211 */ /* 0x000fc400008f0eff */
[C---:B------:R-:W-:Y:S02]  /*18a0*/  LEA R169, R12.reuse, R199, 0x1 ;  /* 0x000000c70ca97211 */ /* 0x040fe400078e08ff */
[----:B------:R-:W-:Y:S01]  /*18b0*/  LEA.HI.X.SX32 R119, R135, R0, 0x1, P0 ;  /* 0x0000000087777211 */ /* 0x000fe200000f0eff */
[----:B------:R-:W3:Y:S01]  /*18c0*/  LDG.E.U16 R159, desc[UR4][R116.64] ;  /* 0x00000004749f7981 */ /* 0x000ee2000c1e1500 */
[C---:B-1----:R-:W-:Y:S01]  /*18d0*/  LEA R128, P0, R171.reuse, R2, 0x1 ;  /* 0x00000002ab807211 */ /* 0x042fe200078008ff */
[C---:B------:R-:W-:Y:S02]  /*18e0*/  IMAD R201, R12.reuse, 0x2, R169 ;  /* 0x000000020cc97824 */ /* 0x040fe400078e02a9 */
[----:B------:R0:W3:Y:S01]  /*18f0*/  LDG.E.U16 R157, desc[UR4][R118.64] ;  /* 0x00000004769d7981 */ /* 0x0000e2000c1e1500 */
[----:B------:R-:W-:Y:S01]  /*1900*/  LEA.HI.X.SX32 R129, R171, R0, 0x1, P0 ;  /* 0x00000000ab817211 */ /* 0x000fe200000f0eff */
[----:B------:R-:W-:Y:S01]  /*1910*/  IMAD R171, R12, 0x2, R201 ;  /* 0x000000020cab7824 */ /* 0x000fe200078e02c9 */
[----:B------:R-:W-:-:S03]  /*1920*/  LEA R120, P0, R173, R2, 0x1 ;  /* 0x00000002ad787211 */ /* 0x000fc600078008ff */
[C---:B------:R-:W-:Y:S01]  /*1930*/  IMAD R135, R12.reuse, 0x2, R171 ;  /* 0x000000020c877824 */ /* 0x040fe200078e02ab */
[----:B------:R-:W-:Y:S01]  /*1940*/  LEA.HI.X.SX32 R121, R173, R0, 0x1, P0 ;  /* 0x00000000ad797211 */ /* 0x000fe200000f0eff */
[----:B------:R1:W3:Y:S01]  /*1950*/  LDG.E.U16 R163, desc[UR4][R128.64] ;  /* 0x0000000480a37981 */ /* 0x0002e2000c1e1500 */
[-C--:B-----5:R-:W-:Y:S01]  /*1960*/  LEA R122, P0, R175, R2.reuse, 0x1 ;  /* 0x00000002af7a7211 */ /* 0x0a0fe200078008ff */
[C---:B------:R-:W-:Y:S01]  /*1970*/  IMAD R173, R12.reuse, 0x2, R135 ;  /* 0x000000020cad7824 */ /* 0x040fe200078e0287 */
[----:B0-----:R-:W-:Y:S01]  /*1980*/  LEA R118, P1, R177, R2, 0x1 ;  /* 0x00000002b1767211 */ /* 0x001fe200078208ff */
[----:B------:R0:W5:Y:S01]  /*1990*/  LDG.E.U16 R52, desc[UR4][R120.64] ;  /* 0x0000000478347981 */ /* 0x000162000c1e1500 */
[----:B------:R-:W-:Y:S02]  /*19a0*/  LEA.HI.X.SX32 R123, R175, R0, 0x1, P0 ;  /* 0x00000000af7b7211 */ /* 0x000fe400000f0eff */
[C---:B------:R-:W-:Y:S02]  /*19b0*/  LEA R175, R12.reuse, R173, 0x1 ;  /* 0x000000ad0caf7211 */ /* 0x040fe400078e08ff */
[----:B------:R-:W-:Y:S01]  /*19c0*/  LEA R116, P0, R145, R2, 0x1 ;  /* 0x0000000291747211 */ /* 0x000fe200078008ff */
[----:B------:R-:W5:Y:S01]  /*19d0*/  LDG.E.U16 R165, desc[UR4][R122.64] ;  /* 0x000000047aa57981 */ /* 0x000f62000c1e1500 */
[-C--:B------:R-:W-:Y:S01]  /*19e0*/  LEA.HI.X.SX32 R119, R177, R0.reuse, 0x1, P1 ;  /* 0x00000000b1777211 */ /* 0x080fe200008f0eff */
[----:B------:R-:W-:Y:S01]  /*19f0*/  IMAD R177, R12, 0x2, R175 ;  /* 0x000000020cb17824 */ /* 0x000fe200078e02af */
[----:B------:R-:W-:-:S02]  /*1a00*/  LEA.HI.X.SX32 R117, R145, R0, 0x1, P0 ;  /* 0x0000000091757211 */ /* 0x000fc400000f0eff */
[-C--:B------:R-:W-:Y:S01]  /*1a10*/  LEA R126, P0, R181, R2.reuse, 0x1 ;  /* 0x00000002b57e7211 */ /* 0x080fe200078008ff */
[C---:B------:R-:W-:Y:S01]  /*1a20*/  IMAD R145, R12.reuse, 0x2, R177 ;  /* 0x000000020c917824 */ /* 0x040fe200078e02b1 */
[----:B-1----:R-:W-:Y:S01]  /*1a30*/  LEA R128, P1, R193, R2, 0x1 ;  /* 0x00000002c1807211 */ /* 0x002fe200078208ff */
[----:B------:R1:W5:Y:S01]  /*1a40*/  LDG.E.U16 R209, desc[UR4][R118.64] ;  /* 0x0000000476d17981 */ /* 0x000362000c1e1500 */
[----:B------:R-:W-:Y:S01]  /*1a50*/  LEA.HI.X.SX32 R127, R181, R0, 0x1, P0 ;  /* 0x00000000b57f7211 */ /* 0x000fe200000f0eff */
[C---:B------:R-:W-:Y:S01]  /*1a60*/  IMAD R181, R12.reuse, 0x2, R145 ;  /* 0x000000020cb57824 */ /* 0x040fe200078e0291 */
[C---:B0-----:R-:W-:Y:S01]  /*1a70*/  LEA R120, P0, R187.reuse, R2, 0x1 ;  /* 0x00000002bb787211 */ /* 0x041fe200078008ff */
[----:B------:R0:W5:Y:S02]  /*1a80*/  LDG.E.U16 R211, desc[UR4][R116.64] ;  /* 0x0000000474d37981 */ /* 0x000164000c1e1500 */
[C---:B------:R-:W-:Y:S01]  /*1a90*/  IMAD R203, R12.reuse, 0x2, R181 ;  /* 0x000000020ccb7824 */ /* 0x040fe200078e02b5 */
[-C--:B------:R-:W-:Y:S01]  /*1aa0*/  LEA.HI.X.SX32 R121, R187, R0.reuse, 0x1, P0 ;  /* 0x00000000bb797211 */ /* 0x080fe200000f0eff */
[----:B------:R0:W5:Y:S03]  /*1ab0*/  LDG.E.U16 R213, desc[UR4][R126.64] ;  /* 0x000000047ed57981 */ /* 0x000166000c1e1500 */
[----:B------:R-:W-:Y:S01]  /*1ac0*/  LEA R187, R12, R203, 0x1 ;  /* 0x000000cb0cbb7211 */ /* 0x000fe200078e08ff */
[----:B------:R0:W5:Y:S01]  /*1ad0*/  LDG.E.U16 R215, desc[UR4][R120.64] ;  /* 0x0000000478d77981 */ /* 0x000162000c1e1500 */
[----:B------:R-:W-:-:S02]  /*1ae0*/  LEA.HI.X.SX32 R129, R193, R0, 0x1, P1 ;  /* 0x00000000c1817211 */ /* 0x000fc400008f0eff */
[-C--:B-1----:R-:W-:Y:S01]  /*1af0*/  LEA R118, P0, R199, R2.reuse, 0x1 ;  /* 0x00000002c7767211 */ /* 0x082fe200078008ff */
[C---:B------:R-:W-:Y:S01]  /*1b00*/  IMAD R193, R12.reuse, 0x2, R187 ;  /* 0x000000020cc17824 */ /* 0x040fe200078e02bb */
[----:B0-----:R-:W-:Y:S01]  /*1b10*/  LEA R116, P1, R145, R2, 0x1 ;  /* 0x0000000291747211 */ /* 0x001fe200078208ff */
[----:B------:R0:W5:Y:S01]  /*1b20*/  LDG.E.U16 R217, desc[UR4][R128.64] ;  /* 0x0000000480d97981 */ /* 0x000162000c1e1500 */
[----:B------:R-:W-:Y:S01]  /*1b30*/  LEA.HI.X.SX32 R119, R199, R0, 0x1, P0 ;  /* 0x00000000c7777211 */ /* 0x000fe200000f0eff */
[----:B------:R-:W-:Y:S01]  /*1b40*/  IMAD R199, R12, 0x2, R193 ;  /* 0x000000020cc77824 */ /* 0x000fe200078e02c1 */
[----:B------:R-:W-:-:S03]  /*1b50*/  LEA R122, P0, R135, R2, 0x1 ;  /* 0x00000002877a7211 */ /* 0x000fc600078008ff */
[C---:B------:R-:W-:Y:S01]  /*1b60*/  IMAD R205, R12.reuse, 0x2, R199 ;  /* 0x000000020ccd7824 */ /* 0x040fe200078e02c7 */
[----:B------:R-:W-:Y:S01]  /*1b70*/  LEA.HI.X.SX32 R123, R135, R0, 0x1, P0 ;  /* 0x00000000877b7211 */ /* 0x000fe200000f0eff */
[----:B------:R1:W5:Y:S01]  /*1b80*/  LDG.E.U16 R219, desc[UR4][R118.64] ;  /* 0x0000000476db7981 */ /* 0x000362000c1e1500 */
[----:B------:R-:W-:Y:S01]  /*1b90*/  LEA R126, P0, R193, R2, 0x1 ;  /* 0x00000002c17e7211 */ /* 0x000fe200078008ff */
[C---:B------:R-:W-:Y:S01]  /*1ba0*/  IMAD R207, R12.reuse, 0x2, R205 ;  /* 0x000000020ccf7824 */ /* 0x040fe200078e02cd */
[-C--:B------:R-:W-:Y:S01]  /*1bb0*/  LEA.HI.X.SX32 R117, R145, R0.reuse, 0x1, P1 ;  /* 0x0000000091757211 */ /* 0x080fe200008f0eff */
[----:B------:R-:W5:Y:S01]  /*1bc0*/  LDG.E.U16 R221, desc[UR4][R122.64] ;  /* 0x000000047add7981 */ /* 0x000f62000c1e1500 */
[----:B------:R-:W-:Y:S02]  /*1bd0*/  LEA.HI.X.SX32 R127, R193, R0, 0x1, P0 ;  /* 0x00000000c17f7211 */ /* 0x000fe400000f0eff */
[----:B------:R-:W-:Y:S01]  /*1be0*/  LEA R120, P0, R179, R2, 0x1 ;  /* 0x00000002b3787211 */ /* 0x000fe200078008ff */
[----:B------:R1:W5:Y:S01]  /*1bf0*/  LDG.E.U16 R193, desc[UR4][R116.64] ;  /* 0x0000000474c17981 */ /* 0x000362000c1e1500 */
[----:B------:R-:W-:-:S02]  /*1c00*/  LEA R145, R12, R207, 0x1 ;  /* 0x000000cf0c917211 */ /* 0x000fc400078e08ff */
[----:B------:R-:W-:Y:S01]  /*1c10*/  LEA.HI.X.SX32 R121, R179, R0, 0x1, P0 ;  /* 0x00000000b3797211 */ /* 0x000fe200000f0eff */
[----:B------:R1:W5:Y:S01]  /*1c20*/  LDG.E.U16 R223, desc[UR4][R126.64] ;  /* 0x000000047edf7981 */ /* 0x000362000c1e1500 */
[-C--:B0-----:R-:W-:Y:S02]  /*1c30*/  LEA R128, P1, R145, R2.reuse, 0x1 ;  /* 0x0000000291807211 */ /* 0x081fe400078208ff */
[----:B------:R-:W-:Y:S01]  /*1c40*/  LEA R134, P0, R189, R2, 0x1 ;  /* 0x00000002bd867211 */ /* 0x000fe200078008ff */
[----:B------:R0:W5:Y:S01]  /*1c50*/  LDG.E.U16 R54, desc[UR4][R120.64] ;  /* 0x0000000478367981 */ /* 0x000162000c1e1500 */
[-C--:B------:R-:W-:Y:S02]  /*1c60*/  LEA.HI.X.SX32 R129, R145, R0.reuse, 0x1, P1 ;  /* 0x0000000091817211 */ /* 0x080fe400008f0eff */
[----:B------:R-:W-:Y:S02]  /*1c70*/  LEA.HI.X.SX32 R135, R189, R0, 0x1, P0 ;  /* 0x00000000bd877211 */ /* 0x000fe400000f0eff */
[-C--:B-1----:R-:W-:Y:S01]  /*1c80*/  LEA R118, P1, R183, R2.reuse, 0x1 ;  /* 0x00000002b7767211 */ /* 0x082fe200078208ff */
[----:B------:R1:W5:Y:S01]  /*1c90*/  LDG.E.U16 R225, desc[UR4][R128.64] ;  /* 0x0000000480e17981 */ /* 0x000362000c1e1500 */
[----:B------:R-:W-:-:S02]  /*1ca0*/  LEA R116, P0, R169, R2, 0x1 ;  /* 0x00000002a9747211 */ /* 0x000fc400078008ff */
[-C--:B------:R-:W-:Y:S02]  /*1cb0*/  LEA.HI.X.SX32 R119, R183, R0.reuse, 0x1, P1 ;  /* 0x00000000b7777211 */ /* 0x080fe400008f0eff */
[----:B------:R-:W-:Y:S01]  /*1cc0*/  LEA.HI.X.SX32 R117, R169, R0, 0x1, P0 ;  /* 0x00000000a9757211 */ /* 0x000fe200000f0eff */
[----:B------:R-:W5:Y:S01]  /*1cd0*/  LDG.E.U16 R183, desc[UR4][R134.64] ;  /* 0x0000000486b77981 */ /* 0x000f62000c1e1500 */
[-C--:B------:R-:W-:Y:S02]  /*1ce0*/  LEA R122, P1, R195, R2.reuse, 0x1 ;  /* 0x00000002c37a7211 */ /* 0x080fe400078208ff */
[----:B------:R-:W-:Y:S01]  /*1cf0*/  LEA R126, P0, R173, R2, 0x1 ;  /* 0x00000002ad7e7211 */ /* 0x000fe200078008ff */
[----:B------:R-:W5:Y:S01]  /*1d00*/  LDG.E.U16 R179, desc[UR4][R118.64] ;  /* 0x0000000476b37981 */ /* 0x000f62000c1e1500 */
[-C--:B------:R-:W-:Y:S02]  /*1d10*/  LEA.HI.X.SX32 R123, R195, R0.reuse, 0x1, P1 ;  /* 0x00000000c37b7211 */ /* 0x080fe400008f0eff */
[----:B------:R-:W-:-:S02]  /*1d20*/  LEA.HI.X.SX32 R127, R173, R0, 0x1, P0 ;  /* 0x00000000ad7f7211 */ /* 0x000fc400000f0eff */
[-C--:B0-----:R-:W-:Y:S01]  /*1d30*/  LEA R120, P0, R199, R2.reuse, 0x1 ;  /* 0x00000002c7787211 */ /* 0x081fe200078008ff */
[----:B------:R0:W5:Y:S01]  /*1d40*/  LDG.E.U16 R189, desc[UR4][R122.64] ;  /* 0x000000047abd7981 */ /* 0x000162000c1e1500 */
[----:B-1----:R-:W-:Y:S01]  /*1d50*/  LEA R128, P1, R181, R2, 0x1 ;  /* 0x00000002b5807211 */ /* 0x002fe200078208ff */
[----:B------:R-:W-:Y:S01]  /*1d60*/  IMAD R169, R12, 0x2, R145 ;  /* 0x000000020ca97824 */ /* 0x000fe200078e0291 */
[-C--:B------:R-:W-:Y:S01]  /*1d70*/  LEA.HI.X.SX32 R121, R199, R0.reuse, 0x1, P0 ;  /* 0x00000000c7797211 */ /* 0x080fe200000f0eff */
[----:B------:R1:W5:Y:S01]  /*1d80*/  LDG.E.U16 R173, desc[UR4][R116.64] ;  /* 0x0000000474ad7981 */ /* 0x000362000c1e1500 */
[----:B------:R-:W-:Y:S02]  /*1d90*/  LEA.HI.X.SX32 R129, R181, R0, 0x1, P1 ;  /* 0x00000000b5817211 */ /* 0x000fe400008f0eff */
[-C--:B0-----:R-:W-:Y:S01]  /*1da0*/  LEA R122, P0, R185, R2.reuse, 0x1 ;  /* 0x00000002b97a7211 */ /* 0x081fe200078008ff */
[----:B------:R0:W5:Y:S01]  /*1db0*/  LDG.E.U16 R181, desc[UR4][R126.64] ;  /* 0x000000047eb57981 */ /* 0x000162000c1e1500 */
[----:B------:R-:W-:-:S02]  /*1dc0*/  LEA R118, P1, R169, R2, 0x1 ;  /* 0x00000002a9767211 */ /* 0x000fc400078208ff */
[----:B------:R-:W-:Y:S01]  /*1dd0*/  LEA.HI.X.SX32 R123, R185, R0, 0x1, P0 ;  /* 0x00000000b97b7211 */ /* 0x000fe200000f0eff */
[----:B------:R0:W5:Y:S01]  /*1de0*/  LDG.E.U16 R199, desc[UR4][R120.64] ;  /* 0x0000000478c77981 */ /* 0x000162000c1e1500 */
[----:B------:R-:W-:Y:S02]  /*1df0*/  LEA R134, P0, R197, R2, 0x1 ;  /* 0x00000002c5867211 */ /* 0x000fe400078008ff */
[----:B------:R-:W-:Y:S01]  /*1e00*/  LEA.HI.X.SX32 R119, R169, R0, 0x1, P1 ;  /* 0x00000000a9777211 */ /* 0x000fe200008f0eff */
[----:B------:R-:W5:Y:S01]  /*1e10*/  LDG.E.U16 R56, desc[UR4][R122.64] ;  /* 0x000000047a387981 */ /* 0x000f62000c1e1500 */
[----:B-1----:R-:W-:Y:S02]  /*1e20*/  LEA R116, P1, R191, R2, 0x1 ;  /* 0x00000002bf747211 */ /* 0x002fe400078208ff */
[----:B------:R-:W-:Y:S01]  /*1e30*/  LEA.HI.X.SX32 R135, R197, R0, 0x1, P0 ;  /* 0x00000000c5877211 */ /* 0x000fe200000f0eff */
[----:B------:R-:W-:Y:S01]  /*1e40*/  IMAD R169, R12, 0x2, R169 ;  /* 0x000000020ca97824 */ /* 0x000fe200078e02a9 */
[----:B0-----:R-:W-:Y:S01]  /*1e50*/  LEA R126, P0, R175, R2, 0x1 ;  /* 0x00000002af7e7211 */ /* 0x001fe200078008ff */
[----:B------:R0:W5:Y:S01]  /*1e60*/  LDG.E.U16 R185, desc[UR4][R118.64] ;  /* 0x0000000476b97981 */ /* 0x000162000c1e1500 */
[----:B------:R-:W-:-:S02]  /*1e70*/  LEA.HI.X.SX32 R117, R191, R0, 0x1, P1 ;  /* 0x00000000bf757211 */ /* 0x000fc400008f0eff */
[----:B------:R-:W-:Y:S01]  /*1e80*/  LEA R144, P1, R201, R2, 0x1 ;  /* 0x00000002c9907211 */ /* 0x000fe200078208ff */
[----:B------:R-:W5:Y:S01]  /*1e90*/  LDG.E.U16 R195, desc[UR4][R128.64] ;  /* 0x0000000480c37981 */ /* 0x000f62000c1e1500 */
[----:B------:R-:W-:Y:S02]  /*1ea0*/  LEA.HI.X.SX32 R127, R175, R0, 0x1, P0 ;  /* 0x00000000af7f7211 */ /* 0x000fe400000f0eff */
[----:B------:R-:W-:Y:S01]  /*1eb0*/  LEA R120, P0, R203, R2, 0x1 ;  /* 0x00000002cb787211 */ /* 0x000fe200078008ff */
[----:B------:R1:W5:Y:S01]  /*1ec0*/  LDG.E.U16 R58, desc[UR4][R116.64] ;  /* 0x00000004743a7981 */ /* 0x000362000c1e1500 */
[----:B------:R-:W-:Y:S02]  /*1ed0*/  LEA.HI.X.SX32 R145, R201, R0, 0x1, P1 ;  /* 0x00000000c9917211 */ /* 0x000fe400008f0eff */
[----:B0-----:R-:W-:Y:S01]  /*1ee0*/  LEA R118, P1, R205, R2, 0x1 ;  /* 0x00000002cd767211 */ /* 0x001fe200078208ff */
[----:B------:R0:W5:Y:S01]  /*1ef0*/  LDG.E.U16 R60, desc[UR4][R134.64] ;  /* 0x00000004863c7981 */ /* 0x000162000c1e1500 */
[----:B------:R-:W-:-:S02]  /*1f00*/  LEA.HI.X.SX32 R121, R203, R0, 0x1, P0 ;  /* 0x00000000cb797211 */ /* 0x000fc400000f0eff */
[----:B------:R-:W-:Y:S01]  /*1f10*/  LEA R122, P0, R169, R2, 0x1 ;  /* 0x00000002a97a7211 */ /* 0x000fe200078008ff */
[----:B------:R0:W5:Y:S01]  /*1f20*/  LDG.E.U16 R64, desc[UR4][R126.64] ;  /* 0x000000047e407981 */ /* 0x000162000c1e1500 */
[----:B-1----:R-:W-:Y:S01]  /*1f30*/  IMAD R117, R12, 0x2, R169 ;  /* 0x000000020c757824 */ /* 0x002fe200078e02a9 */
[-C--:B------:R-:W-:Y:S02]  /*1f40*/  LEA.HI.X.SX32 R119, R205, R0.reuse, 0x1, P1 ;  /* 0x00000000cd777211 */ /* 0x080fe400008f0eff */
[----:B------:R1:W5:Y:S01]  /*1f50*/  LDG.E.U16 R66, desc[UR4][R120.64] ;  /* 0x0000000478427981 */ /* 0x000362000c1e1500 */
[----:B------:R-:W-:Y:S02]  /*1f60*/  LEA.HI.X.SX32 R123, R169, R0, 0x1, P0 ;  /* 0x00000000a97b7211 */ /* 0x000fe400000f0eff */
[-C--:B------:R-:W-:Y:S01]  /*1f70*/  LEA R128, P1, R117, R2.reuse, 0x1 ;  /* 0x0000000275807211 */ /* 0x080fe200078208ff */
[----:B------:R-:W5:Y:S01]  /*1f80*/  LDG.E.U16 R62, desc[UR4][R144.64] ;  /* 0x00000004903e7981 */ /* 0x000f62000c1e1500 */
[----:B------:R-:W-:-:S02]  /*1f90*/  LEA R116, P0, R149, R2, 0x1 ;  /* 0x0000000295747211 */ /* 0x000fc400078008ff */
[-C--:B------:R-:W-:Y:S01]  /*1fa0*/  LEA.HI.X.SX32 R129, R117, R0.reuse, 0x1, P1 ;  /* 0x0000000075817211 */ /* 0x080fe200008f0eff */
[----:B------:R1:W5:Y:S01]  /*1fb0*/  LDG.E.U16 R68, desc[UR4][R118.64] ;  /* 0x0000000476447981 */ /* 0x000362000c1e1500 */
[----:B------:R-:W-:Y:S02]  /*1fc0*/  LEA.HI.X.SX32 R117, R149, R0, 0x1, P0 ;  /* 0x0000000095757211 */ /* 0x000fe400000f0eff */
[-C--:B0-----:R-:W-:Y:S01]  /*1fd0*/  LEA R134, P0, R155, R2.reuse, 0x1 ;  /* 0x000000029b867211 */ /* 0x081fe200078008ff */
[----:B------:R0:W5:Y:S01]  /*1fe0*/  LDG.E.U16 R70, desc[UR4][R122.64] ;  /* 0x000000047a467981 */ /* 0x000162000c1e1500 */
[----:B------:R-:W-:Y:S02]  /*1ff0*/  LEA R126, P1, R161, R2, 0x1 ;  /* 0x00000002a17e7211 */ /* 0x000fe400078208ff */
[----:B------:R-:W-:Y:S01]  /*2000*/  LEA.HI.X.SX32 R135, R155, R0, 0x1, P0 ;  /* 0x000000009b877211 */ /* 0x000fe200000f0eff */
[----:B------:R0:W5:Y:S01]  /*2010*/  LDG.E.U16 R169, desc[UR4][R128.64] ;  /* 0x0000000480a97981 */ /* 0x000162000c1e1500 */
[----:B-1----:R-:W-:-:S02]  /*2020*/  LEA R120, P0, R167, R2, 0x1 ;  /* 0x00000002a7787211 */ /* 0x002fc400078008ff */
[-C--:B------:R-:W-:Y:S01]  /*2030*/  LEA.HI.X.SX32 R127, R161, R0.reuse, 0x1, P1 ;  /* 0x00000000a17f7211 */ /* 0x080fe200008f0eff */
[----:B------:R1:W5:Y:S01]  /*2040*/  LDG.E.U16 R149, desc[UR4][R116.64] ;  /* 0x0000000474957981 */ /* 0x000362000c1e1500 */
[----:B------:R-:W-:Y:S02]  /*2050*/  LEA.HI.X.SX32 R121, R167, R0, 0x1, P0 ;  /* 0x00000000a7797211 */ /* 0x000fe400000f0eff */
[-C--:B------:R-:W-:Y:S01]  /*2060*/  LEA R118, P0, R171, R2.reuse, 0x1 ;  /* 0x00000002ab767211 */ /* 0x080fe200078008ff */
[----:B------:R-:W5:Y:S01]  /*2070*/  LDG.E.U16 R135, desc[UR4][R134.64] ;  /* 0x0000000486877981 */ /* 0x000f62000c1e1500 */
[----:B0-----:R-:W-:Y:S02]  /*2080*/  LEA R122, P1, R177, R2, 0x1 ;  /* 0x00000002b17a7211 */ /* 0x001fe400078208ff */
[-C--:B------:R-:W-:Y:S01]  /*2090*/  LEA.HI.X.SX32 R119, R171, R0.reuse, 0x1, P0 ;  /* 0x00000000ab777211 */ /* 0x080fe200000f0eff */
[----:B------:R-:W5:Y:S01]  /*20a0*/  LDG.E.U16 R127, desc[UR4][R126.64] ;  /* 0x000000047e7f7981 */ /* 0x000f62000c1e1500 */
[----:B------:R-:W-:-:S02]  /*20b0*/  LEA.HI.X.SX32 R123, R177, R0, 0x1, P1 ;  /* 0x00000000b17b7211 */ /* 0x000fc400008f0eff */
[-C--:B------:R-:W-:Y:S01]  /*20c0*/  LEA R128, P0, R187, R2.reuse, 0x1 ;  /* 0x00000002bb807211 */ /* 0x080fe200078008ff */
[----:B------:R-:W5:Y:S01]  /*20d0*/  LDG.E.U16 R121, desc[UR4][R120.64] ;  /* 0x0000000478797981 */ /* 0x000f62000c1e1500 */
[----:B------:R-:W-:Y:S02]  /*20e0*/  LEA R144, P1, R207, R2, 0x1 ;  /* 0x00000002cf907211 */ /* 0x000fe400078208ff */
[-C--:B------:R-:W-:Y:S01]  /*20f0*/  LEA.HI.X.SX32 R129, R187, R0.reuse, 0x1, P0 ;  /* 0x00000000bb817211 */ /* 0x080fe200000f0eff */
[----:B------:R-:W5:Y:S01]  /*2100*/  LDG.E.U16 R119, desc[UR4][R118.64] ;  /* 0x0000000476777981 */ /* 0x000f62000c1e1500 */
[----:B------:R-:W-:-:S03]  /*2110*/  LEA.HI.X.SX32 R145, R207, R0, 0x1, P1 ;  /* 0x00000000cf917211 */ /* 0x000fc600008f0eff */
[----:B------:R-:W5:Y:S04]  /*2120*/  LDG.E.U16 R123, desc[UR4][R122.64] ;  /* 0x000000047a7b7981 */ /* 0x000f68000c1e1500 */
[----:B------:R-:W5:Y:S04]  /*2130*/  LDG.E.U16 R129, desc[UR4][R128.64] ;  /* 0x0000000480817981 */ /* 0x000f68000c1e1500 */
[----:B------:R-:W5:Y:S01]  /*2140*/  LDG.E.U16 R145, desc[UR4][R144.64] ;  /* 0x0000000490917981 */ /* 0x000f62000c1e1500 */
[----:B------:R-:W0:Y:S01]  /*2150*/  S2R R155, SR_CgaCtaId ;  /* 0x00000000009b7919 */ /* 0x000e220000008800 */
[----:B------:R-:W-:-:S02]  /*2160*/  LOP3.LUT R12, R5, 0x3f, RZ, 0xc0, !PT ;  /* 0x0000003f050c7812 */ /* 0x000fc400078ec0ff */
[----:B-1----:R-:W-:Y:S02]  /*2170*/  SHF.R.S32.HI R117, RZ, 0x6, R5 ;  /* 0x00000006ff757819 */ /* 0x002fe40000011405 */
[----:B------:R-:W-:Y:S01]  /*2180*/  MOV R0, 0x400 ;  /* 0x0000040000007802 */ /* 0x000fe20000000f00 */
[----:B------:R-:W-:Y:S01]  /*2190*/  IMAD.SHL.U32 R212, R12, 0x2, RZ ;  /* 0x000000020cd47824 */ /* 0x000fe200078e00ff */
[----:B------:R-:W-:-:S04]  /*21a0*/  SGXT R117, R117, 0x1 ;  /* 0x000000017575781a */ /* 0x000fc80000000200 */
[----:B------:R-:W-:-:S04]  /*21b0*/  LOP3.LUT R117, R212, 0x90, R117, 0x78, !PT ;  /* 0x00000090d4757812 */ /* 0x000fc800078e7875 */
[----:B------:R-:W-:Y:S02]  /*21c0*/  LOP3.LUT R2, R117, 0x20, RZ, 0x3c, !PT ;  /* 0x0000002075027812 */ /* 0x000fe400078e3cff */
[----:B0-----:R-:W-:-:S04]  /*21d0*/  LEA R214, R155, R0, 0x18 ;  /* 0x000000009bd67211 */ /* 0x001fc800078ec0ff */
[----:B------:R-:W-:-:S05]  /*21e0*/  IADD3 R0, R117, R214, RZ ;  /* 0x000000d675007210 */ /* 0x000fca0007ffe0ff */
[----:B------:R0:W-:Y:S01]  /*21f0*/  STS.U16 [R0], R3 ;  /* 0x0000000300007388 */ /* 0x0001e20000000400 */
[C---:B------:R-:W-:Y:S01]  /*2200*/  IMAD.IADD R2, R214.reuse, 0x1, R2 ;  /* 0x00000001d6027824 */ /* 0x040fe200078e0202 */
[----:B0-----:R-:W-:Y:S02]  /*2210*/  LOP3.LUT R3, R117, 0x40, RZ, 0x3c, !PT ;  /* 0x0000004075037812 */ /* 0x001fe400078e3cff */
[----:B------:R-:W-:Y:S03]  /*2220*/  STS.U16 [R0+0x400], R13 ;  /* 0x0004000d00007388 */ /* 0x000fe60000000400 */
[----:B------:R-:W-:Y:S01]  /*2230*/  IMAD.IADD R3, R214, 0x1, R3 ;  /* 0x00000001d6037824 */ /* 0x000fe200078e0203 */
[----:B------:R-:W-:Y:S04]  /*2240*/  STS.U16 [R0+0x800], R19 ;  /* 0x0008001300007388 */ /* 0x000fe80000000400 */
[----:B--2---:R-:W-:Y:S04]  /*2250*/  STS.U16 [R0+0xc00], R25 ;  /* 0x000c001900007388 */ /* 0x004fe80000000400 */
[----:B------:R-:W-:Y:S04]  /*2260*/  STS.U16 [R0+0x1000], R31 ;  /* 0x0010001f00007388 */ /* 0x000fe80000000400 */
        /* <DEDUP_REMOVED lines=15> */
[----:B----4-:R-:W-:Y:S04]  /*2360*/  STS.U16 [R0+0x5000], R141 ;  /* 0x0050008d00007388 */ /* 0x010fe80000000400 */
[----:B---3--:R-:W-:Y:S04]  /*2370*/  STS.U16 [R0+0x5400], R151 ;  /* 0x0054009700007388 */ /* 0x008fe80000000400 */
[----:B------:R-:W-:Y:S04]  /*2380*/  STS.U16 [R0+0x5800], R159 ;  /* 0x0058009f00007388 */ /* 0x000fe80000000400 */
[----:B-----5:R-:W-:Y:S04]  /*2390*/  STS.U16 [R0+0x5c00], R209 ;  /* 0x005c00d100007388 */ /* 0x020fe80000000400 */
        /* <DEDUP_REMOVED lines=8> */
[----:B------:R0:W-:Y:S04]  /*2420*/  STS.U16 [R2+0x100], R9 ;  /* 0x0001000902007388 */ /* 0x0001e80000000400 */
        /* <DEDUP_REMOVED lines=31> */
[----:B------:R1:W-:Y:S01]  /*2620*/  STS.U16 [R3+0x200], R4 ;  /* 0x0002000403007388 */ /* 0x0003e20000000400 */
[----:B0-----:R-:W-:-:S03]  /*2630*/  MOV R9, 0x3f800000 ;  /* 0x3f80000000097802 */ /* 0x001fc60000000f00 */
[----:B------:R0:W-:Y:S01]  /*2640*/  STS.U16 [R3+0x600], R8 ;  /* 0x0006000803007388 */ /* 0x0001e20000000400 */
[----:B-1----:R-:W-:Y:S01]  /*2650*/  LOP3.LUT R4, R117, 0x60, RZ, 0x3c, !PT ;  /* 0x0000006075047812 */ /* 0x002fe200078e3cff */
[----:B0-----:R-:W-:-:S04]  /*2660*/  IMAD.MOV.U32 R8, RZ, RZ, 0x3f800000 ;  /* 0x3f800000ff087424 */ /* 0x001fc800078e00ff */
[----:B------:R-:W-:Y:S01]  /*2670*/  IMAD.IADD R4, R214, 0x1, R4 ;  /* 0x00000001d6047824 */ /* 0x000fe200078e0204 */
[----:B------:R-:W-:Y:S04]  /*2680*/  STL [R1+0x6c], R9 ;  /* 0x00006c0901007387 */ /* 0x000fe80000100800 */
        /* <DEDUP_REMOVED lines=30> */
[----:B------:R0:W-:Y:S04]  /*2870*/  STL [R1+0x68], R8 ;  /* 0x0000680801007387 */ /* 0x0001e80000100800 */
[----:B------:R-:W-:Y:S04]  /*2880*/  STS.U16 [R4+0x700], R17 ;  /* 0x0007001104007388 */ /* 0x000fe80000000400 */
[----:B------:R-:W-:Y:S01]  /*2890*/  STS.U16 [R4+0xb00], R23 ;  /* 0x000b001704007388 */ /* 0x000fe20000000400 */
[----:B0-----:R-:W-:-:S03]  /*28a0*/  VIADD R8, R6, 0x40 ;  /* 0x0000004006087836 */ /* 0x001fc60000000000 */
[----:B------:R-:W-:Y:S04]  /*28b0*/  STS.U16 [R4+0x7f00], R169 ;  /* 0x007f00a904007388 */ /* 0x000fe80000000400 */
[----:B------:R-:W-:Y:S04]  /*28c0*/  STS.U16 [R4+0x5700], R157 ;  /* 0x0057009d04007388 */ /* 0x000fe80000000400 */
[----:B------:R-:W-:Y:S01]  /*28d0*/  STS.U16 [R4+0x5b00], R165 ;  /* 0x005b00a504007388 */ /* 0x000fe20000000400 */
[----:B------:R-:W-:Y:S01]  /*28e0*/  ISETP.GE.AND P0, PT, R8, 0x1, PT ;  /* 0x000000010800780c */ /* 0x000fe20003f06270 */
[----:B------:R-:W-:Y:S01]  /*28f0*/  IMAD.MOV.U32 R19, RZ, RZ, -0x800000 ;  /* 0xff800000ff137424 */ /* 0x000fe200078e00ff */
[----:B------:R-:W-:Y:S01]  /*2900*/  CS2R R24, SRZ ;  /* 0x0000000000187805 */ /* 0x000fe2000001ff00 */
[----:B------:R-:W-:Y:S01]  /*2910*/  STS.U16 [R4+0x300], R11 ;  /* 0x0003000b04007388 */ /* 0x000fe20000000400 */
[----:B------:R-:W-:Y:S01]  /*2920*/  IMAD.MOV.U32 R18, RZ, RZ, -0x800000 ;  /* 0xff800000ff127424 */ /* 0x000fe200078e00ff */
[----:B------:R-:W-:-:S02]  /*2930*/  CS2R R26, SRZ ;  /* 0x00000000001a7805 */ /* 0x000fc4000001ff00 */
[----:B------:R-:W-:Y:S01]  /*2940*/  CS2R R30, SRZ ;  /* 0x00000000001e7805 */ /* 0x000fe2000001ff00 */
[----:B------:R0:W-:Y:S01]  /*2950*/  STS.U16 [R4+0xf00], R29 ;  /* 0x000f001d04007388 */ /* 0x0001e20000000400 */
[----:B------:R-:W-:Y:S02]  /*2960*/  CS2R R32, SRZ ;  /* 0x0000000000207805 */ /* 0x000fe4000001ff00 */
[----:B------:R-:W-:Y:S02]  /*2970*/  CS2R R36, SRZ ;  /* 0x0000000000247805 */ /* 0x000fe4000001ff00 */
[----:B------:R-:W-:Y:S01]  /*2980*/  CS2R R38, SRZ ;  /* 0x0000000000267805 */ /* 0x000fe2000001ff00 */
[----:B------:R1:W-:Y:S01]  /*2990*/  STS.U16 [R4+0x1300], R35 ;  /* 0x0013002304007388 */ /* 0x0003e20000000400 */
[----:B------:R-:W-:Y:S02]  /*29a0*/  CS2R R42, SRZ ;  /* 0x00000000002a7805 */ /* 0x000fe4000001ff00 */
[----:B------:R-:W-:-:S02]  /*29b0*/  CS2R R44, SRZ ;  /* 0x00000000002c7805 */ /* 0x000fc4000001ff00 */
[----:B------:R-:W-:Y:S01]  /*29c0*/  CS2R R48, SRZ ;  /* 0x0000000000307805 */ /* 0x000fe2000001ff00 */
[----:B------:R2:W-:Y:S01]  /*29d0*/  STS.U16 [R4+0x1700], R41 ;  /* 0x0017002904007388 */ /* 0x0005e20000000400 */
[----:B------:R-:W-:Y:S02]  /*29e0*/  CS2R R50, SRZ ;  /* 0x0000000000327805 */ /* 0x000fe4000001ff00 */
[----:B0-----:R-:W-:Y:S02]  /*29f0*/  CS2R R28, SRZ ;  /* 0x00000000001c7805 */ /* 0x001fe4000001ff00 */
[----:B------:R-:W-:Y:S01]  /*2a00*/  CS2R R54, SRZ ;  /* 0x0000000000367805 */ /* 0x000fe2000001ff00 */
[----:B------:R0:W-:Y:S01]  /*2a10*/  STS.U16 [R4+0x1b00], R47 ;  /* 0x001b002f04007388 */ /* 0x0001e20000000400 */
[----:B------:R-:W-:Y:S02]  /*2a20*/  CS2R R56, SRZ ;  /* 0x0000000000387805 */ /* 0x000fe4000001ff00 */
[----:B-1----:R-:W-:-:S02]  /*2a30*/  CS2R R34, SRZ ;  /* 0x0000000000227805 */ /* 0x002fc4000001ff00 */
[----:B------:R-:W-:Y:S01]  /*2a40*/  CS2R R60, SRZ ;  /* 0x00000000003c7805 */ /* 0x000fe2000001ff00 */
[----:B------:R1:W-:Y:S01]  /*2a50*/  STS.U16 [R4+0x1f00], R53 ;  /* 0x001f003504007388 */ /* 0x0003e20000000400 */
[----:B------:R-:W-:Y:S02]  /*2a60*/  CS2R R62, SRZ ;  /* 0x00000000003e7805 */ /* 0x000fe4000001ff00 */
[----:B--2---:R-:W-:Y:S02]  /*2a70*/  CS2R R40, SRZ ;  /* 0x0000000000287805 */ /* 0x004fe4000001ff00 */
[----:B------:R-:W-:Y:S01]  /*2a80*/  CS2R R66, SRZ ;  /* 0x0000000000427805 */ /* 0x000fe2000001ff00 */
[----:B------:R2:W-:Y:S01]  /*2a90*/  STS.U16 [R4+0x2300], R59 ;  /* 0x0023003b04007388 */ /* 0x0005e20000000400 */
[----:B------:R-:W-:Y:S02]  /*2aa0*/  CS2R R68, SRZ ;  /* 0x0000000000447805 */ /* 0x000fe4000001ff00 */
[----:B0-----:R-:W-:-:S02]  /*2ab0*/  CS2R R46, SRZ ;  /* 0x00000000002e7805 */ /* 0x001fc4000001ff00 */
[----:B------:R-:W-:Y:S01]  /*2ac0*/  CS2R R72, SRZ ;  /* 0x0000000000487805 */ /* 0x000fe2000001ff00 */
[----:B------:R0:W-:Y:S01]  /*2ad0*/  STS.U16 [R4+0x2700], R65 ;  /* 0x0027004104007388 */ /* 0x0001e20000000400 */
[----:B------:R-:W-:Y:S02]  /*2ae0*/  CS2R R74, SRZ ;  /* 0x00000000004a7805 */ /* 0x000fe4000001ff00 */
[----:B-1----:R-:W-:Y:S02]  /*2af0*/  CS2R R52, SRZ ;  /* 0x0000000000347805 */ /* 0x002fe4000001ff00 */
[----:B------:R-:W-:Y:S01]  /*2b00*/  CS2R R78, SRZ ;  /* 0x00000000004e7805 */ /* 0x000fe2000001ff00 */
[----:B------:R1:W-:Y:S01]  /*2b10*/  STS.U16 [R4+0x2b00], R71 ;  /* 0x002b004704007388 */ /* 0x0003e20000000400 */
[----:B------:R-:W-:Y:S02]  /*2b20*/  CS2R R80, SRZ ;  /* 0x0000000000507805 */ /* 0x000fe4000001ff00 */
[----:B--2---:R-:W-:-:S02]  /*2b30*/  CS2R R58, SRZ ;  /* 0x00000000003a7805 */ /* 0x004fc4000001ff00 */
        /* <DEDUP_REMOVED lines=36> */
[C---:B------:R-:W-:Y:S01]  /*2d80*/  LOP3.LUT R9, R5.reuse, 0x7f, RZ, 0xc0, !PT ;  /* 0x0000007f05097812 */ /* 0x040fe200078ec0ff */
[----:B------:R2:W-:Y:S01]  /*2d90*/  STS.U16 [R4+0x5300], R147 ;  /* 0x0053009304007388 */ /* 0x0005e20000000400 */
[----:B------:R-:W-:Y:S02]  /*2da0*/  LOP3.LUT R11, R5, 0x40, RZ, 0xc0, !PT ;  /* 0x00000040050b7812 */ /* 0x000fe400078ec0ff */
[----:B0-----:R-:W-:Y:S01]  /*2db0*/  CS2R R130, SRZ ;  /* 0x0000000000827805 */ /* 0x001fe2000001ff00 */
[----:B------:R0:W-:Y:S01]  /*2dc0*/  STS.U16 [R4+0x5f00], R149 ;  /* 0x005f009504007388 */ /* 0x0001e20000000400 */
[----:B-1----:R-:W-:-:S03]  /*2dd0*/  CS2R R138, SRZ ;  /* 0x00000000008a7805 */ /* 0x002fc6000001ff00 */
[----:B------:R1:W-:Y:S01]  /*2de0*/  STS.U16 [R4+0x6300], R135 ;  /* 0x0063008704007388 */ /* 0x0003e20000000400 */
[----:B--2---:R-:W-:-:S03]  /*2df0*/  CS2R R146, SRZ ;  /* 0x0000000000927805 */ /* 0x004fc6000001ff00 */
[----:B------:R2:W-:Y:S01]  /*2e00*/  STS.U16 [R4+0x6700], R127 ;  /* 0x0067007f04007388 */ /* 0x0005e20000000400 */
[----:B0-----:R-:W-:-:S03]  /*2e10*/  CS2R R148, SRZ ;  /* 0x0000000000947805 */ /* 0x001fc6000001ff00 */
        /* <DEDUP_REMOVED lines=9> */
[----:B--2---:R-:W-:Y:S02]  /*2eb0*/  CS2R R122, SRZ ;  /* 0x00000000007a7805 */ /* 0x004fe4000001ff00 */
[----:B0-----:R-:W-:Y:S02]  /*2ec0*/  CS2R R128, SRZ ;  /* 0x0000000000807805 */ /* 0x001fe4000001ff00 */
[----:B-1----:R-:W-:Y:S01]  /*2ed0*/  CS2R R144, SRZ ;  /* 0x0000000000907805 */ /* 0x002fe2000001ff00 */
[----:B------:R-:W-:Y:S06]  /*2ee0*/  @!P0 BRA `(.L_x_0) ;  /* 0x000000ac00c08947 */ /* 0x000fec0003800000 */
[----:B------:R-:W0:Y:S01]  /*2ef0*/  LDC R8, c[0x0][0x268] ;  /* 0x00009a00ff087b82 */ /* 0x000e220000000800 */
[--C-:B------:R-:W-:Y:S02]  /*2f00*/  SHF.R.U32.HI R10, RZ, 0x2, R5.reuse ;  /* 0x00000002ff0a7819 */ /* 0x100fe40000011605 */
[----:B------:R-:W-:Y:S02]  /*2f10*/  CS2R R102, SRZ ;  /* 0x0000000000667805 */ /* 0x000fe4000001ff00 */
[----:B------:R-:W-:Y:S02]  /*2f20*/  SHF.R.U32.HI R5, RZ, 0x1, R5 ;  /* 0x00000001ff057819 */ /* 0x000fe40000011605 */
[----:B------:R-:W-:Y:S02]  /*2f30*/  CS2R R104, SRZ ;  /* 0x0000000000687805 */ /* 0x000fe4000001ff00 */
[----:B------:R-:W-:Y:S02]  /*2f40*/  SGXT.U32 R10, R10, 0x3 ;  /* 0x000000030a0a781a */ /* 0x000fe40000000000 */
[----:B------:R-:W-:-:S02]  /*2f50*/  CS2R R106, SRZ ;  /* 0x00000000006a7805 */ /* 0x000fc4000001ff00 */
[----:B------:R-:W-:Y:S01]  /*2f60*/  LEA R212, R11, R212, 0x7 ;  /* 0x000000d40bd47211 */ /* 0x000fe200078e38ff */
[----:B------:R-:W1:Y:S01]  /*2f70*/  LDC.64 R92, c[0x0][0x260] ;  /* 0x00009800ff5c7b82 */ /* 0x000e620000000a00 */
[----:B------:R-:W-:Y:S02]  /*2f80*/  LOP3.LUT R5, R10, 0x30, R5, 0xf8, !PT ;  /* 0x000000300a057812 */ /* 0x000fe400078ef805 */
[----:B------:R-:W-:Y:S02]  /*2f90*/  CS2R R108, SRZ ;  /* 0x00000000006c7805 */ /* 0x000fe4000001ff00 */
[----:B------:R-:W-:Y:S02]  /*2fa0*/  SHF.R.U32.HI R10, RZ, 0x4, R214 ;  /* 0x00000004ff0a7819 */ /* 0x000fe400000116d6 */
[----:B------:R-:W-:Y:S02]  /*2fb0*/  CS2R R110, SRZ ;  /* 0x00000000006e7805 */ /* 0x000fe4000001ff00 */
[----:B------:R-:W-:Y:S01]  /*2fc0*/  LOP3.LUT R11, R5, R6, RZ, 0xfc, !PT ;  /* 0x00000006050b7212 */ /* 0x000fe200078efcff */
[----:B------:R-:W-:Y:S01]  /*2fd0*/  VIADD R5, R214, 0x8000 ;  /* 0x00008000d6057836 */ /* 0x000fe20000000000 */
[----:B------:R-:W-:Y:S01]  /*2fe0*/  SGXT.U32 R13, R10, 0xe ;  /* 0x0000000e0a0d781a */ /* 0x000fe20000000000 */
[----:B------:R-:W2:Y:S01]  /*2ff0*/  LDC R16, c[0x0][0x258] ;  /* 0x00009600ff107b82 */ /* 0x000ea20000000800 */
[----:B------:R-:W-:-:S02]  /*3000*/  CS2R R112, SRZ ;  /* 0x0000000000707805 */ /* 0x000fc4000001ff00 */
[----:B------:R-:W-:Y:S02]  /*3010*/  CS2R R114, SRZ ;  /* 0x0000000000727805 */ /* 0x000fe4000001ff00 */
[----:B------:R-:W-:Y:S02]  /*3020*/  SHF.R.U32.HI R5, RZ, 0x4, R5 ;  /* 0x00000004ff057819 */ /* 0x000fe40000011605 */
[----:B------:R-:W-:Y:S02]  /*3030*/  CS2R R116, SRZ ;  /* 0x0000000000747805 */ /* 0x000fe4000001ff00 */
[----:B------:R-:W-:Y:S02]  /*3040*/  IADD3 R13, P0, R13, 0x80, RZ ;  /* 0x000000800d0d7810 */ /* 0x000fe40007f1e0ff */
[----:B------:R-:W-:Y:S02]  /*3050*/  CS2R R118, SRZ ;  /* 0x0000000000767805 */ /* 0x000fe4000001ff00 */
[----:B------:R-:W-:Y:S01]  /*3060*/  SGXT.U32 R5, R5, 0xe ;  /* 0x0000000e0505781a */ /* 0x000fe20000000000 */
[----:B0-----:R-:W-:Y:S01]  /*3070*/  IMAD R15, R7, R8, RZ ;  /* 0x00000008070f7224 */ /* 0x001fe200078e02ff */
[----:B------:R-:W0:Y:S01]  /*3080*/  LDC.64 R186, c[0x0][0x218] ;  /* 0x00008600ffba7b82 */ /* 0x000e220000000a00 */
[----:B------:R-:W-:Y:S01]  /*3090*/  R2UR UR8, R13 ;  /* 0x000000000d0872ca */ /* 0x000fe200000e0000 */
[----:B------:R-:W-:Y:S01]  /*30a0*/  IMAD.MOV.U32 R13, RZ, RZ, RZ ;  /* 0x000000ffff0d7224 */ /* 0x000fe200078e00ff */
[C---:B------:R-:W-:Y:S01]  /*30b0*/  R2UR UR58, R5.reuse ;  /* 0x00000000053a72ca */ /* 0x040fe200000e0000 */
[C---:B------:R-:W-:Y:S01]  /*30c0*/  IMAD R17, R8.reuse, 0x2, R15 ;  /* 0x0000000208117824 */ /* 0x040fe200078e020f */
[----:B------:R-:W-:Y:S01]  /*30d0*/  IADD3 R10, P1, R5, 0x2, RZ ;  /* 0x00000002050a7810 */ /* 0x000fe20007f3e0ff */
[----:B------:R-:W-:Y:S01]  /*30e0*/  IMAD.MOV.U32 R5, RZ, RZ, RZ ;  /* 0x000000ffff057224 */ /* 0x000fe200078e00ff */
[----:B------:R-:W-:Y:S01]  /*30f0*/  CS2R R120, SRZ ;  /* 0x0000000000787805 */ /* 0x000fe2000001ff00 */
[----:B------:R-:W3:Y:S01]  /*3100*/  LDC.64 R6, c[0x0][0x250] ;  /* 0x00009400ff067b82 */ /* 0x000ee20000000a00 */
[----:B------:R-:W-:Y:S01]  /*3110*/  LEA R19, R8, R17, 0x1 ;  /* 0x0000001108137211 */ /* 0x000fe200078e08ff */
[----:B-1----:R-:W-:Y:S01]  /*3120*/  IMAD R14, R12, R93, RZ ;  /* 0x0000005d0c0e7224 */ /* 0x002fe200078e02ff */
[----:B------:R-:W-:-:S02]  /*3130*/  IADD3.X R5, R5, 0x40000040, RZ, P0, !PT ;  /* 0x4000004005057810 */ /* 0x000fc400007fe4ff */
[----:B------:R-:W-:Y:S02]  /*3140*/  CS2R R122, SRZ ;  /* 0x00000000007a7805 */ /* 0x000fe4000001ff00 */
[----:B------:R-:W-:Y:S01]  /*3150*/  R2UR UR10, R10 ;  /* 0x000000000a0a72ca */ /* 0x000fe200000e0000 */
[C---:B------:R-:W-:Y:S01]  /*3160*/  IMAD R21, R8.reuse, 0x2, R19 ;  /* 0x0000000208157824 */ /* 0x040fe200078e0213 */
[----:B------:R-:W-:Y:S01]  /*3170*/  R2UR UR9, R5 ;  /* 0x00000000050972ca */ /* 0x000fe200000e0000 */
[----:B------:R-:W1:Y:S01]  /*3180*/  LDC.64 R100, c[0x0][0x220] ;  /* 0x00008800ff647b82 */ /* 0x000e620000000a00 */
[----:B------:R-:W-:Y:S01]  /*3190*/  IADD3.X R5, R13, 0x40000040, RZ, P1, !PT ;  /* 0x400000400d057810 */ /* 0x000fe20000ffe4ff */
[----:B------:R-:W-:Y:S01]  /*31a0*/  IMAD R23, R8, 0x2, R21 ;  /* 0x0000000208177824 */ /* 0x000fe200078e0215 */
[----:B------:R-:W-:Y:S01]  /*31b0*/  CS2R R124, SRZ ;  /* 0x00000000007c7805 */ /* 0x000fe2000001ff00 */
[----:B------:R-:W-:Y:S01]  /*31c0*/  IMAD R10, R184, R92, RZ ;  /* 0x0000005cb80a7224 */ /* 0x000fe200078e02ff */
[----:B------:R-:W-:Y:S01]  /*31d0*/  R2UR UR11, R5 ;  /* 0x00000000050b72ca */ /* 0x000fe200000e0000 */
[----:B------:R-:W-:Y:S01]  /*31e0*/  IMAD R25, R8, 0x2, R23 ;  /* 0x0000000208197824 */ /* 0x000fe200078e0217 */
[----:B------:R-:W-:Y:S01]  /*31f0*/  CS2R R126, SRZ ;  /* 0x00000000007e7805 */ /* 0x000fe2000001ff00 */
[----:B------:R-:W-:Y:S01]  /*3200*/  IMAD.SHL.U32 R13, R10, 0x2, RZ ;  /* 0x000000020a0d7824 */ /* 0x000fe200078e00ff */
[----:B------:R-:W-:Y:S01]  /*3210*/  CS2R R128, SRZ ;  /* 0x0000000000807805 */ /* 0x000fe2000001ff00 */
[----:B------:R-:W-:Y:S01]  /*3220*/  IMAD R27, R8, 0x2, R25 ;  /* 0x00000002081b7824 */ /* 0x000fe200078e0219 */
[----:B------:R-:W-:Y:S01]  /*3230*/  CS2R R130, SRZ ;  /* 0x0000000000827805 */ /* 0x000fe2000001ff00 */
[----:B------:R-:W-:Y:S01]  /*3240*/  IMAD.SHL.U32 R12, R14, 0x2, RZ ;  /* 0x000000020e0c7824 */ /* 0x000fe200078e00ff */
[----:B------:R-:W-:Y:S01]  /*3250*/  CS2R R132, SRZ ;  /* 0x0000000000847805 */ /* 0x000fe2000001ff00 */
[----:B--2---:R-:W-:Y:S01]  /*3260*/  IMAD R9, R9, R16, RZ ;  /* 0x0000001009097224 */ /* 0x004fe200078e02ff */
[----:B------:R-:W-:Y:S01]  /*3270*/  LEA R29, R8, R27, 0x1 ;  /* 0x0000001b081d7211 */ /* 0x000fe200078e08ff */
[----:B---3--:R-:W-:Y:S01]  /*3280*/  IMAD R5, R184, R6, RZ ;  /* 0x00000006b8057224 */ /* 0x008fe200078e02ff */
[----:B------:R-:W-:Y:S01]  /*3290*/  SHF.L.U32 R152, R7, 0x3, RZ ;  /* 0x0000000307987819 */ /* 0x000fe200000006ff */
[----:B------:R-:W-:Y:S01]  /*32a0*/  IMAD.HI R14, R14, 0x2, RZ ;  /* 0x000000020e0e7827 */ /* 0x000fe200078e02ff */
[----:B------:R-:W-:-:S02]  /*32b0*/  CS2R R134, SRZ ;  /* 0x0000000000867805 */ /* 0x000fc4000001ff00 */
[----:B------:R-:W-:Y:S02]  /*32c0*/  CS2R R136, SRZ ;  /* 0x0000000000887805 */ /* 0x000fe4000001ff00 */
[----:B0-----:R-:W-:Y:S01]  /*32d0*/  LEA R186, P0, R5, R186, 0x1 ;  /* 0x000000ba05ba7211 */ /* 0x001fe200078008ff */
[----:B------:R-:W-:Y:S01]  /*32e0*/  IMAD R31, R8, 0x2, R29 ;  /* 0x00000002081f7824 */ /* 0x000fe200078e021d */
[----:B------:R-:W-:Y:S02]  /*32f0*/  CS2R R138, SRZ ;  /* 0x00000000008a7805 */ /* 0x000fe4000001ff00 */
[----:B-1----:R-:W-:Y:S01]  /*3300*/  IADD3 R6, P2, P3, R12, R100, R13 ;  /* 0x000000640c067210 */ /* 0x002fe20007b5e00d */
[----:B------:R-:W-:Y:S01]  /*3310*/  IMAD.HI R12, R10, 0x2, RZ ;  /* 0x000000020a0c7827 */ /* 0x000fe200078e02ff */
[----:B------:R-:W-:Y:S02]  /*3320*/  CS2R R140, SRZ ;  /* 0x00000000008c7805 */ /* 0x000fe4000001ff00 */
[----:B------:R-:W-:-:S02]  /*3330*/  CS2R R142, SRZ ;  /* 0x00000000008e7805 */ /* 0x000fc4000001ff00 */
[----:B------:R-:W-:Y:S01]  /*3340*/  CS2R R144, SRZ ;  /* 0x0000000000907805 */ /* 0x000fe2000001ff00 */
[----:B------:R-:W-:Y:S01]  /*3350*/  IMAD R33, R8, 0x2, R31 ;  /* 0x0000000208217824 */ /* 0x000fe200078e021f */
[----:B------:R-:W-:Y:S01]  /*3360*/  CS2R R146, SRZ ;  /* 0x0000000000927805 */ /* 0x000fe2000001ff00 */
[----:B------:R-:W-:Y:S01]  /*3370*/  IMAD R10, R16, 0x80, R9 ;  /* 0x00000080100a7824 */ /* 0x000fe200078e0209 */
[----:B------:R-:W-:Y:S01]  /*3380*/  LEA.HI.X.SX32 R16, R5, R187, 0x1, P0 ;  /* 0x000000bb05107211 */ /* 0x000fe200000f0eff */
[----:B------:R-:W-:Y:S01]  /*3390*/  IMAD R35, R8, 0x2, R33 ;  /* 0x0000000208237824 */ /* 0x000fe200078e0221 */
[----:B------:R-:W-:Y:S01]  /*33a0*/  LEA R184, P0, R9, R186, 0x1 ;  /* 0x000000ba09b87211 */ /* 0x000fe200078008ff */
[----:B------:R-:W-:Y:S01]  /*33b0*/  IMAD R153, R7, 0x9, RZ ;  /* 0x0000000907997824 */ /* 0x000fe200078e02ff */
[----:B------:R-:W-:Y:S01]  /*33c0*/  IADD3.X R5, R14, R101, R12, P2, P3 ;  /* 0x000000650e057210 */ /* 0x000fe200017e640c */
[C---:B------:R-:W-:Y:S01]  /*33d0*/  IMAD R37, R8.reuse, 0x2, R35 ;  /* 0x0000000208257824 */ /* 0x040fe200078e0223 */
[----:B------:R-:W-:Y:S01]  /*33e0*/  LEA.HI.X.SX32 R185, R9, R16, 0x1, P0 ;  /* 0x0000001009b97211 */ /* 0x000fe200000f0eff */
[----:B------:R-:W-:Y:S01]  /*33f0*/  IMAD R154, R7, 0xa, RZ ;  /* 0x0000000a079a7824 */ /* 0x000fe200078e02ff */
[----:B------:R-:W-:Y:S01]  /*3400*/  LEA R188, P0, R15, R6, 0x1 ;  /* 0x000000060fbc7211 */ /* 0x000fe200078008ff */
[C---:B------:R-:W-:Y:S01]  /*3410*/  IMAD R155, R7.reuse, 0xb, RZ ;  /* 0x0000000b079b7824 */ /* 0x040fe200078e02ff */
[----:B------:R-:W-:Y:S01]  /*3420*/  LEA R39, R8, R37, 0x1 ;  /* 0x0000002508277211 */ /* 0x000fe200078e08ff */
[C---:B------:R-:W-:Y:S01]  /*3430*/  IMAD R156, R7.reuse, 0xc, RZ ;  /* 0x0000000c079c7824 */ /* 0x040fe200078e02ff */
[----:B------:R-:W-:Y:S01]  /*3440*/  LEA R186, P1, R10, R186, 0x1 ;  /* 0x000000ba0aba7211 */ /* 0x000fe200078208ff */
[----:B------:R-:W-:Y:S01]  /*3450*/  IMAD R157, R7, 0xd, RZ ;  /* 0x0000000d079d7824 */ /* 0x000fe200078e02ff */
[-C--:B------:R-:W-:Y:S01]  /*3460*/  LEA.HI.X.SX32 R189, R15, R5.reuse, 0x1, P0 ;  /* 0x000000050fbd7211 */ /* 0x080fe200000f0eff */
[----:B------:R-:W-:Y:S01]  /*3470*/  IMAD R41, R8, 0x2, R39 ;  /* 0x0000000208297824 */ /* 0x000fe200078e0227 */
[----:B------:R-:W-:Y:S01]  /*3480*/  LEA.HI.X.SX32 R187, R10, R16, 0x1, P1 ;  /* 0x000000100abb7211 */ /* 0x000fe200008f0eff */
[----:B------:R-:W-:Y:S01]  /*3490*/  IMAD R158, R7, 0xe, RZ ;  /* 0x0000000e079e7824 */ /* 0x000fe200078e02ff */
[-C--:B------:R-:W-:Y:S01]  /*34a0*/  LEA R192, P1, R17, R6.reuse, 0x1 ;  /* 0x0000000611c07211 */ /* 0x080fe200078208ff */
[C---:B------:R-:W-:Y:S01]  /*34b0*/  IMAD R43, R8.reuse, 0x2, R41 ;  /* 0x00000002082b7824 */ /* 0x040fe200078e0229 */
[-C--:B------:R-:W-:Y:S01]  /*34c0*/  LEA R190, P2, R19, R6.reuse, 0x1 ;  /* 0x0000000613be7211 */ /* 0x080fe200078408ff */
[----:B------:R0:W-:Y:S01]  /*34d0*/  STL.64 [R1+0x468], R188 ;  /* 0x000468bc01007387 */ /* 0x0001e20000100a00 */
[-C--:B------:R-:W-:Y:S01]  /*34e0*/  LEA.HI.X.SX32 R193, R17, R5.reuse, 0x1, P1 ;  /* 0x0000000511c17211 */ /* 0x080fe200008f0eff */
[C---:B------:R-:W-:Y:S01]  /*34f0*/  IMAD R45, R8.reuse, 0x2, R43 ;  /* 0x00000002082d7824 */ /* 0x040fe200078e022b */
[----:B------:R-:W-:Y:S01]  /*3500*/  LEA.HI.X.SX32 R191, R19, R5, 0x1, P2 ;  /* 0x0000000513bf7211 */ /* 0x000fe200010f0eff */
[C---:B------:R-:W-:Y:S01]  /*3510*/  IMAD R159, R7.reuse, 0xf, RZ ;  /* 0x0000000f079f7824 */ /* 0x040fe200078e02ff */
[----:B------:R-:W-:Y:S01]  /*3520*/  CS2R R148, SRZ ;  /* 0x0000000000947805 */ /* 0x000fe2000001ff00 */
[C---:B------:R-:W-:Y:S01]  /*3530*/  IMAD R47, R8.reuse, 0x2, R45 ;  /* 0x00000002082f7824 */ /* 0x040fe200078e022d */
[----:B------:R1:W-:Y:S01]  /*3540*/  STL.64 [R1+0x460], R192 ;  /* 0x000460c001007387 */ /* 0x0003e20000100a00 */
[C---:B------:R-:W-:Y:S01]  /*3550*/  IMAD.SHL.U32 R160, R7.reuse, 0x10, RZ ;  /* 0x0000001007a07824 */ /* 0x040fe200078e00ff */
[----:B------:R-:W-:Y:S01]  /*3560*/  CS2R R150, SRZ ;  /* 0x0000000000967805 */ /* 0x000fe2000001ff00 */
[----:B------:R-:W-:Y:S01]  /*3570*/  IMAD R161, R7, 0x11, RZ ;  /* 0x0000001107a17824 */ /* 0x000fe200078e02ff */
[C---:B------:R-:W-:Y:S01]  /*3580*/  LEA R49, R8.reuse, R47, 0x1 ;  /* 0x0000002f08317211 */ /* 0x040fe200078e08ff */
[----:B------:R2:W-:Y:S01]  /*3590*/  STL.64 [R1+0x458], R190 ;  /* 0x000458be01007387 */ /* 0x0005e20000100a00 */
[-C--:B0-----:R-:W-:Y:S01]  /*35a0*/  LEA R188, P0, R21, R6.reuse, 0x1 ;  /* 0x0000000615bc7211 */ /* 0x081fe200078008ff */
[----:B------:R-:W-:Y:S01]  /*35b0*/  IMAD R162, R7, 0x12, RZ ;  /* 0x0000001207a27824 */ /* 0x000fe200078e02ff */
[----:B------:R-:W-:Y:S01]  /*35c0*/  UIADD3.64 UR6, UR8, 0x180, URZ ;  /* 0x0000018008067897 */ /* 0x000fe2000fffe03f */
[C---:B------:R-:W-:Y:S01]  /*35d0*/  IMAD R51, R8.reuse, 0x2, R49 ;  /* 0x0000000208337824 */ /* 0x040fe200078e0231 */
[-C--:B------:R-:W-:Y:S01]  /*35e0*/  LEA.HI.X.SX32 R189, R21, R5.reuse, 0x1, P0 ;  /* 0x0000000515bd7211 */ /* 0x080fe200000f0eff */
[----:B------:R-:W-:Y:S01]  /*35f0*/  IMAD R163, R7, 0x13, RZ ;  /* 0x0000001307a37824 */ /* 0x000fe200078e02ff */
[CC--:B-1----:R-:W-:Y:S01]  /*3600*/  LEA R192, P0, R23.reuse, R6.reuse, 0x1 ;  /* 0x0000000617c07211 */ /* 0x0c2fe200078008ff */
[C---:B------:R-:W-:Y:S01]  /*3610*/  IMAD R53, R8.reuse, 0x2, R51 ;  /* 0x0000000208357824 */ /* 0x040fe200078e0233 */
[----:B------:R-:W-:Y:S01]  /*3620*/  UIADD3.64 UR6, UR8, 0x280, URZ ;  /* 0x0000028008067897 */ /* 0x000fe2000fffe03f */
[----:B------:R0:W-:Y:S01]  /*3630*/  STL.64 [R1+0x450], R188 ;  /* 0x000450bc01007387 */ /* 0x0001e20000100a00 */
[-C--:B------:R-:W-:Y:S01]  /*3640*/  LEA.HI.X.SX32 R193, R23, R5.reuse, 0x1, P0 ;  /* 0x0000000517c17211 */ /* 0x080fe200000f0eff */
[C---:B------:R-:W-:Y:S01]  /*3650*/  IMAD R55, R8.reuse, 0x2, R53 ;  /* 0x0000000208377824 */ /* 0x040fe200078e0235 */
[-C--:B--2---:R-:W-:Y:S01]  /*3660*/  LEA R190, P1, R25, R6.reuse, 0x1 ;  /* 0x0000000619be7211 */ /* 0x084fe200078208ff */
[----:B------:R-:W-:Y:S01]  /*3670*/  IMAD R164, R7, 0x14, RZ ;  /* 0x0000001407a47824 */ /* 0x000fe200078e02ff */
[----:B------:R-:W-:Y:S01]  /*3680*/  UIADD3.64 UR14, UR8, 0x200, URZ ;  /* 0x00000200080e7897 */ /* 0x000fe2000fffe03f */
[C---:B------:R-:W-:Y:S01]  /*3690*/  IMAD R57, R8.reuse, 0x2, R55 ;  /* 0x0000000208397824 */ /* 0x040fe200078e0237 */
[----:B------:R-:W-:Y:S01]  /*36a0*/  LEA.HI.X.SX32 R191, R25, R5, 0x1, P1 ;  /* 0x0000000519bf7211 */ /* 0x000fe200008f0eff */
[----:B------:R1:W-:Y:S01]  /*36b0*/  STL.64 [R1+0x448], R192 ;  /* 0x000448c001007387 */ /* 0x0003e20000100a00 */
[----:B------:R-:W-:Y:S01]  /*36c0*/  IMAD R165, R7, 0x15, RZ ;  /* 0x0000001507a57824 */ /* 0x000fe200078e02ff */
[----:B------:R-:W-:Y:S01]  /*36d0*/  UIADD3.64 UR6, UR10, 0x1fe, URZ ;  /* 0x000001fe0a067897 */ /* 0x000fe2000fffe03f */
        /* <DEDUP_REMOVED lines=8> */
[----:B------:R-:W-:Y:S01]  /*3760*/  UMOV UR59, 0x40000040 ;  /* 0x40000040003b7882 */ /* 0x000fe20000000000 */
[C---:B------:R-:W-:Y:S01]  /*3770*/  IMAD R63, R8.reuse, 0x2, R61 ;  /* 0x00000002083f7824 */ /* 0x040fe200078e023d */
[-C--:B-1----:R-:W-:Y:S01]  /*3780*/  LEA R192, P0, R29, R6.reuse, 0x1 ;  /* 0x000000061dc07211 */ /* 0x082fe200078008ff */
[----:B------:R0:W-:Y:S01]  /*3790*/  STL.64 [R1+0x438], R188 ;  /* 0x000438bc01007387 */ /* 0x0001e20000100a00 */
[----:B------:R-:W-:Y:S01]  /*37a0*/  IMAD R168, R7, 0x18, RZ ;  /* 0x0000001807a87824 */ /* 0x000fe200078e02ff */
[-C--:B--2---:R-:W-:Y:S01]  /*37b0*/  LEA R190, P1, R31, R6.reuse, 0x1 ;  /* 0x000000061fbe7211 */ /* 0x084fe200078208ff */
[C---:B------:R-:W-:Y:S01]  /*37c0*/  IMAD R65, R8.reuse, 0x2, R63 ;  /* 0x0000000208417824 */ /* 0x040fe200078e023f */
[-C--:B------:R-:W-:Y:S01]  /*37d0*/  LEA.HI.X.SX32 R193, R29, R5.reuse, 0x1, P0 ;  /* 0x000000051dc17211 */ /* 0x080fe200000f0eff */
[----:B------:R-:W-:Y:S01]  /*37e0*/  IMAD R169, R7, 0x19, RZ ;  /* 0x0000001907a97824 */ /* 0x000fe200078e02ff */
[----:B------:R-:W-:Y:S01]  /*37f0*/  LEA.HI.X.SX32 R191, R31, R5, 0x1, P1 ;  /* 0x000000051fbf7211 */ /* 0x000fe200008f0eff */
[C---:B------:R-:W-:Y:S01]  /*3800*/  IMAD R67, R8.reuse, 0x2, R65 ;  /* 0x0000000208437824 */ /* 0x040fe200078e0241 */
[----:B------:R-:W-:Y:S01]  /*3810*/  UIADD3.64 UR12, UR8, 0x80, URZ ;  /* 0x00000080080c7897 */ /* 0x000fe2000fffe03f */
        /* <DEDUP_REMOVED lines=11> */
[----:B------:R-:W-:Y:S01]  /*38d0*/  UIADD3.64 UR24, UR8, 0x380, URZ ;  /* 0x0000038008187897 */ /* 0x000fe2000fffe03f */
        /* <DEDUP_REMOVED lines=8> */
[-C--:B------:R-:W-:Y:S01]  /*3960*/  LEA.HI.X.SX32 R191, R37, R5.reuse, 0x1, P1 ;  /* 0x0000000525bf7211 */ /* 0x080fe200008f0eff */
[C---:B------:R-:W-:Y:S01]  /*3970*/  IMAD R77, R8.reuse, 0x2, R75 ;  /* 0x00000002084d7824 */ /* 0x040fe200078e024b */
[----:B------:R-:W-:Y:S01]  /*3980*/  UIADD3.64 UR28, UR8, 0x400, URZ ;  /* 0x00000400081c7897 */ /* 0x000fe2000fffe03f */
[----:B------:R1:W-:Y:S01]  /*3990*/  STL.64 [R1+0x418], R192 ;  /* 0x000418c001007387 */ /* 0x0003e20000100a00 */
[----:B------:R-:W-:Y:S01]  /*39a0*/  IMAD R175, R7, 0x1f, RZ ;  /* 0x0000001f07af7824 */ /* 0x000fe200078e02ff */
[----:B------:R-:W-:Y:S01]  /*39b0*/  UIADD3.64 UR32, UR8, 0x480, URZ ;  /* 0x0000048008207897 */ /* 0x000fe2000fffe03f */
[C---:B------:R-:W-:Y:S01]  /*39c0*/  IMAD R79, R8.reuse, 0x2, R77 ;  /* 0x00000002084f7824 */ /* 0x040fe200078e024d */
[-C--:B0-----:R-:W-:Y:S01]  /*39d0*/  LEA R188, P2, R39, R6.reuse, 0x1 ;  /* 0x0000000627bc7211 */ /* 0x081fe200078408ff */
[----:B------:R0:W-:Y:S01]  /*39e0*/  STL.64 [R1+0x410], R190 ;  /* 0x000410be01007387 */ /* 0x0001e20000100a00 */
[----:B------:R-:W-:Y:S01]  /*39f0*/  IMAD.SHL.U32 R176, R7, 0x20, RZ ;  /* 0x0000002007b07824 */ /* 0x000fe200078e00ff */
[----:B------:R-:W-:Y:S01]  /*3a00*/  UIADD3.64 UR36, UR8, 0x500, URZ ;  /* 0x0000050008247897 */ /* 0x000fe2000fffe03f */
[C---:B------:R-:W-:Y:S01]  /*3a10*/  IMAD R81, R8.reuse, 0x2, R79 ;  /* 0x0000000208517824 */ /* 0x040fe200078e024f */
[----:B------:R-:W-:Y:S01]  /*3a20*/  LEA.HI.X.SX32 R189, R39, R5, 0x1, P2 ;  /* 0x0000000527bd7211 */ /* 0x000fe200010f0eff */
[----:B------:R-:W-:Y:S01]  /*3a30*/  IMAD R177, R7, 0x21, RZ ;  /* 0x0000002107b17824 */ /* 0x000fe200078e02ff */
[----:B------:R-:W-:Y:S01]  /*3a40*/  UIADD3.64 UR40, UR8, 0x580, URZ ;  /* 0x0000058008287897 */ /* 0x000fe2000fffe03f */
[C---:B------:R-:W-:Y:S01]  /*3a50*/  IMAD R83, R8.reuse, 0x2, R81 ;  /* 0x0000000208537824 */ /* 0x040fe200078e0251 */
[-C--:B-1----:R-:W-:Y:S01]  /*3a60*/  LEA R192, P0, R41, R6.reuse, 0x1 ;  /* 0x0000000629c07211 */ /* 0x082fe200078008ff */
[----:B------:R1:W-:Y:S01]  /*3a70*/  STL.64 [R1+0x408], R188 ;  /* 0x000408bc01007387 */ /* 0x0003e20000100a00 */
[C---:B------:R-:W-:Y:S01]  /*3a80*/  IMAD R178, R7.reuse, 0x22, RZ ;  /* 0x0000002207b27824 */ /* 0x040fe200078e02ff */
[----:B------:R-:W-:Y:S01]  /*3a90*/  UIADD3.64 UR44, UR8, 0x600, URZ ;  /* 0x00000600082c7897 */ /* 0x000fe2000fffe03f */
[C---:B------:R-:W-:Y:S01]  /*3aa0*/  LEA R85, R8.reuse, R83, 0x1 ;  /* 0x0000005308557211 */ /* 0x040fe200078e08ff */
[----:B------:R-:W-:Y:S01]  /*3ab0*/  IMAD R179, R7, 0x23, RZ ;  /* 0x0000002307b37824 */ /* 0x000fe200078e02ff */
[-C--:B0-----:R-:W-:Y:S01]  /*3ac0*/  LEA R190, P1, R43, R6.reuse, 0x1 ;  /* 0x000000062bbe7211 */ /* 0x081fe200078208ff */
[----:B------:R-:W-:Y:S01]  /*3ad0*/  IMAD R180, R7, 0x24, RZ ;  /* 0x0000002407b47824 */ /* 0x000fe200078e02ff */
[-C--:B------:R-:W-:Y:S01]  /*3ae0*/  LEA.HI.X.SX32 R193, R41, R5.reuse, 0x1, P0 ;  /* 0x0000000529c17211 */ /* 0x080fe200000f0eff */
[C---:B------:R-:W-:Y:S01]  /*3af0*/  IMAD R87, R8.reuse, 0x2, R85 ;  /* 0x0000000208577824 */ /* 0x040fe200078e0255 */
[----:B------:R-:W-:Y:S01]  /*3b00*/  LEA.HI.X.SX32 R191, R43, R5, 0x1, P1 ;  /* 0x000000052bbf7211 */ /* 0x000fe200008f0eff */
[----:B------:R-:W-:Y:S01]  /*3b10*/  IMAD R181, R7, 0x25, RZ ;  /* 0x0000002507b57824 */ /* 0x000fe200078e02ff */
[----:B------:R-:W-:Y:S01]  /*3b20*/  UIADD3.64 UR48, UR8, 0x680, URZ ;  /* 0x0000068008307897 */ /* 0x000fe2000fffe03f */
[C---:B------:R-:W-:Y:S01]  /*3b30*/  IMAD R89, R8.reuse, 0x2, R87 ;  /* 0x0000000208597824 */ /* 0x040fe200078e0257 */
[-C--:B-1----:R-:W-:Y:S01]  /*3b40*/  LEA R188, P2, R45, R6.reuse, 0x1 ;  /* 0x000000062dbc7211 */ /* 0x082fe200078408ff */
[----:B------:R0:W-:Y:S01]  /*3b50*/  STL.64 [R1+0x400], R192 ;  /* 0x000400c001007387 */ /* 0x0001e20000100a00 */
[----:B------:R-:W-:Y:S01]  /*3b60*/  IMAD R182, R7, 0x26, RZ ;  /* 0x0000002607b67824 */ /* 0x000fe200078e02ff */
[----:B------:R-:W-:Y:S01]  /*3b70*/  UIADD3.64 UR52, UR8, 0x700, URZ ;  /* 0x0000070008347897 */ /* 0x000fe2000fffe03f */
[C---:B------:R-:W-:Y:S01]  /*3b80*/  LEA R91, R8.reuse, R89, 0x1 ;  /* 0x00000059085b7211 */ /* 0x040fe200078e08ff */
[----:B------:R1:W-:Y:S01]  /*3b90*/  STL.64 [R1+0x3f8], R190 ;  /* 0x0003f8be01007387 */ /* 0x0003e20000100a00 */
[----:B------:R-:W-:Y:S01]  /*3ba0*/  LEA.HI.X.SX32 R189, R45, R5, 0x1, P2 ;  /* 0x000000052dbd7211 */ /* 0x000fe200010f0eff */
[C---:B------:R-:W-:Y:S01]  /*3bb0*/  IMAD R183, R7.reuse, 0x27, RZ ;  /* 0x0000002707b77824 */ /* 0x040fe200078e02ff */
[----:B------:R-:W-:Y:S01]  /*3bc0*/  UIADD3.64 UR14, UR10, 0x2, URZ ;  /* 0x000000020a0e7897 */ /* 0x000fe2000fffe03f */
[C---:B------:R-:W-:Y:S01]  /*3bd0*/  IMAD R93, R8.reuse, 0x2, R91 ;  /* 0x00000002085d7824 */ /* 0x040fe200078e025b */
[----:B------:R-:W-:Y:S01]  /*3be0*/  UIADD3.64 UR18, UR10, 0x4, URZ ;  /* 0x000000040a127897 */ /* 0x000fe2000fffe03f */
[----:B------:R2:W-:Y:S01]  /*3bf0*/  STL.64 [R1+0x3f0], R188 ;  /* 0x0003f0bc01007387 */ /* 0x0005e20000100a00 */
[----:B------:R-:W-:Y:S01]  /*3c00*/  IMAD R194, R7, 0x2e, RZ ;  /* 0x0000002e07c27824 */ /* 0x000fe200078e02ff */
[-C--:B0-----:R-:W-:Y:S01]  /*3c10*/  LEA R192, P0, R47, R6.reuse, 0x1 ;  /* 0x000000062fc07211 */ /* 0x081fe200078008ff */
[C---:B------:R-:W-:Y:S01]  /*3c20*/  IMAD R95, R8.reuse, 0x2, R93 ;  /* 0x00000002085f7824 */ /* 0x040fe200078e025d */
[----:B------:R-:W-:Y:S01]  /*3c30*/  UIADD3.64 UR6, UR10, 0x202, URZ ;  /* 0x000002020a067897 */ /* 0x000fe2000fffe03f */
[----:B------:R-:W-:Y:S01]  /*3c40*/  IMAD R195, R7, 0x2f, RZ ;  /* 0x0000002f07c37824 */ /* 0x000fe200078e02ff */
[-C--:B-1----:R-:W-:Y:S01]  /*3c50*/  LEA R190, P1, R49, R6.reuse, 0x1 ;  /* 0x0000000631be7211 */ /* 0x082fe200078208ff */
[C---:B------:R-:W-:Y:S01]  /*3c60*/  IMAD R196, R7.reuse, 0x30, RZ ;  /* 0x0000003007c47824 */ /* 0x040fe200078e02ff */
[C---:B------:R-:W-:Y:S01]  /*3c70*/  LEA R13, R8.reuse, R95, 0x1 ;  /* 0x0000005f080d7211 */ /* 0x040fe200078e08ff */
[----:B------:R-:W-:Y:S01]  /*3c80*/  IMAD R197, R7, 0x31, RZ ;  /* 0x0000003107c57824 */ /* 0x000fe200078e02ff */
[-C--:B------:R-:W-:Y:S01]  /*3c90*/  LEA.HI.X.SX32 R193, R47, R5.reuse, 0x1, P0 ;  /* 0x000000052fc17211 */ /* 0x080fe200000f0eff */
[----:B------:R-:W-:Y:S01]  /*3ca0*/  IMAD R198, R7, 0x32, RZ ;  /* 0x0000003207c67824 */ /* 0x000fe200078e02ff */
[-C--:B--2---:R-:W-:Y:S01]  /*3cb0*/  LEA R188, P2, R51, R6.reuse, 0x1 ;  /* 0x0000000633bc7211 */ /* 0x084fe200078408ff */
[C---:B------:R-:W-:Y:S01]  /*3cc0*/  IMAD R97, R8.reuse, 0x2, R13 ;  /* 0x0000000208617824 */ /* 0x040fe200078e020d */
[-C--:B------:R-:W-:Y:S01]  /*3cd0*/  LEA.HI.X.SX32 R191, R49, R5.reuse, 0x1, P1 ;  /* 0x0000000531bf7211 */ /* 0x080fe200008f0eff */
[----:B------:R0:W-:Y:S01]  /*3ce0*/  STL.64 [R1+0x3e8], R192 ;  /* 0x0003e8c001007387 */ /* 0x0001e20000100a00 */
[----:B------:R-:W-:Y:S01]  /*3cf0*/  LEA.HI.X.SX32 R189, R51, R5, 0x1, P2 ;  /* 0x0000000533bd7211 */ /* 0x000fe200010f0eff */
[C---:B------:R-:W-:Y:S01]  /*3d00*/  IMAD R99, R8.reuse, 0x2, R97 ;  /* 0x0000000208637824 */ /* 0x040fe200078e0261 */
[----:B------:R-:W-:Y:S01]  /*3d10*/  UIADD3.64 UR22, UR10, 0x204, URZ ;  /* 0x000002040a167897 */ /* 0x000fe2000fffe03f */
[----:B------:R1:W-:Y:S01]  /*3d20*/  STL.64 [R1+0x3e0], R190 ;  /* 0x0003e0be01007387 */ /* 0x0003e20000100a00 */
[C---:B------:R-:W-:Y:S01]  /*3d30*/  IMAD R199, R7.reuse, 0x33, RZ ;  /* 0x0000003307c77824 */ /* 0x040fe200078e02ff */
[----:B------:R-:W-:Y:S01]  /*3d40*/  UIADD3.64 UR26, UR10, 0x3fe, URZ ;  /* 0x000003fe0a1a7897 */ /* 0x000fe2000fffe03f */
[C---:B------:R-:W-:Y:S01]  /*3d50*/  IMAD R9, R8.reuse, 0x2, R99 ;  /* 0x0000000208097824 */ /* 0x040fe200078e0263 */
[----:B------:R2:W-:Y:S01]  /*3d60*/  STL.64 [R1+0x3d8], R188 ;  /* 0x0003d8bc01007387 */ /* 0x0005e20000100a00 */
[C---:B------:R-:W-:Y:S01]  /*3d70*/  IMAD R200, R7.reuse, 0x34, RZ ;  /* 0x0000003407c87824 */ /* 0x040fe200078e02ff */
[----:B------:R-:W-:Y:S01]  /*3d80*/  UIADD3.64 UR30, UR10, 0x400, URZ ;  /* 0x000004000a1e7897 */ /* 0x000fe2000fffe03f */
[C---:B------:R-:W-:Y:S01]  /*3d90*/  IMAD R201, R7.reuse, 0x35, RZ ;  /* 0x0000003507c97824 */ /* 0x040fe200078e02ff */
[C---:B------:R-:W-:Y:S01]  /*3da0*/  LEA R101, R8.reuse, R9, 0x1 ;  /* 0x0000000908657211 */ /* 0x040fe200078e08ff */
[----:B------:R-:W-:Y:S01]  /*3db0*/  IMAD R202, R7, 0x36, RZ ;  /* 0x0000003607ca7824 */ /* 0x000fe200078e02ff */
[-C--:B0-----:R-:W-:Y:S01]  /*3dc0*/  LEA R192, P0, R53, R6.reuse, 0x1 ;  /* 0x0000000635c07211 */ /* 0x081fe200078008ff */
[----:B------:R-:W-:Y:S01]  /*3dd0*/  IMAD R203, R7, 0x37, RZ ;  /* 0x0000003707cb7824 */ /* 0x000fe200078e02ff */
[-C--:B-1----:R-:W-:Y:S01]  /*3de0*/  LEA R190, P1, R55, R6.reuse, 0x1 ;  /* 0x0000000637be7211 */ /* 0x082fe200078208ff */
[C---:B------:R-:W-:Y:S01]  /*3df0*/  IMAD R15, R8.reuse, 0x2, R101 ;  /* 0x00000002080f7824 */ /* 0x040fe200078e0265 */
        /* <DEDUP_REMOVED lines=16> */
[----:B------:R-:W-:Y:S01]  /*3f00*/  IMAD R207, R7, 0x3b, RZ ;  /* 0x0000003b07cf7824 */ /* 0x000fe200078e02ff */
[-C--:B0-----:R-:W-:Y:S01]  /*3f10*/  LEA R192, P0, R59, R6.reuse, 0x1 ;  /* 0x000000063bc07211 */ /* 0x081fe200078008ff */
[C---:B------:R-:W-:Y:S01]  /*3f20*/  IMAD R208, R7.reuse, 0x3c, RZ ;  /* 0x0000003c07d07824 */ /* 0x040fe200078e02ff */
[C---:B------:R-:W-:Y:S01]  /*3f30*/  LEA R23, R8.reuse, R21, 0x1 ;  /* 0x0000001508177211 */ /* 0x040fe200078e08ff */
[----:B------:R-:W-:Y:S01]  /*3f40*/  IMAD R209, R7, 0x3d, RZ ;  /* 0x0000003d07d17824 */ /* 0x000fe200078e02ff */
[-C--:B-1----:R-:W-:Y:S01]  /*3f50*/  LEA R190, P1, R61, R6.reuse, 0x1 ;  /* 0x000000063dbe7211 */ /* 0x082fe200078208ff */
[----:B------:R-:W-:Y:S01]  /*3f60*/  IMAD R210, R7, 0x3e, RZ ;  /* 0x0000003e07d27824 */ /* 0x000fe200078e02ff */
[-C--:B------:R-:W-:Y:S01]  /*3f70*/  LEA.HI.X.SX32 R193, R59, R5.reuse, 0x1, P0 ;  /* 0x000000053bc17211 */ /* 0x080fe200000f0eff */
[C---:B------:R-:W-:Y:S01]  /*3f80*/  IMAD R25, R8.reuse, 0x2, R23 ;  /* 0x0000000208197824 */ /* 0x040fe200078e0217 */
[-C--:B--2---:R-:W-:Y:S01]  /*3f90*/  LEA R188, P2, R63, R6.reuse, 0x1 ;  /* 0x000000063fbc7211 */ /* 0x084fe200078408ff */
[----:B------:R-:W-:Y:S01]  /*3fa0*/  IMAD R211, R7, 0x3f, RZ ;  /* 0x0000003f07d37824 */ /* 0x000fe200078e02ff */
[-C--:B------:R-:W-:Y:S01]  /*3fb0*/  LEA.HI.X.SX32 R191, R61, R5.reuse, 0x1, P1 ;  /* 0x000000053dbf7211 */ /* 0x080fe200008f0eff */
[----:B------:R0:W-:Y:S01]  /*3fc0*/  STL.64 [R1+0x3b8], R192 ;  /* 0x0003b8c001007387 */ /* 0x0001e20000100a00 */
[----:B------:R-:W-:Y:S01]  /*3fd0*/  LEA.HI.X.SX32 R189, R63, R5, 0x1, P2 ;  /* 0x000000053fbd7211 */ /* 0x000fe200010f0eff */
[C---:B------:R-:W-:Y:S01]  /*3fe0*/  IMAD R27, R8.reuse, 0x2, R25 ;  /* 0x00000002081b7824 */ /* 0x040fe200078e0219 */
[----:B------:R-:W-:Y:S01]  /*3ff0*/  UIADD3.64 UR46, UR10, 0x600, URZ ;  /* 0x000006000a2e7897 */ /* 0x000fe2000fffe03f */
[----:B------:R1:W-:Y:S01]  /*4000*/  STL.64 [R1+0x3b0], R190 ;  /* 0x0003b0be01007387 */ /* 0x0003e20000100a00 */
[----:B------:R-:W-:Y:S01]  /*4010*/  UIADD3.64 UR50, UR10, 0x602, URZ ;  /* 0x000006020a327897 */ /* 0x000fe2000fffe03f */
[C---:B------:R-:W-:Y:S01]  /*4020*/  IMAD R29, R8.reuse, 0x2, R27 ;  /* 0x00000002081d7824 */ /* 0x040fe200078e021b */
[----:B------:R-:W-:Y:S01]  /*4030*/  UIADD3.64 UR54, UR10, 0x604, URZ ;  /* 0x000006040a367897 */ /* 0x000fe2000fffe03f */
[----:B------:R2:W-:Y:S02]  /*4040*/  STL.64 [R1+0x3a8], R188 ;  /* 0x0003a8bc01007387 */ /* 0x0005e40000100a00 */
[----:B------:R-:W-:Y:S01]  /*4050*/  IMAD R31, R8, 0x2, R29 ;  /* 0x00000002081f7824 */ /* 0x000fe200078e021d */
[----:B0-----:R-:W-:-:S04]  /*4060*/  LEA R192, P0, R65, R6, 0x1 ;  /* 0x0000000641c07211 */ /* 0x001fc800078008ff */
[C---:B------:R-:W-:Y:S02]  /*4070*/  LEA R33, R8.reuse, R31, 0x1 ;  /* 0x0000001f08217211 */ /* 0x040fe400078e08ff */
[-C--:B-1----:R-:W-:Y:S02]  /*4080*/  LEA R190, P1, R67, R6.reuse, 0x1 ;  /* 0x0000000643be7211 */ /* 0x082fe400078208ff */
[-C--:B------:R-:W-:Y:S01]  /*4090*/  LEA.HI.X.SX32 R193, R65, R5.reuse, 0x1, P0 ;  /* 0x0000000541c17211 */ /* 0x080fe200000f0eff */
[C---:B------:R-:W-:Y:S01]  /*40a0*/  IMAD R35, R8.reuse, 0x2, R33 ;  /* 0x0000000208237824 */ /* 0x040fe200078e0221 */
[----:B--2---:R-:W-:Y:S02]  /*40b0*/  LEA R188, P2, R69, R6, 0x1 ;  /* 0x0000000645bc7211 */ /* 0x004fe400078408ff */
[-C--:B------:R-:W-:Y:S01]  /*40c0*/  LEA.HI.X.SX32 R191, R67, R5.reuse, 0x1, P1 ;  /* 0x0000000543bf7211 */ /* 0x080fe200008f0eff */
[----:B------:R0:W-:Y:S01]  /*40d0*/  STL.64 [R1+0x3a0], R192 ;  /* 0x0003a0c001007387 */ /* 0x0001e20000100a00 */
[----:B------:R-:W-:Y:S01]  /*40e0*/  LEA.HI.X.SX32 R189, R69, R5, 0x1, P2 ;  /* 0x0000000545bd7211 */ /* 0x000fe200010f0eff */
[----:B------:R-:W-:-:S02]  /*40f0*/  IMAD R37, R8, 0x2, R35 ;  /* 0x0000000208257824 */ /* 0x000fc400078e0223 */
[----:B------:R1:W-:Y:S02]  /*4100*/  STL.64 [R1+0x398], R190 ;  /* 0x000398be01007387 */ /* 0x0003e40000100a00 */
[C---:B------:R-:W-:Y:S02]  /*4110*/  IMAD R39, R8.reuse, 0x2, R37 ;  /* 0x0000000208277824 */ /* 0x040fe400078e0225 */
        /* <DEDUP_REMOVED lines=11> */
[C---:B------:R-:W-:Y:S01]  /*41d0*/  IMAD R47, R8.reuse, 0x2, R45 ;  /* 0x00000002082f7824 */ /* 0x040fe200078e022d */
[----:B------:R-:W-:Y:S01]  /*41e0*/  CS2R R72, SRZ ;  /* 0x0000000000487805 */ /* 0x000fe2000001ff00 */
[----:B------:R1:W-:Y:S01]  /*41f0*/  STL.64 [R1+0x380], R190 ;  /* 0x000380be01007387 */ /* 0x0003e20000100a00 */
[----:B------:R-:W-:Y:S01]  /*4200*/  CS2R R74, SRZ ;  /* 0x00000000004a7805 */ /* 0x000fe2000001ff00 */
[----:B------:R-:W-:-:S02]  /*4210*/  IMAD R49, R8, 0x2, R47 ;  /* 0x0000000208317824 */ /* 0x000fc400078e022f */
        /* <DEDUP_REMOVED lines=8> */
[----:B------:R-:W-:Y:S02]  /*42a0*/  CS2R R76, SRZ ;  /* 0x00000000004c7805 */ /* 0x000fe4000001ff00 */
        /* <DEDUP_REMOVED lines=20> */
[----:B------:R-:W-:Y:S01]  /*43f0*/  IMAD R67, R8, 0x2, R65 ;  /* 0x0000000208437824 */ /* 0x000fe200078e0241 */
[----:B------:R-:W-:Y:S01]  /*4400*/  CS2R R84, SRZ ;  /* 0x0000000000547805 */ /* 0x000fe2000001ff00 */
[----:B------:R1:W-:Y:S01]  /*4410*/  STL.64 [R1+0x350], R190 ;  /* 0x000350be01007387 */ /* 0x0003e20000100a00 */
[----:B------:R-:W-:-:S03]  /*4420*/  CS2R R86, SRZ ;  /* 0x0000000000567805 */ /* 0x000fc6000001ff00 */
[----:B------:R2:W-:Y:S01]  /*4430*/  STL.64 [R1+0x348], R188 ;  /* 0x000348bc01007387 */ /* 0x0005e20000100a00 */
[-C--:B0-----:R-:W-:Y:S02]  /*4440*/  LEA R192, P0, R89, R6.reuse, 0x1 ;  /* 0x0000000659c07211 */ /* 0x081fe400078008ff */
[-C--:B-1----:R-:W-:Y:S02]  /*4450*/  LEA R190, P1, R91, R6.reuse, 0x1 ;  /* 0x000000065bbe7211 */ /* 0x082fe400078208ff */
[-C--:B------:R-:W-:Y:S02]  /*4460*/  LEA.HI.X.SX32 R193, R89, R5.reuse, 0x1, P0 ;  /* 0x0000000559c17211 */ /* 0x080fe400000f0eff */
[----:B------:R-:W-:Y:S02]  /*4470*/  CS2R R88, SRZ ;  /* 0x0000000000587805 */ /* 0x000fe4000001ff00 */
[----:B--2---:R-:W-:Y:S02]  /*4480*/  LEA R188, P2, R93, R6, 0x1 ;  /* 0x000000065dbc7211 */ /* 0x004fe400078408ff */
[-C--:B------:R-:W-:Y:S01]  /*4490*/  LEA.HI.X.SX32 R191, R91, R5.reuse, 0x1, P1 ;  /* 0x000000055bbf7211 */ /* 0x080fe200008f0eff */
[----:B------:R0:W-:Y:S01]  /*44a0*/  STL.64 [R1+0x340], R192 ;  /* 0x000340c001007387 */ /* 0x0001e20000100a00 */
[----:B------:R-:W-:-:S02]  /*44b0*/  LEA.HI.X.SX32 R189, R93, R5, 0x1, P2 ;  /* 0x000000055dbd7211 */ /* 0x000fc400010f0eff */
[----:B------:R-:W-:Y:S02]  /*44c0*/  CS2R R90, SRZ ;  /* 0x00000000005a7805 */ /* 0x000fe4000001ff00 */
[----:B------:R-:W-:Y:S01]  /*44d0*/  CS2R R92, SRZ ;  /* 0x00000000005c7805 */ /* 0x000fe2000001ff00 */
[----:B------:R1:W-:Y:S04]  /*44e0*/  STL.64 [R1+0x338], R190 ;  /* 0x000338be01007387 */ /* 0x0003e80000100a00 */
[----:B------:R2:W-:Y:S01]  /*44f0*/  STL.64 [R1+0x330], R188 ;  /* 0x000330bc01007387 */ /* 0x0005e20000100a00 */
[-C--:B0-----:R-:W-:Y:S02]  /*4500*/  LEA R192, P0, R95, R6.reuse, 0x1 ;  /* 0x000000065fc07211 */ /* 0x081fe400078008ff */
[----:B-1----:R-:W-:-:S02]  /*4510*/  LEA R190, P1, R13, R6, 0x1 ;  /* 0x000000060dbe7211 */ /* 0x002fc400078208ff */
[-C--:B------:R-:W-:Y:S02]  /*4520*/  LEA.HI.X.SX32 R193, R95, R5.reuse, 0x1, P0 ;  /* 0x000000055fc17211 */ /* 0x080fe400000f0eff */
[----:B------:R-:W-:Y:S02]  /*4530*/  CS2R R94, SRZ ;  /* 0x00000000005e7805 */ /* 0x000fe4000001ff00 */
[----:B--2---:R-:W-:Y:S02]  /*4540*/  LEA R188, P2, R97, R6, 0x1 ;  /* 0x0000000661bc7211 */ /* 0x004fe400078408ff */
[-C--:B------:R-:W-:Y:S01]  /*4550*/  LEA.HI.X.SX32 R191, R13, R5.reuse, 0x1, P1 ;  /* 0x000000050dbf7211 */ /* 0x080fe200008f0eff */
[----:B------:R0:W-:Y:S01]  /*4560*/  STL.64 [R1+0x328], R192 ;  /* 0x000328c001007387 */ /* 0x0001e20000100a00 */
[----:B------:R-:W-:Y:S01]  /*4570*/  LEA.HI.X.SX32 R189, R97, R5, 0x1, P2 ;  /* 0x0000000561bd7211 */ /* 0x000fe200010f0eff */
[C---:B------:R-:W-:Y:S01]  /*4580*/  IMAD R13, R8.reuse, 0x2, R67 ;  /* 0x00000002080d7824 */ /* 0x040fe200078e0243 */
[----:B------:R-:W-:Y:S01]  /*4590*/  CS2R R96, SRZ ;  /* 0x0000000000607805 */ /* 0x000fe2000001ff00 */
[----:B------:R1:W-:Y:S02]  /*45a0*/  STL.64 [R1+0x320], R190 ;  /* 0x000320be01007387 */ /* 0x0003e40000100a00 */
[----:B------:R-:W-:-:S02]  /*45b0*/  IMAD R69, R8, 0x2, R13 ;  /* 0x0000000208457824 */ /* 0x000fc400078e020d */
        /* <DEDUP_REMOVED lines=10> */
[C---:B------:R-:W-:Y:S01]  /*4660*/  LEA R9, R8.reuse, R69, 0x1 ;  /* 0x0000004508097211 */ /* 0x040fe200078e08ff */
[----:B------:R1:W-:Y:S04]  /*4670*/  STL.64 [R1+0x308], R190 ;  /* 0x000308be01007387 */ /* 0x0003e80000100a00 */
[----:B------:R2:W-:Y:S01]  /*4680*/  STL.64 [R1+0x300], R188 ;  /* 0x000300bc01007387 */ /* 0x0005e20000100a00 */
[----:B------:R-:W-:Y:S01]  /*4690*/  IMAD R71, R8, 0x2, R9 ;  /* 0x0000000208477824 */ /* 0x000fe200078e0209 */
[-C--:B0-----:R-:W-:Y:S02]  /*46a0*/  LEA R192, P0, R15, R6.reuse, 0x1 ;  /* 0x000000060fc07211 */ /* 0x081fe400078008ff */
[----:B-1----:R-:W-:-:S02]  /*46b0*/  LEA R190, P1, R17, R6, 0x1 ;  /* 0x0000000611be7211 */ /* 0x002fc400078208ff */
[-C--:B------:R-:W-:Y:S01]  /*46c0*/  LEA.HI.X.SX32 R193, R15, R5.reuse, 0x1, P0 ;  /* 0x000000050fc17211 */ /* 0x080fe200000f0eff */
[C---:B------:R-:W-:Y:S01]  /*46d0*/  IMAD R15, R8.reuse, 0x2, R71 ;  /* 0x00000002080f7824 */ /* 0x040fe200078e0247 */
[----:B--2---:R-:W-:Y:S02]  /*46e0*/  LEA R188, P2, R19, R6, 0x1 ;  /* 0x0000000613bc7211 */ /* 0x004fe400078408ff */
[-C--:B------:R-:W-:Y:S01]  /*46f0*/  LEA.HI.X.SX32 R191, R17, R5.reuse, 0x1, P1 ;  /* 0x0000000511bf7211 */ /* 0x080fe200008f0eff */
[----:B------:R0:W-:Y:S01]  /*4700*/  STL.64 [R1+0x2f8], R192 ;  /* 0x0002f8c001007387 */ /* 0x0001e20000100a00 */
[----:B------:R-:W-:Y:S01]  /*4710*/  LEA.HI.X.SX32 R189, R19, R5, 0x1, P2 ;  /* 0x0000000513bd7211 */ /* 0x000fe200010f0eff */
[C---:B------:R-:W-:Y:S02]  /*4720*/  IMAD R17, R8.reuse, 0x2, R15 ;  /* 0x0000000208117824 */ /* 0x040fe400078e020f */
[----:B------:R1:W-:Y:S02]  /*4730*/  STL.64 [R1+0x2f0], R190 ;  /* 0x0002f0be01007387 */ /* 0x0003e40000100a00 */
[----:B------:R-:W-:-:S02]  /*4740*/  IMAD R19, R8, 0x2, R17 ;  /* 0x0000000208137824 */ /* 0x000fc400078e0211 */
[----:B------:R2:W-:Y:S01]  /*4750*/  STL.64 [R1+0x2e8], R188 ;  /* 0x0002e8bc01007387 */ /* 0x0005e20000100a00 */
[-C--:B0-----:R-:W-:Y:S02]  /*4760*/  LEA R192, P0, R21, R6.reuse, 0x1 ;  /* 0x0000000615c07211 */ /* 0x081fe400078008ff */
[-C--:B-1----:R-:W-:Y:S02]  /*4770*/  LEA R190, P1, R23, R6.reuse, 0x1 ;  /* 0x0000000617be7211 */ /* 0x082fe400078208ff */
[-C--:B------:R-:W-:Y:S02]  /*4780*/  LEA.HI.X.SX32 R193, R21, R5.reuse, 0x1, P0 ;  /* 0x0000000515c17211 */ /* 0x080fe400000f0eff */
[----:B--2---:R-:W-:Y:S02]  /*4790*/  LEA R188, P2, R25, R6, 0x1 ;  /* 0x0000000619bc7211 */ /* 0x004fe400078408ff */
[-C--:B------:R-:W-:Y:S01]  /*47a0*/  LEA.HI.X.SX32 R191, R23, R5.reuse, 0x1, P1 ;  /* 0x0000000517bf7211 */ /* 0x080fe200008f0eff */
[----:B------:R-:W-:Y:S01]  /*47b0*/  STL.64 [R1+0x2e0], R192 ;  /* 0x0002e0c001007387 */ /* 0x000fe20000100a00 */
[----:B------:R-:W-:-:S02]  /*47c0*/  LEA.HI.X.SX32 R189, R25, R5, 0x1, P2 ;  /* 0x0000000519bd7211 */ /* 0x000fc400010f0eff */
[CC--:B------:R-:W-:Y:S01]  /*47d0*/  LEA R22, P2, R31.reuse, R6.reuse, 0x1 ;  /* 0x000000061f167211 */ /* 0x0c0fe200078408ff */
[----:B------:R0:W-:Y:S01]  /*47e0*/  STL.64 [R1+0x2d8], R190 ;  /* 0x0002d8be01007387 */ /* 0x0001e20000100a00 */
[----:B------:R-:W-:Y:S02]  /*47f0*/  LEA R21, R8, R19, 0x1 ;  /* 0x0000001308157211 */ /* 0x000fe400078e08ff */
[----:B------:R-:W-:Y:S01]  /*4800*/  LEA.HI.X.SX32 R23, R31, R5, 0x1, P2 ;  /* 0x000000051f177211 */ /* 0x000fe200010f0eff */
[----:B------:R1:W-:Y:S04]  /*4810*/  STL.64 [R1+0x2d0], R188 ;  /* 0x0002d0bc01007387 */ /* 0x0003e80000100a00 */
[----:B------:R2:W-:Y:S01]  /*4820*/  STL.64 [R1+0x2b8], R22 ;  /* 0x0002b81601007387 */ /* 0x0005e20000100a00 */
[----:B0-----:R-:W-:-:S02]  /*4830*/  LEA R190, P0, R27, R6, 0x1 ;  /* 0x000000061bbe7211 */ /* 0x001fc400078008ff */
[-C--:B-1----:R-:W-:Y:S02]  /*4840*/  LEA R188, P1, R29, R6.reuse, 0x1 ;  /* 0x000000061dbc7211 */ /* 0x082fe400078208ff */
[-C--:B------:R-:W-:Y:S02]  /*4850*/  LEA.HI.X.SX32 R191, R27, R5.reuse, 0x1, P0 ;  /* 0x000000051bbf7211 */ /* 0x080fe400000f0eff */
[-C--:B------:R-:W-:Y:S01]  /*4860*/  LEA.HI.X.SX32 R189, R29, R5.reuse, 0x1, P1 ;  /* 0x000000051dbd7211 */ /* 0x080fe200008f0eff */
[C---:B--2---:R-:W-:Y:S01]  /*4870*/  IMAD R23, R8.reuse, 0x2, R21 ;  /* 0x0000000208177824 */ /* 0x044fe200078e0215 */
[C---:B------:R-:W-:Y:S01]  /*4880*/  LEA R192, P0, R33.reuse, R6, 0x1 ;  /* 0x0000000621c07211 */ /* 0x040fe200078008ff */
[----:B------:R0:W-:Y:S02]  /*4890*/  STL.64 [R1+0x2c8], R190 ;  /* 0x0002c8be01007387 */ /* 0x0001e40000100a00 */
[C---:B------:R-:W-:Y:S01]  /*48a0*/  IMAD R25, R8.reuse, 0x2, R23 ;  /* 0x0000000208197824 */ /* 0x040fe200078e0217 */
[----:B------:R-:W-:Y:S01]  /*48b0*/  LEA.HI.X.SX32 R193, R33, R5, 0x1, P0 ;  /* 0x0000000521c17211 */ /* 0x000fe200000f0eff */
[----:B------:R1:W-:Y:S02]  /*48c0*/  STL.64 [R1+0x2c0], R188 ;  /* 0x0002c0bc01007387 */ /* 0x0003e40000100a00 */
        /* <DEDUP_REMOVED lines=8> */
[----:B------:R-:W-:Y:S02]  /*4950*/  LEA.HI.X.SX32 R189, R37, R5, 0x1, P2 ;  /* 0x0000000525bd7211 */ /* 0x000fe400010f0eff */
[----:B--2---:R-:W-:Y:S01]  /*4960*/  LEA R192, P0, R39, R6, 0x1 ;  /* 0x0000000627c07211 */ /* 0x004fe200078008ff */
[----:B------:R0:W-:Y:S01]  /*4970*/  STL.64 [R1+0x2a8], R190 ;  /* 0x0002a8be01007387 */ /* 0x0001e20000100a00 */
[----:B------:R-:W-:-:S02]  /*4980*/  IMAD R37, R8, 0x2, R35 ;  /* 0x0000000208257824 */ /* 0x000fc400078e0223 */
[----:B------:R-:W-:Y:S01]  /*4990*/  LEA.HI.X.SX32 R193, R39, R5, 0x1, P0 ;  /* 0x0000000527c17211 */ /* 0x000fe200000f0eff */
[----:B------:R1:W-:Y:S01]  /*49a0*/  STL.64 [R1+0x2a0], R188 ;  /* 0x0002a0bc01007387 */ /* 0x0003e20000100a00 */
[----:B------:R-:W-:-:S03]  /*49b0*/  IMAD R39, R8, 0x2, R37 ;  /* 0x0000000208277824 */ /* 0x000fc600078e0225 */
[----:B------:R2:W-:Y:S01]  /*49c0*/  STL.64 [R1+0x298], R192 ;  /* 0x000298c001007387 */ /* 0x0005e20000100a00 */
[-C--:B0-----:R-:W-:Y:S02]  /*49d0*/  LEA R190, P1, R41, R6.reuse, 0x1 ;  /* 0x0000000629be7211 */ /* 0x081fe400078208ff */
[-C--:B-1----:R-:W-:Y:S02]  /*49e0*/  LEA R188, P2, R43, R6.reuse, 0x1 ;  /* 0x000000062bbc7211 */ /* 0x082fe400078408ff */
[-C--:B------:R-:W-:Y:S01]  /*49f0*/  LEA.HI.X.SX32 R191, R41, R5.reuse, 0x1, P1 ;  /* 0x0000000529bf7211 */ /* 0x080fe200008f0eff */
[C---:B------:R-:W-:Y:S01]  /*4a00*/  IMAD R41, R8.reuse, 0x2, R39 ;  /* 0x0000000208297824 */ /* 0x040fe200078e0227 */
[----:B------:R-:W-:Y:S02]  /*4a10*/  LEA.HI.X.SX32 R189, R43, R5, 0x1, P2 ;  /* 0x000000052bbd7211 */ /* 0x000fe400010f0eff */
[----:B--2---:R-:W-:Y:S01]  /*4a20*/  LEA R192, P0, R45, R6, 0x1 ;  /* 0x000000062dc07211 */ /* 0x004fe200078008ff */
[----:B------:R0:W-:Y:S01]  /*4a30*/  STL.64 [R1+0x290], R190 ;  /* 0x000290be01007387 */ /* 0x0001e20000100a00 */
[----:B------:R-:W-:-:S02]  /*4a40*/  LEA R43, R8, R41, 0x1 ;  /* 0x00000029082b7211 */ /* 0x000fc400078e08ff */
[-C--:B------:R-:W-:Y:S01]  /*4a50*/  LEA.HI.X.SX32 R193, R45, R5.reuse, 0x1, P0 ;  /* 0x000000052dc17211 */ /* 0x080fe200000f0eff */
[----:B------:R1:W-:Y:S02]  /*4a60*/  STL.64 [R1+0x288], R188 ;  /* 0x000288bc01007387 */ /* 0x0003e40000100a00 */
[C---:B------:R-:W-:Y:S02]  /*4a70*/  IMAD R45, R8.reuse, 0x2, R43 ;  /* 0x00000002082d7824 */ /* 0x040fe400078e022b */
[----:B------:R2:W-:Y:S01]  /*4a80*/  STL.64 [R1+0x280], R192 ;  /* 0x000280c001007387 */ /* 0x0005e20000100a00 */
[-C--:B0-----:R-:W-:Y:S02]  /*4a90*/  LEA R190, P1, R47, R6.reuse, 0x1 ;  /* 0x000000062fbe7211 */ /* 0x081fe400078208ff */
[----:B-1----:R-:W-:Y:S02]  /*4aa0*/  LEA R188, P2, R49, R6, 0x1 ;  /* 0x0000000631bc7211 */ /* 0x002fe400078408ff */
[-C--:B------:R-:W-:Y:S01]  /*4ab0*/  LEA.HI.X.SX32 R191, R47, R5.reuse, 0x1, P1 ;  /* 0x000000052fbf7211 */ /* 0x080fe200008f0eff */
[----:B------:R-:W-:Y:S01]  /*4ac0*/  IMAD R47, R8, 0x2, R45 ;  /* 0x00000002082f7824 */ /* 0x000fe200078e022d */
[----:B------:R-:W-:-:S02]  /*4ad0*/  LEA.HI.X.SX32 R189, R49, R5, 0x1, P2 ;  /* 0x0000000531bd7211 */ /* 0x000fc400010f0eff */
[C---:B--2---:R-:W-:Y:S01]  /*4ae0*/  LEA R192, P0, R51.reuse, R6, 0x1 ;  /* 0x0000000633c07211 */ /* 0x044fe200078008ff */
[----:B------:R0:W-:Y:S01]  /*4af0*/  STL.64 [R1+0x278], R190 ;  /* 0x000278be01007387 */ /* 0x0001e20000100a00 */
[C---:B------:R-:W-:Y:S02]  /*4b00*/  IMAD R49, R8.reuse, 0x2, R47 ;  /* 0x0000000208317824 */ /* 0x040fe400078e022f */
[----:B------:R-:W-:Y:S01]  /*4b10*/  LEA.HI.X.SX32 R193, R51, R5, 0x1, P0 ;  /* 0x0000000533c17211 */ /* 0x000fe200000f0eff */
[----:B------:R1:W-:Y:S01]  /*4b20*/  STL.64 [R1+0x270], R188 ;  /* 0x000270bc01007387 */ /* 0x0003e20000100a00 */
[----:B------:R-:W-:-:S03]  /*4b30*/  IMAD R51, R8, 0x2, R49 ;  /* 0x0000000208337824 */ /* 0x000fc600078e0231 */
[----:B------:R2:W-:Y:S01]  /*4b40*/  STL.64 [R1+0x268], R192 ;  /* 0x000268c001007387 */ /* 0x0005e20000100a00 */
[-C--:B0-----:R-:W-:Y:S02]  /*4b50*/  LEA R190, P1, R53, R6.reuse, 0x1 ;  /* 0x0000000635be7211 */ /* 0x081fe400078208ff */
[-C--:B-1----:R-:W-:Y:S02]  /*4b60*/  LEA R188, P2, R55, R6.reuse, 0x1 ;  /* 0x0000000637bc7211 */ /* 0x082fe400078408ff */
[-C--:B------:R-:W-:Y:S02]  /*4b70*/  LEA.HI.X.SX32 R191, R53, R5.reuse, 0x1, P1 ;  /* 0x0000000535bf7211 */ /* 0x080fe400008f0eff */
[-C--:B------:R-:W-:Y:S02]  /*4b80*/  LEA.HI.X.SX32 R189, R55, R5.reuse, 0x1, P2 ;  /* 0x0000000537bd7211 */ /* 0x080fe400010f0eff */
[CC--:B--2---:R-:W-:Y:S01]  /*4b90*/  LEA R192, P0, R57.reuse, R6.reuse, 0x1 ;  /* 0x0000000639c07211 */ /* 0x0c4fe200078008ff */
[----:B------:R0:W-:Y:S03]  /*4ba0*/  STL.64 [R1+0x260], R190 ;  /* 0x000260be01007387 */ /* 0x0001e60000100a00 */
[----:B------:R-:W-:Y:S01]  /*4bb0*/  LEA.HI.X.SX32 R193, R57, R5, 0x1, P0 ;  /* 0x0000000539c17211 */ /* 0x000fe200000f0eff */
[----:B------:R1:W-:Y:S04]  /*4bc0*/  STL.64 [R1+0x258], R188 ;  /* 0x000258bc01007387 */ /* 0x0003e80000100a00 */
[----:B------:R2:W-:Y:S01]  /*4bd0*/  STL.64 [R1+0x250], R192 ;  /* 0x000250c001007387 */ /* 0x0005e20000100a00 */
[----:B0-----:R-:W-:-:S02]  /*4be0*/  LEA R190, P1, R59, R6, 0x1 ;  /* 0x000000063bbe7211 */ /* 0x001fc400078208ff */
[-C--:B-1----:R-:W-:Y:S02]  /*4bf0*/  LEA R188, P2, R61, R6.reuse, 0x1 ;  /* 0x000000063dbc7211 */ /* 0x082fe400078408ff */
[-C--:B------:R-:W-:Y:S02]  /*4c00*/  LEA.HI.X.SX32 R191, R59, R5.reuse, 0x1, P1 ;  /* 0x000000053bbf7211 */ /* 0x080fe400008f0eff */
[----:B------:R-:W-:Y:S02]  /*4c10*/  CS2R R58, SRZ ;  /* 0x00000000003a7805 */ /* 0x000fe4000001ff00 */
[-C--:B------:R-:W-:Y:S02]  /*4c20*/  LEA.HI.X.SX32 R189, R61, R5.reuse, 0x1, P2 ;  /* 0x000000053dbd7211 */ /* 0x080fe400010f0eff */
[----:B------:R-:W-:Y:S02]  /*4c30*/  CS2R R60, SRZ ;  /* 0x00000000003c7805 */ /* 0x000fe4000001ff00 */
[C---:B--2---:R-:W-:Y:S01]  /*4c40*/  LEA R192, P0, R63.reuse, R6, 0x1 ;  /* 0x000000063fc07211 */ /* 0x044fe200078008ff */
[----:B------:R0:W-:Y:S03]  /*4c50*/  STL.64 [R1+0x248], R190 ;  /* 0x000248be01007387 */ /* 0x0001e60000100a00 */
[----:B------:R-:W-:Y:S01]  /*4c60*/  LEA.HI.X.SX32 R193, R63, R5, 0x1, P0 ;  /* 0x000000053fc17211 */ /* 0x000fe200000f0eff */
[----:B------:R1:W-:Y:S01]  /*4c70*/  STL.64 [R1+0x240], R188 ;  /* 0x000240bc01007387 */ /* 0x0003e20000100a00 */
[----:B------:R-:W-:-:S03]  /*4c80*/  CS2R R62, SRZ ;  /* 0x00000000003e7805 */ /* 0x000fc6000001ff00 */
[----:B------:R2:W-:Y:S01]  /*4c90*/  STL.64 [R1+0x238], R192 ;  /* 0x000238c001007387 */ /* 0x0005e20000100a00 */
[-C--:B0-----:R-:W-:Y:S02]  /*4ca0*/  LEA R190, P1, R65, R6.reuse, 0x1 ;  /* 0x0000000641be7211 */ /* 0x081fe400078208ff */
[----:B-1----:R-:W-:Y:S02]  /*4cb0*/  LEA R188, P2, R67, R6, 0x1 ;  /* 0x0000000643bc7211 */ /* 0x002fe400078408ff */
[-C--:B------:R-:W-:Y:S02]  /*4cc0*/  LEA.HI.X.SX32 R191, R65, R5.reuse, 0x1, P1 ;  /* 0x0000000541bf7211 */ /* 0x080fe400008f0eff */
[----:B------:R-:W-:Y:S02]  /*4cd0*/  CS2R R64, SRZ ;  /* 0x0000000000407805 */ /* 0x000fe4000001ff00 */
[----:B------:R-:W-:Y:S02]  /*4ce0*/  LEA.HI.X.SX32 R189, R67, R5, 0x1, P2 ;  /* 0x0000000543bd7211 */ /* 0x000fe400010f0eff */
[----:B------:R-:W-:-:S02]  /*4cf0*/  CS2R R66, SRZ ;  /* 0x0000000000427805 */ /* 0x000fc4000001ff00 */
[C---:B--2---:R-:W-:Y:S01]  /*4d00*/  LEA R192, P0, R13.reuse, R6, 0x1 ;  /* 0x000000060dc07211 */ /* 0x044fe200078008ff */
[----:B------:R0:W-:Y:S03]  /*4d10*/  STL.64 [R1+0x230], R190 ;  /* 0x000230be01007387 */ /* 0x0001e60000100a00 */
[----:B------:R-:W-:Y:S01]  /*4d20*/  LEA.HI.X.SX32 R193, R13, R5, 0x1, P0 ;  /* 0x000000050dc17211 */ /* 0x000fe200000f0eff */
[----:B------:R1:W-:Y:S01]  /*4d30*/  STL.64 [R1+0x228], R188 ;  /* 0x000228bc01007387 */ /* 0x0003e20000100a00 */
[----:B------:R-:W-:-:S03]  /*4d40*/  LEA R13, R8, R51, 0x1 ;  /* 0x00000033080d7211 */ /* 0x000fc600078e08ff */
[----:B------:R2:W-:Y:S02]  /*4d50*/  STL.64 [R1+0x220], R192 ;  /* 0x000220c001007387 */ /* 0x0005e40000100a00 */
[----:B------:R-:W-:Y:S01]  /*4d60*/  IMAD R53, R8, 0x2, R13 ;  /* 0x0000000208357824 */ /* 0x000fe200078e020d */
[----:B0-----:R-:W-:-:S03]  /*4d70*/  LEA R190, P1, R69, R6, 0x1 ;  /* 0x0000000645be7211 */ /* 0x001fc600078208ff */
[C---:B------:R-:W-:Y:S01]  /*4d80*/  IMAD R55, R8.reuse, 0x2, R53 ;  /* 0x0000000208377824 */ /* 0x040fe200078e0235 */
[-C--:B-1----:R-:W-:Y:S02]  /*4d90*/  LEA R188, P2, R9, R6.reuse, 0x1 ;  /* 0x0000000609bc7211 */ /* 0x082fe400078408ff */
[-C--:B------:R-:W-:Y:S01]  /*4da0*/  LEA.HI.X.SX32 R191, R69, R5.reuse, 0x1, P1 ;  /* 0x0000000545bf7211 */ /* 0x080fe200008f0eff */
[----:B------:R-:W-:Y:S01]  /*4db0*/  IMAD R57, R8, 0x2, R55 ;  /* 0x0000000208397824 */ /* 0x000fe200078e0237 */
[-C--:B------:R-:W-:Y:S02]  /*4dc0*/  LEA.HI.X.SX32 R189, R9, R5.reuse, 0x1, P2 ;  /* 0x0000000509bd7211 */ /* 0x080fe400010f0eff */
[----:B------:R-:W-:Y:S02]  /*4dd0*/  CS2R R68, SRZ ;  /* 0x0000000000447805 */ /* 0x000fe4000001ff00 */
[C---:B--2---:R-:W-:Y:S01]  /*4de0*/  LEA R192, P0, R71.reuse, R6, 0x1 ;  /* 0x0000000647c07211 */ /* 0x044fe200078008ff */
[----:B------:R0:W-:Y:S03]  /*4df0*/  STL.64 [R1+0x218], R190 ;  /* 0x000218be01007387 */ /* 0x0001e60000100a00 */
[----:B------:R-:W-:Y:S01]  /*4e00*/  LEA.HI.X.SX32 R193, R71, R5, 0x1, P0 ;  /* 0x0000000547c17211 */ /* 0x000fe200000f0eff */
[----:B------:R1:W-:Y:S01]  /*4e10*/  STL.64 [R1+0x210], R188 ;  /* 0x000210bc01007387 */ /* 0x0003e20000100a00 */
[----:B------:R-:W-:-:S03]  /*4e20*/  CS2R R70, SRZ ;  /* 0x0000000000467805 */ /* 0x000fc6000001ff00 */
[----:B------:R-:W-:Y:S01]  /*4e30*/  STL.64 [R1+0x208], R192 ;  /* 0x000208c001007387 */ /* 0x000fe20000100a00 */
[-C--:B0-----:R-:W-:Y:S02]  /*4e40*/  LEA R190, P1, R15, R6.reuse, 0x1 ;  /* 0x000000060fbe7211 */ /* 0x081fe400078208ff */
[-C--:B-1----:R-:W-:Y:S02]  /*4e50*/  LEA R188, P2, R17, R6.reuse, 0x1 ;  /* 0x0000000611bc7211 */ /* 0x082fe400078408ff */
[-C--:B------:R-:W-:Y:S02]  /*4e60*/  LEA.HI.X.SX32 R191, R15, R5.reuse, 0x1, P1 ;  /* 0x000000050fbf7211 */ /* 0x080fe400008f0eff */
[-C--:B------:R-:W-:Y:S02]  /*4e70*/  LEA.HI.X.SX32 R189, R17, R5.reuse, 0x1, P2 ;  /* 0x0000000511bd7211 */ /* 0x080fe400010f0eff */
[CC--:B------:R-:W-:Y:S01]  /*4e80*/  LEA R14, P2, R23.reuse, R6.reuse, 0x1 ;  /* 0x00000006170e7211 */ /* 0x0c0fe200078408ff */
[----:B------:R0:W-:Y:S03]  /*4e90*/  STL.64 [R1+0x200], R190 ;  /* 0x000200be01007387 */ /* 0x0001e60000100a00 */
[----:B------:R-:W-:Y:S01]  /*4ea0*/  LEA.HI.X.SX32 R15, R23, R5, 0x1, P2 ;  /* 0x00000005170f7211 */ /* 0x000fe200010f0eff */
[----:B------:R1:W-:Y:S01]  /*4eb0*/  STL.64 [R1+0x1f8], R188 ;  /* 0x0001f8bc01007387 */ /* 0x0003e20000100a00 */
[----:B0-----:R-:W-:-:S02]  /*4ec0*/  LEA R190, P0, R19, R6, 0x1 ;  /* 0x0000000613be7211 */ /* 0x001fc400078008ff */
[-C--:B-1----:R-:W-:Y:S02]  /*4ed0*/  LEA R188, P1, R21, R6.reuse, 0x1 ;  /* 0x0000000615bc7211 */ /* 0x082fe400078208ff */
[-C--:B------:R-:W-:Y:S01]  /*4ee0*/  LEA.HI.X.SX32 R191, R19, R5.reuse, 0x1, P0 ;  /* 0x0000000513bf7211 */ /* 0x080fe200000f0eff */
[C---:B------:R-:W-:Y:S01]  /*4ef0*/  IMAD R19, R8.reuse, 0x2, R57 ;  /* 0x0000000208137824 */ /* 0x040fe200078e0239 */
[----:B------:R-:W-:Y:S02]  /*4f00*/  LEA.HI.X.SX32 R189, R21, R5, 0x1, P1 ;  /* 0x0000000515bd7211 */ /* 0x000fe400008f0eff */
[CC--:B------:R-:W-:Y:S01]  /*4f10*/  LEA R20, P1, R27.reuse, R6.reuse, 0x1 ;  /* 0x000000061b147211 */ /* 0x0c0fe200078208ff */
[----:B------:R-:W-:Y:S01]  /*4f20*/  STL.64 [R1+0x1f0], R190 ;  /* 0x0001f0be01007387 */ /* 0x000fe20000100a00 */
        /* <DEDUP_REMOVED lines=8> */
[C---:B------:R-:W-:Y:S01]  /*4fb0*/  IMAD R29, R8.reuse, 0x2, R17 ;  /* 0x00000002081d7824 */ /* 0x040fe200078e0211 */
[C---:B------:R-:W-:Y:S01]  /*4fc0*/  LEA R22, P0, R33.reuse, R6, 0x1 ;  /* 0x0000000621167211 */ /* 0x040fe200078008ff */
[----:B------:R0:W-:Y:S02]  /*4fd0*/  STL.64 [R1+0x1d8], R188 ;  /* 0x0001d8bc01007387 */ /* 0x0001e40000100a00 */
[----:B------:R-:W-:Y:S01]  /*4fe0*/  IMAD R31, R8, 0x2, R29 ;  /* 0x00000002081f7824 */ /* 0x000fe200078e021d */
[----:B------:R-:W-:Y:S01]  /*4ff0*/  LEA.HI.X.SX32 R23, R33, R5, 0x1, P0 ;  /* 0x0000000521177211 */ /* 0x000fe200000f0eff */
[----:B------:R1:W-:Y:S01]  /*5000*/  STL.64 [R1+0x1d0], R20 ;  /* 0x0001d01401007387 */ /* 0x0003e20000100a00 */
[----:B------:R-:W-:-:S03]  /*5010*/  CS2R R32, SRZ ;  /* 0x0000000000207805 */ /* 0x000fc6000001ff00 */
[----:B------:R2:W-:Y:S04]  /*5020*/  STL.64 [R1+0x1c8], R14 ;  /* 0x0001c80e01007387 */ /* 0x0005e80000100a00 */
[----:B------:R3:W-:Y:S01]  /*5030*/  STL.64 [R1+0x1c0], R22 ;  /* 0x0001c01601007387 */ /* 0x0007e20000100a00 */
[-C--:B0-----:R-:W-:Y:S02]  /*5040*/  LEA R188, P0, R39, R6.reuse, 0x1 ;  /* 0x0000000627bc7211 */ /* 0x081fe400078008ff */
[----:B-1----:R-:W-:Y:S02]  /*5050*/  LEA R20, P1, R35, R6, 0x1 ;  /* 0x0000000623147211 */ /* 0x002fe400078208ff */
[----:B------:R-:W-:Y:S02]  /*5060*/  LEA.HI.X.SX32 R189, R39, R5, 0x1, P0 ;  /* 0x0000000527bd7211 */ /* 0x000fe400000f0eff */
[----:B------:R-:W-:-:S02]  /*5070*/  CS2R R38, SRZ ;  /* 0x0000000000267805 */ /* 0x000fc4000001ff00 */
[----:B--2---:R-:W-:Y:S02]  /*5080*/  LEA R14, P2, R37, R6, 0x1 ;  /* 0x00000006250e7211 */ /* 0x004fe400078408ff */
[-C--:B------:R-:W-:Y:S02]  /*5090*/  LEA.HI.X.SX32 R21, R35, R5.reuse, 0x1, P1 ;  /* 0x0000000523157211 */ /* 0x080fe400008f0eff */
[----:B------:R-:W-:Y:S02]  /*50a0*/  CS2R R34, SRZ ;  /* 0x0000000000227805 */ /* 0x000fe4000001ff00 */
[----:B------:R-:W-:Y:S01]  /*50b0*/  LEA.HI.X.SX32 R15, R37, R5, 0x1, P2 ;  /* 0x00000005250f7211 */ /* 0x000fe200010f0eff */
[C---:B---3--:R-:W-:Y:S01]  /*50c0*/  IMAD R23, R8.reuse, 0x2, R31 ;  /* 0x0000000208177824 */ /* 0x048fe200078e021f */
[----:B------:R-:W-:Y:S01]  /*50d0*/  CS2R R36, SRZ ;  /* 0x0000000000247805 */ /* 0x000fe2000001ff00 */
[----:B------:R0:W-:Y:S02]  /*50e0*/  STL.64 [R1+0x1b8], R20 ;  /* 0x0001b81401007387 */ /* 0x0001e40000100a00 */
[----:B------:R-:W-:-:S02]  /*50f0*/  IMAD R25, R8, 0x2, R23 ;  /* 0x0000000208197824 */ /* 0x000fc400078e0217 */
[----:B------:R1:W-:Y:S03]  /*5100*/  STL.64 [R1+0x1b0], R14 ;  /* 0x0001b00e01007387 */ /* 0x0003e60000100a00 */
[----:B------:R-:W-:Y:S01]  /*5110*/  LEA R27, R8, R25, 0x1 ;  /* 0x00000019081b7211 */ /* 0x000fe200078e08ff */
[----:B------:R2:W-:Y:S01]  /*5120*/  STL.64 [R1+0x1a8], R188 ;  /* 0x0001a8bc01007387 */ /* 0x0005e20000100a00 */
[----:B0-----:R-:W-:-:S03]  /*5130*/  LEA R20, P1, R41, R6, 0x1 ;  /* 0x0000000629147211 */ /* 0x001fc600078208ff */
[----:B------:R-:W-:Y:S01]  /*5140*/  IMAD R9, R8, 0x2, R27 ;  /* 0x0000000208097824 */ /* 0x000fe200078e021b */
[-C--:B-1----:R-:W-:Y:S02]  /*5150*/  LEA R14, P2, R43, R6.reuse, 0x1 ;  /* 0x000000062b0e7211 */ /* 0x082fe400078408ff */
[-C--:B------:R-:W-:Y:S02]  /*5160*/  LEA.HI.X.SX32 R21, R41, R5.reuse, 0x1, P1 ;  /* 0x0000000529157211 */ /* 0x080fe400008f0eff */
[----:B------:R-:W-:Y:S02]  /*5170*/  CS2R R40, SRZ ;  /* 0x0000000000287805 */ /* 0x000fe4000001ff00 */
[-C--:B------:R-:W-:Y:S02]  /*5180*/  LEA.HI.X.SX32 R15, R43, R5.reuse, 0x1, P2 ;  /* 0x000000052b0f7211 */ /* 0x080fe400010f0eff */
[----:B------:R-:W-:Y:S02]  /*5190*/  CS2R R42, SRZ ;  /* 0x00000000002a7805 */ /* 0x000fe4000001ff00 */
[CC--:B--2---:R-:W-:Y:S01]  /*51a0*/  LEA R188, P0, R45.reuse, R6.reuse, 0x1 ;  /* 0x000000062dbc7211 */ /* 0x0c4fe200078008ff */
[----:B------:R0:W-:Y:S03]  /*51b0*/  STL.64 [R1+0x1a0], R20 ;  /* 0x0001a01401007387 */ /* 0x0001e60000100a00 */
[----:B------:R-:W-:Y:S01]  /*51c0*/  LEA.HI.X.SX32 R189, R45, R5, 0x1, P0 ;  /* 0x000000052dbd7211 */ /* 0x000fe200000f0eff */
[----:B------:R1:W-:Y:S01]  /*51d0*/  STL.64 [R1+0x198], R14 ;  /* 0x0001980e01007387 */ /* 0x0003e20000100a00 */
[----:B------:R-:W-:-:S02]  /*51e0*/  LEA R192, P0, R51, R6, 0x1 ;  /* 0x0000000633c07211 */ /* 0x000fc400078008ff */
[----:B------:R-:W-:Y:S02]  /*51f0*/  CS2R R44, SRZ ;  /* 0x00000000002c7805 */ /* 0x000fe4000001ff00 */
[-C--:B------:R-:W-:Y:S02]  /*5200*/  LEA.HI.X.SX32 R193, R51, R5.reuse, 0x1, P0 ;  /* 0x0000000533c17211 */ /* 0x080fe400000f0eff */
[----:B------:R-:W-:Y:S02]  /*5210*/  CS2R R50, SRZ ;  /* 0x0000000000327805 */ /* 0x000fe4000001ff00 */
[-C--:B0-----:R-:W-:Y:S02]  /*5220*/  LEA R20, P1, R47, R6.reuse, 0x1 ;  /* 0x000000062f147211 */ /* 0x081fe400078208ff */
[----:B-1----:R-:W-:Y:S02]  /*5230*/  LEA R14, P2, R49, R6, 0x1 ;  /* 0x00000006310e7211 */ /* 0x002fe400078408ff */
[----:B------:R-:W-:-:S02]  /*5240*/  LEA.HI.X.SX32 R21, R47, R5, 0x1, P1 ;  /* 0x000000052f157211 */ /* 0x000fc400008f0eff */
[----:B------:R-:W-:Y:S02]  /*5250*/  CS2R R46, SRZ ;  /* 0x00000000002e7805 */ /* 0x000fe4000001ff00 */
[-C--:B------:R-:W-:Y:S02]  /*5260*/  LEA.HI.X.SX32 R15, R49, R5.reuse, 0x1, P2 ;  /* 0x00000005310f7211 */ /* 0x080fe400010f0eff */
[----:B------:R-:W-:Y:S02]  /*5270*/  CS2R R48, SRZ ;  /* 0x0000000000307805 */ /* 0x000fe4000001ff00 */
[CC--:B------:R-:W-:Y:S01]  /*5280*/  LEA R190, P1, R13.reuse, R6.reuse, 0x1 ;  /* 0x000000060dbe7211 */ /* 0x0c0fe200078208ff */
[----:B------:R0:W-:Y:S03]  /*5290*/  STL.64 [R1+0x180], R14 ;  /* 0x0001800e01007387 */ /* 0x0001e60000100a00 */
[----:B------:R-:W-:Y:S01]  /*52a0*/  LEA.HI.X.SX32 R191, R13, R5, 0x1, P1 ;  /* 0x000000050dbf7211 */ /* 0x000fe200008f0eff */
[----:B------:R1:W-:Y:S04]  /*52b0*/  STL.64 [R1+0x190], R188 ;  /* 0x000190bc01007387 */ /* 0x0003e80000100a00 */
[----:B------:R2:W-:Y:S04]  /*52c0*/  STL.64 [R1+0x188], R20 ;  /* 0x0001881401007387 */ /* 0x0005e80000100a00 */
[----:B------:R3:W-:Y:S01]  /*52d0*/  STL.64 [R1+0x178], R192 ;  /* 0x000178c001007387 */ /* 0x0007e20000100a00 */
[----:B0-----:R-:W-:Y:S01]  /*52e0*/  IMAD R15, R8, 0x2, R9 ;  /* 0x00000002080f7824 */ /* 0x001fe200078e0209 */
[----:B-1----:R-:W-:-:S02]  /*52f0*/  LEA R188, P2, R53, R6, 0x1 ;  /* 0x0000000635bc7211 */ /* 0x002fc400078408ff */
[----:B------:R0:W-:Y:S02]  /*5300*/  STL.64 [R1+0x170], R190 ;  /* 0x000170be01007387 */ /* 0x0001e40000100a00 */
[-C--:B------:R-:W-:Y:S01]  /*5310*/  LEA.HI.X.SX32 R189, R53, R5.reuse, 0x1, P2 ;  /* 0x0000000535bd7211 */ /* 0x080fe200010f0eff */
[C---:B--2---:R-:W-:Y:S01]  /*5320*/  IMAD R21, R8.reuse, 0x2, R15 ;  /* 0x0000000208157824 */ /* 0x044fe200078e020f */
[----:B------:R-:W-:Y:S02]  /*5330*/  CS2R R52, SRZ ;  /* 0x0000000000347805 */ /* 0x000fe4000001ff00 */
[C---:B---3--:R-:W-:Y:S01]  /*5340*/  LEA R192, P0, R55.reuse, R6, 0x1 ;  /* 0x0000000637c07211 */ /* 0x048fe200078008ff */
[----:B------:R1:W-:Y:S01]  /*5350*/  STL.64 [R1+0x168], R188 ;  /* 0x000168bc01007387 */ /* 0x0003e20000100a00 */
[----:B------:R-:W-:Y:S02]  /*5360*/  IMAD R13, R8, 0x2, R21 ;  /* 0x00000002080d7824 */ /* 0x000fe400078e0215 */
[----:B------:R-:W-:-:S02]  /*5370*/  LEA.HI.X.SX32 R193, R55, R5, 0x1, P0 ;  /* 0x0000000537c17211 */ /* 0x000fc400000f0eff */
[----:B------:R-:W-:Y:S02]  /*5380*/  CS2R R54, SRZ ;  /* 0x0000000000367805 */ /* 0x000fe4000001ff00 */
[CC--:B0-----:R-:W-:Y:S02]  /*5390*/  LEA R190, P1, R57.reuse, R6.reuse, 0x1 ;  /* 0x0000000639be7211 */ /* 0x0c1fe400078208ff */
[C---:B------:R-:W-:Y:S01]  /*53a0*/  LEA R14, R8.reuse, R13, 0x1 ;  /* 0x0000000d080e7211 */ /* 0x040fe200078e08ff */
[----:B------:R0:W-:Y:S01]  /*53b0*/  STL.64 [R1+0x160], R192 ;  /* 0x000160c001007387 */ /* 0x0001e20000100a00 */
[-C--:B------:R-:W-:Y:S02]  /*53c0*/  LEA.HI.X.SX32 R191, R57, R5.reuse, 0x1, P1 ;  /* 0x0000000539bf7211 */ /* 0x080fe400008f0eff */
[----:B------:R-:W-:Y:S02]  /*53d0*/  CS2R R56, SRZ ;  /* 0x0000000000387805 */ /* 0x000fe4000001ff00 */
[CC--:B-1----:R-:W-:Y:S01]  /*53e0*/  LEA R188, P2, R19.reuse, R6.reuse, 0x1 ;  /* 0x0000000613bc7211 */ /* 0x0c2fe200078408ff */
[----:B------:R1:W-:Y:S03]  /*53f0*/  STL.64 [R1+0x158], R190 ;  /* 0x000158be01007387 */ /* 0x0003e60000100a00 */
[----:B------:R-:W-:Y:S01]  /*5400*/  LEA.HI.X.SX32 R189, R19, R5, 0x1, P2 ;  /* 0x0000000513bd7211 */ /* 0x000fe200010f0eff */
[----:B------:R-:W-:Y:S01]  /*5410*/  IMAD R19, R8, 0x2, R14 ;  /* 0x0000000208137824 */ /* 0x000fe200078e020e */
[----:B0-----:R-:W-:-:S03]  /*5420*/  LEA R192, P0, R17, R6, 0x1 ;  /* 0x0000000611c07211 */ /* 0x001fc600078008ff */
[----:B------:R0:W-:Y:S01]  /*5430*/  STL.64 [R1+0x150], R188 ;  /* 0x000150bc01007387 */ /* 0x0001e20000100a00 */
[C---:B------:R-:W-:Y:S01]  /*5440*/  IMAD R16, R8.reuse, 0x2, R19 ;  /* 0x0000000208107824 */ /* 0x040fe200078e0213 */
[-C--:B------:R-:W-:Y:S02]  /*5450*/  LEA.HI.X.SX32 R193, R17, R5.reuse, 0x1, P0 ;  /* 0x0000000511c17211 */ /* 0x080fe400000f0eff */
[C---:B-1----:R-:W-:Y:S01]  /*5460*/  LEA R190, P1, R29.reuse, R6, 0x1 ;  /* 0x000000061dbe7211 */ /* 0x042fe200078208ff */
[C---:B------:R-:W-:Y:S02]  /*5470*/  IMAD R17, R8.reuse, 0x2, R16 ;  /* 0x0000000208117824 */ /* 0x040fe400078e0210 */
[----:B------:R1:W-:Y:S01]  /*5480*/  STL.64 [R1+0x148], R192 ;  /* 0x000148c001007387 */ /* 0x0003e20000100a00 */
[----:B------:R-:W-:Y:S01]  /*5490*/  LEA.HI.X.SX32 R191, R29, R5, 0x1, P1 ;  /* 0x000000051dbf7211 */ /* 0x000fe200008f0eff */
[----:B------:R-:W-:Y:S01]  /*54a0*/  IMAD R18, R8, 0x2, R17 ;  /* 0x0000000208127824 */ /* 0x000fe200078e0211 */
[----:B------:R-:W-:-:S02]  /*54b0*/  CS2R R28, SRZ ;  /* 0x00000000001c7805 */ /* 0x000fc4000001ff00 */
[C---:B0-----:R-:W-:Y:S01]  /*54c0*/  LEA R188, P2, R31.reuse, R6, 0x1 ;  /* 0x000000061fbc7211 */ /* 0x041fe200078408ff */
[----:B------:R0:W-:Y:S01]  /*54d0*/  STL.64 [R1+0x140], R190 ;  /* 0x000140be01007387 */ /* 0x0001e20000100a00 */
[C---:B------:R-:W-:Y:S02]  /*54e0*/  LEA R12, R8.reuse, R18, 0x1 ;  /* 0x00000012080c7211 */ /* 0x040fe400078e08ff */
[-C--:B------:R-:W-:Y:S02]  /*54f0*/  LEA.HI.X.SX32 R189, R31, R5.reuse, 0x1, P2 ;  /* 0x000000051fbd7211 */ /* 0x080fe400010f0eff */
[----:B------:R-:W-:Y:S02]  /*5500*/  CS2R R30, SRZ ;  /* 0x00000000001e7805 */ /* 0x000fe4000001ff00 */
[C---:B-1----:R-:W-:Y:S01]  /*5510*/  LEA R192, P0, R23.reuse, R6, 0x1 ;  /* 0x0000000617c07211 */ /* 0x042fe200078008ff */
[----:B------:R-:W-:Y:S01]  /*5520*/  IMAD R10, R8, 0x2, R12 ;  /* 0x00000002080a7824 */ /* 0x000fe200078e020c */
[----:B------:R1:W-:Y:S02]  /*5530*/  STL.64 [R1+0x138], R188 ;  /* 0x000138bc01007387 */ /* 0x0003e40000100a00 */
[----:B------:R-:W-:-:S02]  /*5540*/  LEA.HI.X.SX32 R193, R23, R5, 0x1, P0 ;  /* 0x0000000517c17211 */ /* 0x000fc400000f0eff */
[----:B0-----:R-:W-:-:S03]  /*5550*/  LEA R190, P1, R25, R6, 0x1 ;  /* 0x0000000619be7211 */ /* 0x001fc600078208ff */
[----:B------:R0:W-:Y:S01]  /*5560*/  STL.64 [R1+0x130], R192 ;  /* 0x000130c001007387 */ /* 0x0001e20000100a00 */
[-C--:B------:R-:W-:Y:S02]  /*5570*/  LEA.HI.X.SX32 R191, R25, R5.reuse, 0x1, P1 ;  /* 0x0000000519bf7211 */ /* 0x080fe400008f0eff */
[----:B------:R-:W-:Y:S02]  /*5580*/  CS2R R24, SRZ ;  /* 0x0000000000187805 */ /* 0x000fe4000001ff00 */
[C---:B-1----:R-:W-:Y:S01]  /*5590*/  LEA R188, P2, R27.reuse, R6, 0x1 ;  /* 0x000000061bbc7211 */ /* 0x042fe200078408ff */
[----:B------:R1:W-:Y:S03]  /*55a0*/  STL.64 [R1+0x128], R190 ;  /* 0x000128be01007387 */ /* 0x0003e60000100a00 */
[----:B------:R-:W-:Y:S02]  /*55b0*/  LEA.HI.X.SX32 R189, R27, R5, 0x1, P2 ;  /* 0x000000051bbd7211 */ /* 0x000fe400010f0eff */
[----:B------:R-:W-:-:S02]  /*55c0*/  CS2R R26, SRZ ;  /* 0x00000000001a7805 */ /* 0x000fc4000001ff00 */
[-C--:B------:R-:W-:Y:S01]  /*55d0*/  LEA R22, P2, R21, R6.reuse, 0x1 ;  /* 0x0000000615167211 */ /* 0x080fe200078408ff */
[----:B0-----:R-:W-:Y:S01]  /*55e0*/  IMAD R192, R7, 0x2c, RZ ;  /* 0x0000002c07c07824 */ /* 0x001fe200078e02ff */
[----:B------:R0:W-:Y:S02]  /*55f0*/  STL.64 [R1+0x120], R188 ;  /* 0x000120bc01007387 */ /* 0x0001e40000100a00 */
[----:B------:R-:W-:Y:S01]  /*5600*/  LEA.HI.X.SX32 R23, R21, R5, 0x1, P2 ;  /* 0x0000000515177211 */ /* 0x000fe200010f0eff */
[----:B------:R-:W-:Y:S01]  /*5610*/  IMAD R193, R7, 0x2d, RZ ;  /* 0x0000002d07c17824 */ /* 0x000fe200078e02ff */
[----:B-1----:R-:W-:-:S04]  /*5620*/  LEA R190, P0, R9, R6, 0x1 ;  /* 0x0000000609be7211 */ /* 0x002fc800078008ff */
[----:B------:R-:W-:Y:S01]  /*5630*/  LEA.HI.X.SX32 R191, R9, R5, 0x1, P0 ;  /* 0x0000000509bf7211 */ /* 0x000fe200000f0eff */
[----:B------:R-:W-:Y:S01]  /*5640*/  IMAD R9, R8, 0x2, R10 ;  /* 0x0000000208097824 */ /* 0x000fe200078e020a */
[----:B0-----:R-:W-:-:S03]  /*5650*/  LEA R188, P1, R15, R6, 0x1 ;  /* 0x000000060fbc7211 */ /* 0x001fc600078208ff */
[----:B------:R0:W-:Y:S01]  /*5660*/  STL.64 [R1+0x118], R190 ;  /* 0x000118be01007387 */ /* 0x0001e20000100a00 */
[----:B------:R-:W-:Y:S01]  /*5670*/  LEA.HI.X.SX32 R189, R15, R5, 0x1, P1 ;  /* 0x000000050fbd7211 */ /* 0x000fe200008f0eff */
[----:B------:R-:W-:-:S04]  /*5680*/  IMAD R15, R8, 0x2, R9 ;  /* 0x00000002080f7824 */ /* 0x000fc800078e0209 */
[----:B------:R1:W-:Y:S01]  /*5690*/  STL.64 [R1+0x110], R188 ;  /* 0x000110bc01007387 */ /* 0x0003e20000100a00 */
[----:B0-----:R-:W-:-:S03]  /*56a0*/  LEA R190, P0, R13, R6, 0x1 ;  /* 0x000000060dbe7211 */ /* 0x001fc600078008ff */
[----:B------:R0:W-:Y:S01]  /*56b0*/  STL.64 [R1+0x108], R22 ;  /* 0x0001081601007387 */ /* 0x0001e20000100a00 */
[----:B------:R-:W-:Y:S02]  /*56c0*/  LEA.HI.X.SX32 R191, R13, R5, 0x1, P0 ;  /* 0x000000050dbf7211 */ /* 0x000fe400000f0eff */
[----:B-1----:R-:W-:-:S03]  /*56d0*/  LEA R188, P1, R14, R6, 0x1 ;  /* 0x000000060ebc7211 */ /* 0x002fc600078208ff */
[----:B------:R1:W-:Y:S01]  /*56e0*/  STL.64 [R1+0x100], R190 ;  /* 0x000100be01007387 */ /* 0x0003e20000100a00 */
[----:B------:R-:W-:Y:S01]  /*56f0*/  LEA.HI.X.SX32 R189, R14, R5, 0x1, P1 ;  /* 0x000000050ebd7211 */ /* 0x000fe200008f0eff */
[----:B------:R-:W-:Y:S01]  /*5700*/  IMAD R14, R8, 0x2, R15 ;  /* 0x00000002080e7824 */ /* 0x000fe200078e020f */
[----:B0-----:R-:W-:-:S03]  /*5710*/  LEA R22, P2, R19, R6, 0x1 ;  /* 0x0000000613167211 */ /* 0x001fc600078408ff */
[----:B------:R0:W-:Y:S01]  /*5720*/  STL.64 [R1+0xf8], R188 ;  /* 0x0000f8bc01007387 */ /* 0x0001e20000100a00 */
[-C--:B------:R-:W-:Y:S01]  /*5730*/  LEA.HI.X.SX32 R23, R19, R5.reuse, 0x1, P2 ;  /* 0x0000000513177211 */ /* 0x080fe200010f0eff */
[C---:B------:R-:W-:Y:S01]  /*5740*/  IMAD R19, R7.reuse, 0x3, RZ ;  /* 0x0000000307137824 */ /* 0x040fe200078e02ff */
[----:B------:R-:W-:Y:S01]  /*5750*/  LEA R20, P2, R18, R6, 0x1 ;  /* 0x0000000612147211 */ /* 0x000fe200078408ff */
[C---:B-1----:R-:W-:Y:S01]  /*5760*/  IMAD R190, R7.reuse, 0x2a, RZ ;  /* 0x0000002a07be7824 */ /* 0x042fe200078e02ff */
[----:B------:R-:W-:Y:S01]  /*5770*/  LEA R13, R8, R14, 0x1 ;  /* 0x0000000e080d7211 */ /* 0x000fe200078e08ff */
[----:B------:R1:W-:Y:S01]  /*5780*/  STL.64 [R1+0xf0], R22 ;  /* 0x0000f01601007387 */ /* 0x0003e20000100a00 */
[----:B------:R-:W-:Y:S01]  /*5790*/  LEA.HI.X.SX32 R21, R18, R5, 0x1, P2 ;  /* 0x0000000512157211 */ /* 0x000fe200010f0eff */
[----:B------:R-:W-:Y:S01]  /*57a0*/  IMAD R191, R7, 0x2b, RZ ;  /* 0x0000002b07bf7824 */ /* 0x000fe200078e02ff */
[----:B0-----:R-:W-:-:S04]  /*57b0*/  LEA R188, P0, R16, R6, 0x1 ;  /* 0x0000000610bc7211 */ /* 0x001fc800078008ff */
[----:B------:R-:W-:Y:S02]  /*57c0*/  LEA.HI.X.SX32 R189, R16, R5, 0x1, P0 ;  /* 0x0000000510bd7211 */ /* 0x000fe400000f0eff */
[----:B-1----:R-:W-:-:S03]  /*57d0*/  LEA R22, P1, R17, R6, 0x1 ;  /* 0x0000000611167211 */ /* 0x002fc600078208ff */
[----:B------:R0:W-:Y:S01]  /*57e0*/  STL.64 [R1+0xe8], R188 ;  /* 0x0000e8bc01007387 */ /* 0x0001e20000100a00 */
[----:B------:R-:W-:Y:S01]  /*57f0*/  LEA.HI.X.SX32 R23, R17, R5, 0x1, P1 ;  /* 0x0000000511177211 */ /* 0x000fe200008f0eff */
[----:B------:R-:W-:-:S04]  /*5800*/  IMAD R17, R8, 0x2, R13 ;  /* 0x0000000208117824 */ /* 0x000fc800078e020d */
[----:B------:R1:W-:Y:S01]  /*5810*/  STL.64 [R1+0xe0], R22 ;  /* 0x0000e01601007387 */ /* 0x0003e20000100a00 */
[----:B------:R-:W-:-:S03]  /*5820*/  IMAD R16, R8, 0x2, R17 ;  /* 0x0000000208107824 */ /* 0x000fc600078e0211 */
[----:B------:R2:W-:Y:S01]  /*5830*/  STL.64 [R1+0xd8], R20 ;  /* 0x0000d81401007387 */ /* 0x0005e20000100a00 */
[----:B0-----:R-:W-:-:S04]  /*5840*/  LEA R188, P0, R12, R6, 0x1 ;  /* 0x000000060cbc7211 */ /* 0x001fc800078008ff */
[----:B------:R-:W-:Y:S02]  /*5850*/  LEA.HI.X.SX32 R189, R12, R5, 0x1, P0 ;  /* 0x000000050cbd7211 */ /* 0x000fe400000f0eff */
[----:B-1----:R-:W-:-:S03]  /*5860*/  LEA R22, P1, R10, R6, 0x1 ;  /* 0x000000060a167211 */ /* 0x002fc600078208ff */
[----:B------:R0:W-:Y:S01]  /*5870*/  STL.64 [R1+0xd0], R188 ;  /* 0x0000d0bc01007387 */ /* 0x0001e20000100a00 */
[CC--:B--2---:R-:W-:Y:S02]  /*5880*/  LEA R20, P2, R9.reuse, R6.reuse, 0x1 ;  /* 0x0000000609147211 */ /* 0x0c4fe400078408ff */
[-C--:B------:R-:W-:Y:S02]  /*5890*/  LEA.HI.X.SX32 R23, R10, R5.reuse, 0x1, P1 ;  /* 0x000000050a177211 */ /* 0x080fe400008f0eff */
[----:B------:R-:W-:Y:S01]  /*58a0*/  LEA.HI.X.SX32 R21, R9, R5, 0x1, P2 ;  /* 0x0000000509157211 */ /* 0x000fe200010f0eff */
[C---:B------:R-:W-:Y:S02]  /*58b0*/  IMAD R9, R8.reuse, 0x2, R16 ;  /* 0x0000000208097824 */ /* 0x040fe400078e0210 */
[----:B------:R1:W-:Y:S02]  /*58c0*/  STL.64 [R1+0xc8], R22 ;  /* 0x0000c81601007387 */ /* 0x0003e40000100a00 */
[C---:B------:R-:W-:Y:S01]  /*58d0*/  IMAD R18, R8.reuse, 0x2, R9 ;  /* 0x0000000208127824 */ /* 0x040fe200078e0209 */
[----:B0-----:R-:W-:Y:S01]  /*58e0*/  LEA R188, P0, R15, R6, 0x1 ;  /* 0x000000060fbc7211 */ /* 0x001fe200078008ff */
[----:B------:R0:W-:Y:S03]  /*58f0*/  STL.64 [R1+0xc0], R20 ;  /* 0x0000c01401007387 */ /* 0x0001e60000100a00 */
[----:B------:R-:W-:-:S02]  /*5900*/  LEA R12, R8, R18, 0x1 ;  /* 0x00000012080c7211 */ /* 0x000fc400078e08ff */
[-C--:B------:R-:W-:Y:S02]  /*5910*/  LEA.HI.X.SX32 R189, R15, R5.reuse, 0x1, P0 ;  /* 0x000000050fbd7211 */ /* 0x080fe400000f0eff */
[-C--:B-1----:R-:W-:Y:S01]  /*5920*/  LEA R22, P1, R14, R6.reuse, 0x1 ;  /* 0x000000060e167211 */ /* 0x082fe200078208ff */
[----:B------:R-:W-:Y:S02]  /*5930*/  IMAD R10, R8, 0x2, R12 ;  /* 0x00000002080a7824 */ /* 0x000fe400078e020c */
[----:B------:R1:W-:Y:S01]  /*5940*/  STL.64 [R1+0xb8], R188 ;  /* 0x0000b8bc01007387 */ /* 0x0003e20000100a00 */
[----:B------:R-:W-:Y:S01]  /*5950*/  LEA.HI.X.SX32 R23, R14, R5, 0x1, P1 ;  /* 0x000000050e177211 */ /* 0x000fe200008f0eff */
[----:B------:R-:W-:Y:S01]  /*5960*/  IMAD R8, R8, 0x2, R10 ;  /* 0x0000000208087824 */ /* 0x000fe200078e020a */
[----:B0-----:R-:W-:-:S03]  /*5970*/  LEA R20, P2, R13, R6, 0x1 ;  /* 0x000000060d147211 */ /* 0x001fc600078408ff */
[----:B------:R0:W-:Y:S01]  /*5980*/  STL.64 [R1+0xb0], R22 ;  /* 0x0000b01601007387 */ /* 0x0001e20000100a00 */
[-C--:B------:R-:W-:Y:S01]  /*5990*/  LEA.HI.X.SX32 R21, R13, R5.reuse, 0x1, P2 ;  /* 0x000000050d157211 */ /* 0x080fe200010f0eff */
[----:B------:R-:W-:Y:S01]  /*59a0*/  IMAD.IADD R13, R214, 0x1, R212 ;  /* 0x00000001d60d7824 */ /* 0x000fe200078e02d4 */
[-C--:B------:R-:W-:Y:S01]  /*59b0*/  LEA R14, P2, R9, R6.reuse, 0x1 ;  /* 0x00000006090e7211 */ /* 0x080fe200078408ff */
[----:B-1----:R-:W-:Y:S02]  /*59c0*/  IMAD R188, R7, 0x28, RZ ;  /* 0x0000002807bc7824 */ /* 0x002fe400078e02ff */
[----:B------:R1:W-:Y:S01]  /*59d0*/  STL.64 [R1+0xa8], R20 ;  /* 0x0000a81401007387 */ /* 0x0003e20000100a00 */
[----:B------:R-:W-:Y:S01]  /*59e0*/  LEA.HI.X.SX32 R15, R9, R5, 0x1, P2 ;  /* 0x00000005090f7211 */ /* 0x000fe200010f0eff */
[----:B------:R-:W-:Y:S01]  /*59f0*/  IMAD R189, R7, 0x29, RZ ;  /* 0x0000002907bd7824 */ /* 0x000fe200078e02ff */
[----:B------:R-:W-:Y:S02]  /*5a00*/  LOP3.LUT R9, R212, 0x50, RZ, 0x3c, !PT ;  /* 0x00000050d4097812 */ /* 0x000fe400078e3cff */
[----:B0-----:R-:W-:-:S03]  /*5a10*/  LEA R22, P0, R17, R6, 0x1 ;  /* 0x0000000611167211 */ /* 0x001fc600078008ff */
[----:B------:R-:W-:Y:S01]  /*5a20*/  IMAD.IADD R9, R214, 0x1, R9 ;  /* 0x00000001d6097824 */ /* 0x000fe200078e0209 */
[----:B------:R-:W-:Y:S02]  /*5a30*/  LEA.HI.X.SX32 R23, R17, R5, 0x1, P0 ;  /* 0x0000000511177211 */ /* 0x000fe400000f0eff */
[----:B-1----:R-:W-:-:S03]  /*5a40*/  LEA R20, P1, R16, R6, 0x1 ;  /* 0x0000000610147211 */ /* 0x002fc600078208ff */
[----:B------:R0:W-:Y:S01]  /*5a50*/  STL.64 [R1+0xa0], R22 ;  /* 0x0000a01601007387 */ /* 0x0001e20000100a00 */
[----:B------:R-:W-:Y:S02]  /*5a60*/  LEA.HI.X.SX32 R21, R16, R5, 0x1, P1 ;  /* 0x0000000510157211 */ /* 0x000fe400008f0eff */
[----:B------:R-:W-:-:S03]  /*5a70*/  LEA R16, P2, R10, R6, 0x1 ;  /* 0x000000060a107211 */ /* 0x000fc600078408ff */
[----:B------:R1:W-:Y:S01]  /*5a80*/  STL.64 [R1+0x98], R20 ;  /* 0x0000981401007387 */ /* 0x0003e20000100a00 */
[-C--:B------:R-:W-:Y:S02]  /*5a90*/  LEA.HI.X.SX32 R17, R10, R5.reuse, 0x1, P2 ;  /* 0x000000050a117211 */ /* 0x080fe400010f0eff */
[----:B------:R-:W-:Y:S01]  /*5aa0*/  LOP3.LUT R10, R212, 0x40, RZ, 0x3c, !PT ;  /* 0x00000040d40a7812 */ /* 0x000fe200078e3cff */
[----:B------:R2:W-:Y:S01]  /*5ab0*/  STL.64 [R1+0x90], R14 ;  /* 0x0000900e01007387 */ /* 0x0005e20000100a00 */
[----:B0-----:R-:W-:Y:S02]  /*5ac0*/  LEA R22, P0, R18, R6, 0x1 ;  /* 0x0000000612167211 */ /* 0x001fe400078008ff */
[----:B------:R-:W-:Y:S02]  /*5ad0*/  IADD3 R10, R214, R10, RZ ;  /* 0x0000000ad60a7210 */ /* 0x000fe40007ffe0ff */
[----:B------:R-:W-:Y:S01]  /*5ae0*/  LEA.HI.X.SX32 R23, R18, R5, 0x1, P0 ;  /* 0x0000000512177211 */ /* 0x000fe200000f0eff */
[----:B------:R-:W-:Y:S01]  /*5af0*/  IMAD.SHL.U32 R18, R7, 0x2, RZ ;  /* 0x0000000207127824 */ /* 0x000fe200078e00ff */
[----:B-1----:R-:W-:-:S03]  /*5b00*/  LEA R20, P1, R12, R6, 0x1 ;  /* 0x000000060c147211 */ /* 0x002fc600078208ff */
[----:B------:R0:W-:Y:S01]  /*5b10*/  STL.64 [R1+0x88], R22 ;  /* 0x0000881601007387 */ /* 0x0001e20000100a00 */
[----:B--2---:R-:W-:Y:S01]  /*5b20*/  LEA R14, P3, R8, R6, 0x1 ;  /* 0x00000006080e7211 */ /* 0x004fe200078608ff */
[----:B------:R-:W-:Y:S01]  /*5b30*/  IMAD.MOV.U32 R6, RZ, RZ, 0x3f800000 ;  /* 0x3f800000ff067424 */ /* 0x000fe200078e00ff */
[-C--:B------:R-:W-:Y:S01]  /*5b40*/  LEA.HI.X.SX32 R21, R12, R5.reuse, 0x1, P1 ;  /* 0x000000050c157211 */ /* 0x080fe200008f0eff */
[----:B------:R-:W-:Y:S01]  /*5b50*/  IMAD.WIDE R216, R18, 0x2, R186 ;  /* 0x0000000212d87825 */ /* 0x000fe200078e02ba */
[----:B------:R-:W-:-:S03]  /*5b60*/  LEA.HI.X.SX32 R15, R8, R5, 0x1, P3 ;  /* 0x00000005080f7211 */ /* 0x000fc600018f0eff */
[----:B------:R1:W-:Y:S01]  /*5b70*/  STL.64 [R1+0x80], R20 ;  /* 0x0000801401007387 */ /* 0x0003e20000100a00 */
[----:B------:R-:W-:Y:S02]  /*5b80*/  IMAD.MOV.U32 R5, RZ, RZ, -0x800000 ;  /* 0xff800000ff057424 */ /* 0x000fe400078e00ff */
[----:B------:R-:W-:Y:S01]  /*5b90*/  IMAD.MOV.U32 R8, RZ, RZ, -0x800000 ;  /* 0xff800000ff087424 */ /* 0x000fe200078e00ff */
[----:B------:R2:W-:Y:S01]  /*5ba0*/  STL.64 [R1+0x78], R16 ;  /* 0x0000781001007387 */ /* 0x0005e20000100a00 */
[C---:B0-----:R-:W-:Y:S02]  /*5bb0*/  IMAD R22, R7.reuse, 0x6, RZ ;  /* 0x0000000607167824 */ /* 0x041fe400078e02ff */
[C---:B------:R-:W-:Y:S01]  /*5bc0*/  IMAD R23, R7.reuse, 0x7, RZ ;  /* 0x0000000707177824 */ /* 0x040fe200078e02ff */
[----:B------:R0:W-:Y:S01]  /*5bd0*/  STL.64 [R1+0x70], R14 ;  /* 0x0000700e01007387 */ /* 0x0001e20000100a00 */
[----:B------:R-:W-:Y:S02]  /*5be0*/  IMAD.MOV.U32 R12, RZ, RZ, RZ ;  /* 0x000000ffff0c7224 */ /* 0x000fe400078e00ff */
[C---:B-1----:R-:W-:Y:S01]  /*5bf0*/  IMAD.SHL.U32 R20, R7.reuse, 0x4, RZ ;  /* 0x0000000407147824 */ /* 0x042fe200078e00ff */
[----:B------:R1:W-:Y:S01]  /*5c00*/  STL [R1+0x6c], R6 ;  /* 0x00006c0601007387 */ /* 0x0003e20000100800 */
[----:B------:R-:W-:Y:S01]  /*5c10*/  IMAD R21, R7, 0x5, RZ ;  /* 0x0000000507157824 */ /* 0x000fe200078e02ff */
[----:B------:R-:W-:-:S02]  /*5c20*/  MOV R7, 0x3f800000 ;  /* 0x3f80000000077802 */ /* 0x000fc40000000f00 */
[----:B------:R-:W-:Y:S01]  /*5c30*/  STL [R1+0x64], R5 ;  /* 0x0000640501007387 */ /* 0x000fe20000100800 */
[C---:B--2---:R-:W-:Y:S02]  /*5c40*/  LOP3.LUT R16, R212.reuse, 0x30, RZ, 0x3c, !PT ;  /* 0x00000030d4107812 */ /* 0x044fe400078e3cff */
[C---:B0-----:R-:W-:Y:S01]  /*5c50*/  LOP3.LUT R14, R212.reuse, 0x10, RZ, 0x3c, !PT ;  /* 0x00000010d40e7812 */ /* 0x041fe200078e3cff */
[----:B------:R0:W-:Y:S01]  /*5c60*/  STL [R1+0x60], R8 ;  /* 0x0000600801007387 */ /* 0x0001e20000100800 */
[----:B------:R-:W-:Y:S01]  /*5c70*/  LOP3.LUT R15, R212, 0x20, RZ, 0x3c, !PT ;  /* 0x00000020d40f7812 */ /* 0x000fe200078e3cff */
[C---:B------:R-:W-:Y:S01]  /*5c80*/  IMAD.IADD R16, R214.reuse, 0x1, R16 ;  /* 0x00000001d6107824 */ /* 0x040fe200078e0210 */
[----:B------:R-:W-:Y:S01]  /*5c90*/  MOV R17, RZ ;  /* 0x000000ff00117202 */ /* 0x000fe20000000f00 */
[----:B------:R2:W-:Y:S01]  /*5ca0*/  STL [R1+0x68], R7 ;  /* 0x0000680701007387 */ /* 0x0005e20000100800 */
[C---:B------:R-:W-:Y:S02]  /*5cb0*/  IMAD.IADD R14, R214.reuse, 0x1, R14 ;  /* 0x00000001d60e7824 */ /* 0x040fe400078e020e */
[----:B------:R-:W-:-:S02]  /*5cc0*/  IMAD.IADD R15, R214, 0x1, R15 ;  /* 0x00000001d60f7824 */ /* 0x000fc400078e020f */
[----:B-1----:R-:W-:Y:S01]  /*5cd0*/  IMAD.MOV.U32 R6, RZ, RZ, RZ ;  /* 0x000000ffff067224 */ /* 0x002fe200078e00ff */
[C---:B0-----:R-:W-:Y:S01]  /*5ce0*/  LOP3.LUT R8, R212.reuse, 0x60, RZ, 0x3c, !PT ;  /* 0x00000060d4087812 */ /* 0x041fe200078e3cff */
[----:B------:R-:W-:Y:S01]  /*5cf0*/  IMAD.MOV.U32 R5, RZ, RZ, RZ ;  /* 0x000000ffff057224 */ /* 0x000fe200078e00ff */
[----:B--2---:R-:W-:Y:S01]  /*5d00*/  LOP3.LUT R7, R212, 0x70, RZ, 0x3c, !PT ;  /* 0x00000070d4077812 */ /* 0x004fe200078e3cff */
[----:B------:R-:W-:-:S04]  /*5d10*/  IMAD.WIDE R212, R18, 0x2, R184 ;  /* 0x0000000212d47825 */ /* 0x000fc800078e02b8 */
[C---:B------:R-:W-:Y:S01]  /*5d20*/  IMAD.IADD R8, R214.reuse, 0x1, R8 ;  /* 0x00000001d6087824 */ /* 0x040fe200078e0208 */
[----:B------:R0:W-:Y:S01]  /*5d30*/  STL.64 [R1+0x848], R212 ;  /* 0x000848d401007387 */ /* 0x0001e20000100a00 */
[----:B------:R-:W-:Y:S02]  /*5d40*/  IMAD.IADD R7, R214, 0x1, R7 ;  /* 0x00000001d6077824 */ /* 0x000fe400078e0207 */
[C---:B------:R-:W-:Y:S01]  /*5d50*/  IMAD.WIDE R214, R19.reuse, 0x2, R184 ;  /* 0x0000000213d67825 */ /* 0x040fe200078e02b8 */
[----:B------:R-:W-:Y:S04]  /*5d60*/  STL.64 [R1+0x840], R216 ;  /* 0x000840d801007387 */ /* 0x000fe80000100a00 */
[----:B------:R1:W-:Y:S01]  /*5d70*/  STL.64 [R1+0x838], R214 ;  /* 0x000838d601007387 */ /* 0x0003e20000100a00 */
[----:B0-----:R-:W-:-:S04]  /*5d80*/  IMAD.WIDE R212, R19, 0x2, R186 ;  /* 0x0000000213d47825 */ /* 0x001fc800078e02ba */
[C---:B------:R-:W-:Y:S01]  /*5d90*/  IMAD.WIDE R18, R20.reuse, 0x2, R184 ;  /* 0x0000000214127825 */ /* 0x040fe200078e02b8 */
[----:B------:R0:W-:Y:S03]  /*5da0*/  STL.64 [R1+0x830], R212 ;  /* 0x000830d401007387 */ /* 0x0001e60000100a00 */
[----:B-1----:R-:W-:Y:S01]  /*5db0*/  IMAD.WIDE R214, R20, 0x2, R186 ;  /* 0x0000000214d67825 */ /* 0x002fe200078e02ba */
[----:B------:R1:W-:Y:S04]  /*5dc0*/  STL.64 [R1+0x828], R18 ;  /* 0x0008281201007387 */ /* 0x0003e80000100a00 */
[----:B------:R-:W-:Y:S01]  /*5dd0*/  STL.64 [R1+0x820], R214 ;  /* 0x000820d601007387 */ /* 0x000fe20000100a00 */
[----:B0-----:R-:W-:-:S04]  /*5de0*/  IMAD.WIDE R212, R21, 0x2, R184 ;  /* 0x0000000215d47825 */ /* 0x001fc800078e02b8 */
[----:B-1----:R-:W-:Y:S01]  /*5df0*/  IMAD.WIDE R18, R21, 0x2, R186 ;  /* 0x0000000215127825 */ /* 0x002fe200078e02ba */
[----:B------:R0:W-:Y:S03]  /*5e00*/  STL.64 [R1+0x818], R212 ;  /* 0x000818d401007387 */ /* 0x0001e60000100a00 */
[C---:B------:R-:W-:Y:S01]  /*5e10*/  IMAD.WIDE R20, R22.reuse, 0x2, R184 ;  /* 0x0000000216147825 */ /* 0x040fe200078e02b8 */
[----:B------:R1:W-:Y:S04]  /*5e20*/  STL.64 [R1+0x810], R18 ;  /* 0x0008101201007387 */ /* 0x0003e80000100a00 */
[----:B------:R2:W-:Y:S01]  /*5e30*/  STL.64 [R1+0x808], R20 ;  /* 0x0008081401007387 */ /* 0x0005e20000100a00 */
[----:B0-----:R-:W-:-:S04]  /*5e40*/  IMAD.WIDE R212, R22, 0x2, R186 ;  /* 0x0000000216d47825 */ /* 0x001fc800078e02ba */
[C---:B-1----:R-:W-:Y:S01]  /*5e50*/  IMAD.WIDE R18, R23.reuse, 0x2, R184 ;  /* 0x0000000217127825 */ /* 0x042fe200078e02b8 */
[----:B------:R-:W-:Y:S03]  /*5e60*/  STL.64 [R1+0x800], R212 ;  /* 0x000800d401007387 */ /* 0x000fe60000100a00 */
[----:B--2---:R-:W-:Y:S01]  /*5e70*/  IMAD.WIDE R20, R23, 0x2, R186 ;  /* 0x0000000217147825 */ /* 0x004fe200078e02ba */
[----:B------:R0:W-:Y:S03]  /*5e80*/  STL.64 [R1+0x7f8], R18 ;  /* 0x0007f81201007387 */ /* 0x0001e60000100a00 */
[C---:B------:R-:W-:Y:S01]  /*5e90*/  IMAD.WIDE R22, R152.reuse, 0x2, R184 ;  /* 0x0000000298167825 */ /* 0x040fe200078e02b8 */
[----:B------:R1:W-:Y:S04]  /*5ea0*/  STL.64 [R1+0x7f0], R20 ;  /* 0x0007f01401007387 */ /* 0x0003e80000100a00 */
[----:B------:R2:W-:Y:S01]  /*5eb0*/  STL.64 [R1+0x7e8], R22 ;  /* 0x0007e81601007387 */ /* 0x0005e20000100a00 */
[----:B0-----:R-:W-:-:S04]  /*5ec0*/  IMAD.WIDE R18, R152, 0x2, R186 ;  /* 0x0000000298127825 */ /* 0x001fc800078e02ba */
[C---:B-1----:R-:W-:Y:S01]  /*5ed0*/  IMAD.WIDE R20, R153.reuse, 0x2, R184 ;  /* 0x0000000299147825 */ /* 0x042fe200078e02b8 */
[----:B------:R0:W-:Y:S03]  /*5ee0*/  STL.64 [R1+0x7e0], R18 ;  /* 0x0007e01201007387 */ /* 0x0001e60000100a00 */
[----:B--2---:R-:W-:Y:S01]  /*5ef0*/  IMAD.WIDE R22, R153, 0x2, R186 ;  /* 0x0000000299167825 */ /* 0x004fe200078e02ba */
[----:B------:R1:W-:Y:S04]  /*5f00*/  STL.64 [R1+0x7d8], R20 ;  /* 0x0007d81401007387 */ /* 0x0003e80000100a00 */
[----:B------:R2:W-:Y:S01]  /*5f10*/  STL.64 [R1+0x7d0], R22 ;  /* 0x0007d01601007387 */ /* 0x0005e20000100a00 */
[----:B0-----:R-:W-:-:S04]  /*5f20*/  IMAD.WIDE R18, R154, 0x2, R184 ;  /* 0x000000029a127825 */ /* 0x001fc800078e02b8 */
[----:B-1----:R-:W-:Y:S01]  /*5f30*/  IMAD.WIDE R20, R154, 0x2, R186 ;  /* 0x000000029a147825 */ /* 0x002fe200078e02ba */
[----:B------:R0:W-:Y:S03]  /*5f40*/  STL.64 [R1+0x7c8], R18 ;  /* 0x0007c81201007387 */ /* 0x0001e60000100a00 */
[C---:B--2---:R-:W-:Y:S01]  /*5f50*/  IMAD.WIDE R22, R155.reuse, 0x2, R184 ;  /* 0x000000029b167825 */ /* 0x044fe200078e02b8 */
        /* <DEDUP_REMOVED lines=111> */
[C-C-:B-1----:R-:W-:Y:S01]  /*6650*/  IMAD.WIDE R20, R183.reuse, 0x2, R184.reuse ;  /* 0x00000002b7147825 */ /* 0x142fe200078e02b8 */
[----:B------:R0:W-:Y:S03]  /*6660*/  STL.64 [R1+0x600], R18 ;  /* 0x0006001201007387 */ /* 0x0001e60000100a00 */
[----:B--2---:R-:W-:Y:S01]  /*6670*/  IMAD.WIDE R22, R200, 0x2, R184 ;  /* 0x00000002c8167825 */ /* 0x004fe200078e02b8 */
[----:B------:R1:W-:Y:S03]  /*6680*/  STL.64 [R1+0x5f8], R20 ;  /* 0x0005f81401007387 */ /* 0x0003e60000100a00 */
[----:B0-----:R-:W-:-:S04]  /*6690*/  IMAD.WIDE R18, R183, 0x2, R186 ;  /* 0x00000002b7127825 */ /* 0x001fc800078e02ba */
[C---:B-1----:R-:W-:Y:S01]  /*66a0*/  IMAD.WIDE R20, R188.reuse, 0x2, R184 ;  /* 0x00000002bc147825 */ /* 0x042fe200078e02b8 */
[----:B------:R0:W-:Y:S04]  /*66b0*/  STL.64 [R1+0x5f0], R18 ;  /* 0x0005f01201007387 */ /* 0x0001e80000100a00 */
[----:B------:R1:W-:Y:S01]  /*66c0*/  STL.64 [R1+0x5e8], R20 ;  /* 0x0005e81401007387 */ /* 0x0003e20000100a00 */
        /* <DEDUP_REMOVED lines=45> */
[----:B-1----:R-:W-:Y:S01]  /*69a0*/  IMAD.WIDE R20, R200, 0x2, R186 ;  /* 0x00000002c8147825 */ /* 0x002fe200078e02ba */
[----:B------:R0:W-:Y:S04]  /*69b0*/  STL.64 [R1+0x530], R18 ;  /* 0x0005301201007387 */ /* 0x0001e80000100a00 */
        /* <DEDUP_REMOVED lines=44> */
[----:B0-----:R-:W-:-:S05]  /*6c80*/  IMAD.WIDE R18, R211, 0x2, R186 ;  /* 0x00000002d3127825 */ /* 0x001fca00078e02ba */
[----:B------:R1:W-:Y:S02]  /*6c90*/  STL.64 [R1+0x470], R18 ;  /* 0x0004701201007387 */ /* 0x0003e40000100a00 */
.L_x_1:
[----:B-----5:R-:W-:Y:S04]  /*6ca0*/  STL [R1+0x970], R14 ;  /* 0x0009700e01007387 */ /* 0x020fe80000100800 */
[----:B------:R-:W-:Y:S04]  /*6cb0*/  STL [R1+0x968], R15 ;  /* 0x0009680f01007387 */ /* 0x000fe80000100800 */
        /* <DEDUP_REMOVED lines=9> */
[----:B------:R0:W-:Y:S04]  /*6d50*/  STL [R1+0x918], R0 ;  /* 0x0009180001007387 */ /* 0x0001e80000100800 */
[----:B------:R2:W-:Y:S04]  /*6d60*/  STL [R1+0x8d0], R2 ;  /* 0x0008d00201007387 */ /* 0x0005e80000100800 */
[----:B------:R3:W-:Y:S01]  /*6d70*/  STL [R1+0x8b4], R3 ;  /* 0x0008b40301007387 */ /* 0x0007e20000100800 */
[----:B0-----:R-:W-:-:S03]  /*6d80*/  MOV R0, UR46 ;  /* 0x0000002e00007c02 */ /* 0x001fc60008000f00 */
[----:B------:R-:W-:Y:S01]  /*6d90*/  STL [R1+0x894], R4 ;  /* 0x0008940401007387 */ /* 0x000fe20000100800 */
[----:B--2---:R-:W-:Y:S02]  /*6da0*/  MOV R2, UR45 ;  /* 0x0000002d00027c02 */ /* 0x004fe40008000f00 */
[----:B---3--:R-:W-:-:S05]  /*6db0*/  MOV R3, UR47 ;  /* 0x0000002f00037c02 */ /* 0x008fca0008000f00 */
[----:B------:R-:W-:Y:S04]  /*6dc0*/  STL [R1+0x44], R3 ;  /* 0x0000440301007387 */ /* 0x000fe80000100800 */
[----:B------:R-:W2:Y:S04]  /*6dd0*/  LDL.64 R200, [R1+0x848] ;  /* 0x0008480001c87983 */ /* 0x000ea80000100a00 */
[----:B------:R0:W-:Y:S04]  /*6de0*/  STL [R1+0x40], R0 ;  /* 0x0000400001007387 */ /* 0x0001e80000100800 */
[----:B------:R3:W-:Y:S04]  /*6df0*/  STL [R1+0x3c], R2 ;  /* 0x00003c0201007387 */ /* 0x0007e80000100800 */
[----:B------:R-:W4:Y:S01]  /*6e00*/  LDL.64 R198, [R1+0x840] ;  /* 0x0008400001c67983 */ /* 0x000f220000100a00 */
[----:B0-----:R-:W-:-:S03]  /*6e10*/  MOV R0, UR44 ;  /* 0x0000002c00007c02 */ /* 0x001fc60008000f00 */
[----:B-1----:R-:W4:Y:S04]  /*6e20*/  LDL.64 R22, [R1+0x838] ;  /* 0x0008380001167983 */ /* 0x002f280000100a00 */
[----:B------:R0:W-:Y:S04]  /*6e30*/  STL [R1+0x38], R0 ;  /* 0x0000380001007387 */ /* 0x0001e80000100800 */
[----:B------:R-:W4:Y:S04]  /*6e40*/  LDL.64 R8, [R1+0x830] ;  /* 0x0008300001087983 */ /* 0x000f280000100a00 */
[----:B------:R-:W4:Y:S04]  /*6e50*/  LDL.64 R14, [R1+0x820] ;  /* 0x00082000010e7983 */ /* 0x000f280000100a00 */
[----:B------:R-:W4:Y:S01]  /*6e60*/  LDL.64 R194, [R1+0x818] ;  /* 0x0008180001c27983 */ /* 0x000f220000100a00 */
[----:B------:R-:W-:-:S02]  /*6e70*/  MOV R17, UR51 ;  /* 0x0000003300117c02 */ /* 0x000fc40008000f00 */
[----:B------:R-:W-:Y:S01]  /*6e80*/  MOV R11, UR50 ;  /* 0x00000032000b7c02 */ /* 0x000fe20008000f00 */
[----:B------:R-:W-:Y:S01]  /*6e90*/  IMAD.WIDE R20, R6, 0x2, R186 ;  /* 0x0000000206147825 */ /* 0x000fe200078e02ba */
[----:B------:R-:W-:Y:S01]  /*6ea0*/  MOV R12, UR49 ;  /* 0x00000031000c7c02 */ /* 0x000fe20008000f00 */
[----:B------:R-:W4:Y:S04]  /*6eb0*/  LDL.64 R196, [R1+0x828] ;  /* 0x0008280001c47983 */ /* 0x000f280000100a00 */
[----:B------:R-:W4:Y:S04]  /*6ec0*/  LDL.64 R192, [R1+0x810] ;  /* 0x0008100001c07983 */ /* 0x000f280000100a00 */
[----:B------:R-:W4:Y:S04]  /*6ed0*/  LDL.64 R188, [R1+0x808] ;  /* 0x0008080001bc7983 */ /* 0x000f280000100a00 */
[----:B------:R-:W4:Y:S01]  /*6ee0*/  LDL.64 R190, [R1+0x800] ;  /* 0x0008000001be7983 */ /* 0x000f220000100a00 */
[----:B------:R-:W-:-:S03]  /*6ef0*/  MOV R5, UR48 ;  /* 0x0000003000057c02 */ /* 0x000fc60008000f00 */
[----:B------:R-:W-:Y:S04]  /*6f00*/  STL [R1+0x92c], R17 ;  /* 0x00092c1101007387 */ /* 0x000fe80000100800 */
[----:B------:R-:W-:Y:S01]  /*6f10*/  STL [R1+0x930], R11 ;  /* 0x0009300b01007387 */ /* 0x000fe20000100800 */
[----:B------:R-:W-:-:S03]  /*6f20*/  MOV R4, UR55 ;  /* 0x0000003700047c02 */ /* 0x000fc60008000f00 */
[----:B------:R1:W-:Y:S01]  /*6f30*/  STL [R1+0x938], R12 ;  /* 0x0009380c01007387 */ /* 0x0003e20000100800 */
[----:B------:R-:W-:Y:S02]  /*6f40*/  MOV R3, UR54 ;  /* 0x0000003600037c02 */ /* 0x000fe40008000f00 */
[----:B---3--:R-:W-:Y:S01]  /*6f50*/  MOV R2, UR53 ;  /* 0x0000003500027c02 */ /* 0x008fe20008000f00 */
[----:B------:R-:W-:Y:S01]  /*6f60*/  STL [R1+0x940], R5 ;  /* 0x0009400501007387 */ /* 0x000fe20000100800 */
[----:B0-----:R-:W-:-:S03]  /*6f70*/  MOV R0, UR52 ;  /* 0x0000003400007c02 */ /* 0x001fc60008000f00 */
[----:B-1----:R4:W3:Y:S01]  /*6f80*/  LDG.E.U16 R12, desc[UR4][R20.64] ;  /* 0x00000004140c7981 */ /* 0x0028e2000c1e1500 */
[----:B------:R-:W-:-:S03]  /*6f90*/  IMAD.WIDE R18, R6, 0x2, R184 ;  /* 0x0000000206127825 */ /* 0x000fc600078e02b8 */
[----:B------:R0:W-:Y:S04]  /*6fa0*/  STL [R1+0x944], R4 ;  /* 0x0009440401007387 */ /* 0x0001e80000100800 */
[----:B------:R-:W-:Y:S04]  /*6fb0*/  STL [R1+0x948], R3 ;  /* 0x0009480301007387 */ /* 0x000fe80000100800 */
[----:B------:R-:W-:Y:S04]  /*6fc0*/  STL [R1+0x950], R2 ;  /* 0x0009500201007387 */ /* 0x000fe80000100800 */
[----:B------:R1:W-:Y:S04]  /*6fd0*/  STL [R1+0x954], R0 ;  /* 0x0009540001007387 */ /* 0x0003e80000100800 */
[----:B0-----:R-:W3:Y:S01]  /*6fe0*/  LDG.E.U16 R4, desc[UR4][R18.64] ;  /* 0x0000000412047981 */ /* 0x001ee2000c1e1500 */
[----:B--2---:R-:W-:-:S05]  /*6ff0*/  IMAD.WIDE R152, R6, 0x2, R200 ;  /* 0x0000000206987825 */ /* 0x004fca00078e02c8 */
[----:B------:R0:W2:Y:S01]  /*7000*/  LDG.E.U16 R205, desc[UR4][R152.64] ;  /* 0x0000000498cd7981 */ /* 0x0000a2000c1e1500 */
[----:B----4-:R-:W-:-:S04]  /*7010*/  IMAD.WIDE R20, R6, 0x2, R8 ;  /* 0x0000000206147825 */ /* 0x010fc800078e0208 */
[C---:B0-----:R-:W-:Y:S01]  /*7020*/  IMAD.WIDE R152, R6.reuse, 0x2, R14 ;  /* 0x0000000206987825 */ /* 0x041fe200078e020e */
[----:B------:R0:W4:Y:S04]  /*7030*/  LDG.E.U16 R5, desc[UR4][R20.64] ;  /* 0x0000000414057981 */ /* 0x000128000c1e1500 */
[----:B-1----:R-:W3:Y:S01]  /*7040*/  LDG.E.U16 R0, desc[UR4][R152.64] ;  /* 0x0000000498007981 */ /* 0x002ee2000c1e1500 */
[----:B0-----:R-:W-:-:S05]  /*7050*/  IMAD.WIDE R20, R6, 0x2, R194 ;  /* 0x0000000206147825 */ /* 0x001fca00078e02c2 */
[----:B------:R-:W2:Y:S01]  /*7060*/  LDG.E.U16 R3, desc[UR4][R20.64] ;  /* 0x0000000414037981 */ /* 0x000ea2000c1e1500 */
[----:B------:R-:W-:-:S05]  /*7070*/  IMAD.WIDE R18, R6, 0x2, R198 ;  /* 0x0000000206127825 */ /* 0x000fca00078e02c6 */
[----:B------:R0:W4:Y:S01]  /*7080*/  LDG.E.U16 R7, desc[UR4][R18.64] ;  /* 0x0000000412077981 */ /* 0x000122000c1e1500 */
[----:B------:R-:W-:-:S03]  /*7090*/  IMAD.WIDE R22, R6, 0x2, R22 ;  /* 0x0000000206167825 */ /* 0x000fc600078e0216 */
[----:B------:R1:W-:Y:S01]  /*70a0*/  STL.64 [R1+0x978], R184 ;  /* 0x000978b801007387 */ /* 0x0003e20000100a00 */
[----:B0-----:R-:W-:-:S03]  /*70b0*/  IMAD.WIDE R18, R6, 0x2, R196 ;  /* 0x0000000206127825 */ /* 0x001fc600078e02c4 */
[----:B------:R0:W-:Y:S04]  /*70c0*/  STL.64 [R1+0x980], R186 ;  /* 0x000980ba01007387 */ /* 0x0001e80000100a00 */
[----:B------:R0:W4:Y:S04]  /*70d0*/  LDG.E.U16 R2, desc[UR4][R18.64] ;  /* 0x0000000412027981 */ /* 0x000128000c1e1500 */
[----:B-1----:R-:W4:Y:S04]  /*70e0*/  LDL.64 R184, [R1+0x7f8] ;  /* 0x0007f80001b87983 */ /* 0x002f280000100a00 */
[----:B------:R-:W4:Y:S01]  /*70f0*/  LDL.64 R8, [R1+0x7f0] ;  /* 0x0007f00001087983 */ /* 0x000f220000100a00 */
[----:B0-----:R-:W-:-:S03]  /*7100*/  IMAD.WIDE R18, R6, 0x2, R188 ;  /* 0x0000000206127825 */ /* 0x001fc600078e02bc */
[----:B------:R-:W4:Y:S04]  /*7110*/  LDL.64 R16, [R1+0x7e8] ;  /* 0x0007e80001107983 */ /* 0x000f280000100a00 */
[----:B------:R-:W4:Y:S04]  /*7120*/  LDL.64 R10, [R1+0x7e0] ;  /* 0x0007e000010a7983 */ /* 0x000f280000100a00 */
[----:B------:R0:W4:Y:S04]  /*7130*/  LDG.E.U16 R204, desc[UR4][R22.64] ;  /* 0x0000000416cc7981 */ /* 0x000128000c1e1500 */
[----:B------:R-:W4:Y:S04]  /*7140*/  LDL.64 R14, [R1+0x7d8] ;  /* 0x0007d800010e7983 */ /* 0x000f280000100a00 */
[----:B------:R-:W4:Y:S01]  /*7150*/  LDL.64 R200, [R1+0x7d0] ;  /* 0x0007d00001c87983 */ /* 0x000f220000100a00 */
[----:B0-----:R-:W-:-:S03]  /*7160*/  IMAD.WIDE R22, R6, 0x2, R192 ;  /* 0x0000000206167825 */ /* 0x001fc600078e02c0 */
[----:B------:R-:W4:Y:S04]  /*7170*/  LDL.64 R194, [R1+0x7c8] ;  /* 0x0007c80001c27983 */ /* 0x000f280000100a00 */
[----:B------:R-:W4:Y:S04]  /*7180*/  LDL.64 R188, [R1+0x7c0] ;  /* 0x0007c00001bc7983 */ /* 0x000f280000100a00 */
[----:B------:R-:W4:Y:S04]  /*7190*/  LDL.64 R186, [R1+0x7b8] ;  /* 0x0007b80001ba7983 */ /* 0x000f280000100a00 */
[----:B---3--:R-:W-:Y:S04]  /*71a0*/  STL [R1+0x95c], R0 ;  /* 0x00095c0001007387 */ /* 0x008fe80000100800 */
[----:B--2---:R-:W-:Y:S04]  /*71b0*/  STL [R1+0x964], R3 ;  /* 0x0009640301007387 */ /* 0x004fe80000100800 */
[----:B------:R-:W2:Y:S04]  /*71c0*/  LDL.64 R202, [R1+0x7b0] ;  /* 0x0007b00001ca7983 */ /* 0x000ea80000100a00 */
[----:B------:R-:W3:Y:S04]  /*71d0*/  LDL.64 R198, [R1+0x7a8] ;  /* 0x0007a80001c67983 */ /* 0x000ee80000100a00 */
[----:B------:R0:W-:Y:S04]  /*71e0*/  STL [R1+0x20], R4 ;  /* 0x0000200401007387 */ /* 0x0001e80000100800 */
[----:B------:R-:W2:Y:S04]  /*71f0*/  LDL.64 R196, [R1+0x7a0] ;  /* 0x0007a00001c47983 */ /* 0x000ea80000100a00 */
[----:B------:R1:W-:Y:S04]  /*7200*/  STL [R1+0x1c], R12 ;  /* 0x00001c0c01007387 */ /* 0x0003e80000100800 */
[----:B0-----:R-:W3:Y:S04]  /*7210*/  LDG.E.U16 R4, desc[UR4][R22.64] ;  /* 0x0000000416047981 */ /* 0x001ee8000c1e1500 */
[----:B-1----:R0:W2:Y:S01]  /*7220*/  LDG.E.U16 R12, desc[UR4][R18.64] ;  /* 0x00000004120c7981 */ /* 0x0020a2000c1e1500 */
[----:B----4-:R-:W-:-:S04]  /*7230*/  IMAD.WIDE R152, R6, 0x2, R184 ;  /* 0x0000000206987825 */ /* 0x010fc800078e02b8 */
[----:B------:R-:W-:-:S04]  /*7240*/  IMAD.WIDE R20, R6, 0x2, R190 ;  /* 0x0000000206147825 */ /* 0x000fc800078e02be */
[C---:B0-----:R-:W-:Y:S01]  /*7250*/  IMAD.WIDE R18, R6.reuse, 0x2, R8 ;  /* 0x0000000206127825 */ /* 0x041fe200078e0208 */
[----:B---3--:R-:W-:Y:S04]  /*7260*/  STL [R1+0x96c], R4 ;  /* 0x00096c0401007387 */ /* 0x008fe80000100800 */
[----:B--2---:R-:W-:Y:S04]  /*7270*/  STL [R1+0x974], R12 ;  /* 0x0009740c01007387 */ /* 0x004fe80000100800 */
[----:B------:R-:W-:Y:S04]  /*7280*/  STL [R1+0x18], R205 ;  /* 0x000018cd01007387 */ /* 0x000fe80000100800 */
[----:B------:R-:W2:Y:S04]  /*7290*/  LDL.64 R184, [R1+0x798] ;  /* 0x0007980001b87983 */ /* 0x000ea80000100a00 */
[----:B------:R0:W-:Y:S01]  /*72a0*/  STL [R1+0x14], R7 ;  /* 0x0000140701007387 */ /* 0x0001e20000100800 */
[----:B------:R-:W-:-:S03]  /*72b0*/  IMAD.WIDE R22, R6, 0x2, R16 ;  /* 0x0000000206167825 */ /* 0x000fc600078e0210 */
[----:B------:R-:W3:Y:S04]  /*72c0*/  LDL.64 R8, [R1+0x790] ;  /* 0x0007900001087983 */ /* 0x000ee80000100a00 */
[----:B------:R1:W-:Y:S04]  /*72d0*/  STL [R1+0x10], R204 ;  /* 0x000010cc01007387 */ /* 0x0003e80000100800 */
[----:B------:R-:W4:Y:S04]  /*72e0*/  LDL.64 R192, [R1+0x788] ;  /* 0x0007880001c07983 */ /* 0x000f280000100a00 */
[----:B------:R-:W-:Y:S04]  /*72f0*/  STL [R1+0xc], R5 ;  /* 0x00000c0501007387 */ /* 0x000fe80000100800 */
[----:B------:R-:W3:Y:S04]  /*7300*/  LDL.64 R190, [R1+0x780] ;  /* 0x0007800001be7983 */ /* 0x000ee80000100a00 */
[----:B0-----:R0:W4:Y:S04]  /*7310*/  LDG.E.U16 R7, desc[UR4][R20.64] ;  /* 0x0000000414077981 */ /* 0x001128000c1e1500 */
[----:B------:R1:W4:Y:S04]  /*7320*/  LDG.E.U16 R17, desc[UR4][R18.64] ;  /* 0x0000000412117981 */ /* 0x000328000c1e1500 */
[----:B------:R1:W4:Y:S01]  /*7330*/  LDG.E.U16 R12, desc[UR4][R22.64] ;  /* 0x00000004160c7981 */ /* 0x000322000c1e1500 */
[----:B0-----:R-:W-:-:S03]  /*7340*/  IMAD.WIDE R20, R6, 0x2, R10 ;  /* 0x0000000206147825 */ /* 0x001fc600078e020a */
[----:B------:R0:W4:Y:S01]  /*7350*/  LDG.E.U16 R11, desc[UR4][R152.64] ;  /* 0x00000004980b7981 */ /* 0x000122000c1e1500 */
[----:B-1----:R-:W-:-:S03]  /*7360*/  IMAD.WIDE R18, R6, 0x2, R14 ;  /* 0x0000000206127825 */ /* 0x002fc600078e020e */
[----:B------:R1:W-:Y:S01]  /*7370*/  STL [R1+0x8], R2 ;  /* 0x0000080201007387 */ /* 0x0003e20000100800 */
[----:B------:R-:W-:-:S03]  /*7380*/  IMAD.WIDE R22, R6, 0x2, R188 ;  /* 0x0000000206167825 */ /* 0x000fc600078e02bc */
[----:B------:R-:W4:Y:S01]  /*7390*/  LDL.64 R188, [R1+0x768] ;  /* 0x0007680001bc7983 */ /* 0x000f220000100a00 */
[----:B0-----:R-:W-:-:S03]  /*73a0*/  IMAD.WIDE R152, R6, 0x2, R200 ;  /* 0x0000000206987825 */ /* 0x001fc600078e02c8 */
[----:B------:R-:W4:Y:S04]  /*73b0*/  LDL.64 R200, [R1+0x778] ;  /* 0x0007780001c87983 */ /* 0x000f280000100a00 */
[----:B------:R0:W4:Y:S04]  /*73c0*/  LDG.E.U16 R4, desc[UR4][R18.64] ;  /* 0x0000000412047981 */ /* 0x000128000c1e1500 */
[----:B------:R2:W4:Y:S04]  /*73d0*/  LDG.E.U16 R16, desc[UR4][R22.64] ;  /* 0x0000000416107981 */ /* 0x000528000c1e1500 */
[----:B------:R1:W4:Y:S01]  /*73e0*/  LDG.E.U16 R14, desc[UR4][R20.64] ;  /* 0x00000004140e7981 */ /* 0x000322000c1e1500 */
[----:B0-----:R-:W-:-:S03]  /*73f0*/  IMAD.WIDE R18, R6, 0x2, R186 ;  /* 0x0000000206127825 */ /* 0x001fc600078e02ba */
[----:B------:R-:W4:Y:S04]  /*7400*/  LDL.64 R186, [R1+0x760] ;  /* 0x0007600001ba7983 */ /* 0x000f280000100a00 */
[----:B------:R0:W4:Y:S04]  /*7410*/  LDG.E.U16 R15, desc[UR4][R152.64] ;  /* 0x00000004980f7981 */ /* 0x000128000c1e1500 */
[----:B------:R-:W4:Y:S04]  /*7420*/  LDL.64 R210, [R1+0x758] ;  /* 0x0007580001d27983 */ /* 0x000f280000100a00 */
[----:B------:R-:W4:Y:S04]  /*7430*/  LDL.64 R208, [R1+0x738] ;  /* 0x0007380001d07983 */ /* 0x000f280000100a00 */
[----:B------:R-:W4:Y:S04]  /*7440*/  LDL.64 R204, [R1+0x718] ;  /* 0x0007180001cc7983 */ /* 0x000f280000100a00 */
[----:B------:R-:W4:Y:S01]  /*7450*/  LDL.64 R206, [R1+0x720] ;  /* 0x0007200001ce7983 */ /* 0x000f220000100a00 */
[----:B--2---:R-:W-:-:S03]  /*7460*/  IMAD.WIDE R22, R6, 0x2, R184 ;  /* 0x0000000206167825 */ /* 0x004fc600078e02b8 */
[----:B------:R2:W4:Y:S04]  /*7470*/  LDG.E.U16 R0, desc[UR4][R18.64] ;  /* 0x0000000412007981 */ /* 0x000528000c1e1500 */
[----:B------:R-:W4:Y:S01]  /*7480*/  LDL.64 R184, [R1+0x740] ;  /* 0x0007400001b87983 */ /* 0x000f220000100a00 */
[----:B-1----:R-:W-:-:S03]  /*7490*/  IMAD.WIDE R20, R6, 0x2, R194 ;  /* 0x0000000206147825 */ /* 0x002fc600078e02c2 */
[----:B------:R-:W4:Y:S01]  /*74a0*/  LDL.64 R194, [R1+0x770] ;  /* 0x0007700001c27983 */ /* 0x000f220000100a00 */
[----:B0-----:R-:W-:-:S03]  /*74b0*/  IMAD.WIDE R152, R6, 0x2, R198 ;  /* 0x0000000206987825 */ /* 0x001fc600078e02c6 */
[----:B------:R0:W4:Y:S01]  /*74c0*/  LDG.E.U16 R3, desc[UR4][R20.64] ;  /* 0x0000000414037981 */ /* 0x000122000c1e1500 */
[----:B--2---:R-:W-:-:S03]  /*74d0*/  IMAD.WIDE R18, R6, 0x2, R196 ;  /* 0x0000000206127825 */ /* 0x004fc600078e02c4 */
[----:B------:R3:W2:Y:S04]  /*74e0*/  LDG.E.U16 R2, desc[UR4][R152.64] ;  /* 0x0000000498027981 */ /* 0x0006a8000c1e1500 */
[----:B------:R-:W2:Y:S01]  /*74f0*/  LDL.64 R198, [R1+0x750] ;  /* 0x0007500001c67983 */ /* 0x000ea20000100a00 */
[----:B0-----:R-:W-:-:S03]  /*7500*/  IMAD.WIDE R20, R6, 0x2, R202 ;  /* 0x0000000206147825 */ /* 0x001fc600078e02ca */
[----:B------:R-:W2:Y:S04]  /*7510*/  LDL.64 R196, [R1+0x748] ;  /* 0x0007480001c47983 */ /* 0x000ea80000100a00 */
[----:B------:R0:W2:Y:S01]  /*7520*/  LDG.E.U16 R10, desc[UR4][R20.64] ;  /* 0x00000004140a7981 */ /* 0x0000a2000c1e1500 */
[----:B---3--:R-:W-:-:S03]  /*7530*/  IMAD.WIDE R152, R6, 0x2, R190 ;  /* 0x0000000206987825 */ /* 0x008fc600078e02be */
[----:B------:R-:W3:Y:S04]  /*7540*/  LDL.64 R190, [R1+0x728] ;  /* 0x0007280001be7983 */ /* 0x000ee80000100a00 */
[----:B------:R-:W3:Y:S01]  /*7550*/  LDG.E.U16 R5, desc[UR4][R22.64] ;  /* 0x0000000416057981 */ /* 0x000ee2000c1e1500 */
[----:B0-----:R-:W-:-:S03]  /*7560*/  IMAD.WIDE R20, R6, 0x2, R8 ;  /* 0x0000000206147825 */ /* 0x001fc600078e0208 */
[----:B------:R4:W3:Y:S04]  /*7570*/  LDG.E.U16 R9, desc[UR4][R18.64] ;  /* 0x0000000412097981 */ /* 0x0008e8000c1e1500 */
[----:B------:R0:W3:Y:S04]  /*7580*/  LDG.E.U16 R8, desc[UR4][R20.64] ;  /* 0x0000000414087981 */ /* 0x0000e8000c1e1500 */
[----:B------:R-:W3:Y:S01]  /*7590*/  LDG.E.U16 R249, desc[UR4][R152.64] ;  /* 0x0000000498f97981 */ /* 0x000ee2000c1e1500 */
[----:B----4-:R-:W-:-:S03]  /*75a0*/  IMAD.WIDE R18, R6, 0x2, R192 ;  /* 0x0000000206127825 */ /* 0x010fc600078e02c0 */
[----:B------:R-:W4:Y:S01]  /*75b0*/  LDL.64 R192, [R1+0x730] ;  /* 0x0007300001c07983 */ /* 0x000f220000100a00 */
[----:B0-----:R-:W-:-:S03]  /*75c0*/  IMAD.WIDE R20, R6, 0x2, R200 ;  /* 0x0000000206147825 */ /* 0x001fc600078e02c8 */
[----:B------:R0:W4:Y:S04]  /*75d0*/  LDG.E.U16 R251, desc[UR4][R18.64] ;  /* 0x0000000412fb7981 */ /* 0x000128000c1e1500 */
[----:B------:R1:W4:Y:S04]  /*75e0*/  LDG.E.U16 R247, desc[UR4][R20.64] ;  /* 0x0000000414f77981 */ /* 0x000328000c1e1500 */
[----:B------:R-:W4:Y:S01]  /*75f0*/  LDL.64 R200, [R1+0x700] ;  /* 0x0007000001c87983 */ /* 0x000f220000100a00 */
[----:B0-----:R-:W-:-:S03]  /*7600*/  IMAD.WIDE R18, R6, 0x2, R188 ;  /* 0x0000000206127825 */ /* 0x001fc600078e02bc */
[----:B------:R-:W4:Y:S01]  /*7610*/  LDL.64 R188, [R1+0x710] ;  /* 0x0007100001bc7983 */ /* 0x000f220000100a00 */
[----:B-1----:R-:W-:-:S03]  /*7620*/  IMAD.WIDE R20, R6, 0x2, R186 ;  /* 0x0000000206147825 */ /* 0x002fc600078e02ba */
[----:B------:R-:W4:Y:S04]  /*7630*/  LDL.64 R186, [R1+0x6f0] ;  /* 0x0006f00001ba7983 */ /* 0x000f280000100a00 */
[----:B------:R0:W4:Y:S01]  /*7640*/  LDG.E.U16 R241, desc[UR4][R20.64] ;  /* 0x0000000414f17981 */ /* 0x000122000c1e1500 */
[----:B------:R-:W-:-:S03]  /*7650*/  IMAD.WIDE R152, R6, 0x2, R210 ;  /* 0x0000000206987825 */ /* 0x000fc600078e02d2 */
[----:B------:R2:W4:Y:S04]  /*7660*/  LDG.E.U16 R243, desc[UR4][R18.64] ;  /* 0x0000000412f37981 */ /* 0x000528000c1e1500 */
[----:B------:R-:W4:Y:S04]  /*7670*/  LDG.E.U16 R239, desc[UR4][R152.64] ;  /* 0x0000000498ef7981 */ /* 0x000f28000c1e1500 */
[----:B------:R-:W4:Y:S01]  /*7680*/  LDL.64 R202, [R1+0x708] ;  /* 0x0007080001ca7983 */ /* 0x000f220000100a00 */
[----:B0-----:R-:W-:-:S03]  /*7690*/  IMAD.WIDE R20, R6, 0x2, R184 ;  /* 0x0000000206147825 */ /* 0x001fc600078e02b8 */
[----:B------:R-:W4:Y:S01]  /*76a0*/  LDL.64 R184, [R1+0x6d8] ;  /* 0x0006d80001b87983 */ /* 0x000f220000100a00 */
[----:B------:R-:W-:-:S03]  /*76b0*/  IMAD.WIDE R22, R6, 0x2, R194 ;  /* 0x0000000206167825 */ /* 0x000fc600078e02c2 */
[----:B------:R3:W4:Y:S04]  /*76c0*/  LDG.E.U16 R233, desc[UR4][R20.64] ;  /* 0x0000000414e97981 */ /* 0x000728000c1e1500 */
[----:B------:R-:W4:Y:S04]  /*76d0*/  LDL.64 R194, [R1+0x6f8] ;  /* 0x0006f80001c27983 */ /* 0x000f280000100a00 */
[----:B------:R0:W4:Y:S01]  /*76e0*/  LDG.E.U16 R245, desc[UR4][R22.64] ;  /* 0x0000000416f57981 */ /* 0x000122000c1e1500 */
[----:B--2---:R-:W-:-:S03]  /*76f0*/  IMAD.WIDE R18, R6, 0x2, R198 ;  /* 0x0000000206127825 */ /* 0x004fc600078e02c6 */
[----:B------:R-:W2:Y:S04]  /*7700*/  LDL.64 R198, [R1+0x6e8] ;  /* 0x0006e80001c67983 */ /* 0x000ea80000100a00 */
[----:B------:R1:W2:Y:S01]  /*7710*/  LDG.E.U16 R237, desc[UR4][R18.64] ;  /* 0x0000000412ed7981 */ /* 0x0002a2000c1e1500 */
[----:B---3--:R-:W-:-:S03]  /*7720*/  IMAD.WIDE R20, R6, 0x2, R190 ;  /* 0x0000000206147825 */ /* 0x008fc600078e02be */
[----:B------:R-:W3:Y:S04]  /*7730*/  LDL.64 R190, [R1+0x6c8] ;  /* 0x0006c80001be7983 */ /* 0x000ee80000100a00 */
[----:B------:R1:W3:Y:S01]  /*7740*/  LDG.E.U16 R229, desc[UR4][R20.64] ;  /* 0x0000000414e57981 */ /* 0x0002e2000c1e1500 */
[----:B0-----:R-:W-:-:S03]  /*7750*/  IMAD.WIDE R22, R6, 0x2, R196 ;  /* 0x0000000206167825 */ /* 0x001fc600078e02c4 */
[----:B------:R-:W3:Y:S01]  /*7760*/  LDL.64 R196, [R1+0x6e0] ;  /* 0x0006e00001c47983 */ /* 0x000ee20000100a00 */
[----:B----4-:R-:W-:-:S03]  /*7770*/  IMAD.WIDE R152, R6, 0x2, R192 ;  /* 0x0000000206987825 */ /* 0x010fc600078e02c0 */
[----:B------:R-:W4:Y:S04]  /*7780*/  LDG.E.U16 R235, desc[UR4][R22.64] ;  /* 0x0000000416eb7981 */ /* 0x000f28000c1e1500 */
[----:B------:R-:W3:Y:S01]  /*7790*/  LDL.64 R192, [R1+0x6d0] ;  /* 0x0006d00001c07983 */ /* 0x000ee20000100a00 */
[----:B-1----:R-:W-:-:S03]  /*77a0*/  IMAD.WIDE R18, R6, 0x2, R208 ;  /* 0x0000000206127825 */ /* 0x002fc600078e02d0 */
[----:B------:R-:W4:Y:S04]  /*77b0*/  LDG.E.U16 R230, desc[UR4][R152.64] ;  /* 0x0000000498e67981 */ /* 0x000f28000c1e1500 */
[----:B------:R-:W4:Y:S01]  /*77c0*/  LDG.E.U16 R231, desc[UR4][R18.64] ;  /* 0x0000000412e77981 */ /* 0x000f22000c1e1500 */
[----:B------:R-:W-:-:S03]  /*77d0*/  IMAD.WIDE R20, R6, 0x2, R188 ;  /* 0x0000000206147825 */ /* 0x000fc600078e02bc */
[----:B------:R-:W4:Y:S04]  /*77e0*/  LDL.64 R188, [R1+0x6c0] ;  /* 0x0006c00001bc7983 */ /* 0x000f280000100a00 */
[----:B------:R0:W4:Y:S02]  /*77f0*/  LDG.E.U16 R226, desc[UR4][R20.64] ;  /* 0x0000000414e27981 */ /* 0x000124000c1e1500 */
[C---:B0-----:R-:W-:Y:S02]  /*7800*/  IMAD.WIDE R20, R6.reuse, 0x2, R186 ;  /* 0x0000000206147825 */ /* 0x041fe400078e02ba */
[----:B------:R-:W4:Y:S04]  /*7810*/  LDL.64 R186, [R1+0x6b0] ;  /* 0x0006b00001ba7983 */ /* 0x000f280000100a00 */
[----:B------:R0:W4:Y:S02]  /*7820*/  LDG.E.U16 R221, desc[UR4][R20.64] ;  /* 0x0000000414dd7981 */ /* 0x000124000c1e1500 */
[----:B0-----:R-:W-:-:S02]  /*7830*/  IMAD.WIDE R20, R6, 0x2, R184 ;  /* 0x0000000206147825 */ /* 0x001fc400078e02b8 */
[----:B------:R-:W4:Y:S02]  /*7840*/  LDL.64 R184, [R1+0x6a0] ;  /* 0x0006a00001b87983 */ /* 0x000f240000100a00 */
[C---:B------:R-:W-:Y:S02]  /*7850*/  IMAD.WIDE R18, R6.reuse, 0x2, R204 ;  /* 0x0000000206127825 */ /* 0x040fe400078e02cc */
[----:B------:R-:W4:Y:S02]  /*7860*/  LDG.E.U16 R215, desc[UR4][R20.64] ;  /* 0x0000000414d77981 */ /* 0x000f24000c1e1500 */
[C---:B------:R-:W-:Y:S02]  /*7870*/  IMAD.WIDE R22, R6.reuse, 0x2, R206 ;  /* 0x0000000206167825 */ /* 0x040fe400078e02ce */
[----:B------:R0:W4:Y:S04]  /*7880*/  LDG.E.U16 R227, desc[UR4][R18.64] ;  /* 0x0000000412e37981 */ /* 0x000128000c1e1500 */
[----:B------:R1:W4:Y:S01]  /*7890*/  LDG.E.U16 R228, desc[UR4][R22.64] ;  /* 0x0000000416e47981 */ /* 0x000322000c1e1500 */
[----:B0-----:R-:W-:-:S04]  /*78a0*/  IMAD.WIDE R18, R6, 0x2, R200 ;  /* 0x0000000206127825 */ /* 0x001fc800078e02c8 */
[C---:B-1----:R-:W-:Y:S01]  /*78b0*/  IMAD.WIDE R22, R6.reuse, 0x2, R194 ;  /* 0x0000000206167825 */ /* 0x042fe200078e02c2 */
[----:B------:R2:W4:Y:S04]  /*78c0*/  LDG.E.U16 R224, desc[UR4][R18.64] ;  /* 0x0000000412e07981 */ /* 0x000528000c1e1500 */
[----:B------:R-:W4:Y:S01]  /*78d0*/  LDL.64 R194, [R1+0x6b8] ;  /* 0x0006b80001c27983 */ /* 0x000f220000100a00 */
[----:B------:R-:W-:-:S03]  /*78e0*/  IMAD.WIDE R152, R6, 0x2, R202 ;  /* 0x0000000206987825 */ /* 0x000fc600078e02ca */
[----:B------:R3:W4:Y:S01]  /*78f0*/  LDG.E.U16 R223, desc[UR4][R22.64] ;  /* 0x0000000416df7981 */ /* 0x000722000c1e1500 */
[----:B--2---:R-:W-:-:S03]  /*7900*/  IMAD.WIDE R18, R6, 0x2, R198 ;  /* 0x0000000206127825 */ /* 0x004fc600078e02c6 */
[----:B------:R-:W2:Y:S04]  /*7910*/  LDG.E.U16 R225, desc[UR4][R152.64] ;  /* 0x0000000498e17981 */ /* 0x000ea8000c1e1500 */
[----:B------:R0:W2:Y:S01]  /*7920*/  LDG.E.U16 R219, desc[UR4][R18.64] ;  /* 0x0000000412db7981 */ /* 0x0000a2000c1e1500 */
[----:B---3--:R-:W-:-:S03]  /*7930*/  IMAD.WIDE R22, R6, 0x2, R192 ;  /* 0x0000000206167825 */ /* 0x008fc600078e02c0 */
[----:B------:R-:W3:Y:S01]  /*7940*/  LDL.64 R192, [R1+0x698] ;  /* 0x0006980001c07983 */ /* 0x000ee20000100a00 */
[----:B0-----:R-:W-:-:S03]  /*7950*/  IMAD.WIDE R18, R6, 0x2, R190 ;  /* 0x0000000206127825 */ /* 0x001fc600078e02be */
[----:B------:R-:W2:Y:S01]  /*7960*/  LDL.64 R190, [R1+0x690] ;  /* 0x0006900001be7983 */ /* 0x000ea20000100a00 */
[----:B------:R-:W-:-:S03]  /*7970*/  IMAD.WIDE R152, R6, 0x2, R196 ;  /* 0x0000000206987825 */ /* 0x000fc600078e02c4 */
[----:B------:R-:W2:Y:S01]  /*7980*/  LDL.64 R196, [R1+0x6a8] ;  /* 0x0006a80001c47983 */ /* 0x000ea20000100a00 */
[----:B----4-:R-:W-:-:S03]  /*7990*/  IMAD.WIDE R20, R6, 0x2, R188 ;  /* 0x0000000206147825 */ /* 0x010fc600078e02bc */
[----:B------:R0:W4:Y:S04]  /*79a0*/  LDG.E.U16 R211, desc[UR4][R18.64] ;  /* 0x0000000412d37981 */ /* 0x000128000c1e1500 */
[----:B------:R-:W4:Y:S04]  /*79b0*/  LDL.64 R188, [R1+0x688] ;  /* 0x0006880001bc7983 */ /* 0x000f280000100a00 */
[----:B------:R1:W4:Y:S04]  /*79c0*/  LDG.E.U16 R209, desc[UR4][R20.64] ;  /* 0x0000000414d17981 */ /* 0x000328000c1e1500 */
[----:B------:R1:W4:Y:S01]  /*79d0*/  LDG.E.U16 R217, desc[UR4][R152.64] ;  /* 0x0000000498d97981 */ /* 0x000322000c1e1500 */
[----:B0-----:R-:W-:-:S03]  /*79e0*/  IMAD.WIDE R18, R6, 0x2, R186 ;  /* 0x0000000206127825 */ /* 0x001fc600078e02ba */
[----:B------:R-:W4:Y:S04]  /*79f0*/  LDG.E.U16 R213, desc[UR4][R22.64] ;  /* 0x0000000416d57981 */ /* 0x000f28000c1e1500 */
[----:B------:R-:W4:Y:S04]  /*7a00*/  LDL.64 R186, [R1+0x678] ;  /* 0x0006780001ba7983 */ /* 0x000f280000100a00 */
[----:B------:R3:W4:Y:S01]  /*7a10*/  LDG.E.U16 R205, desc[UR4][R18.64] ;  /* 0x0000000412cd7981 */ /* 0x000722000c1e1500 */
[----:B-1----:R-:W-:-:S03]  /*7a20*/  IMAD.WIDE R20, R6, 0x2, R184 ;  /* 0x0000000206147825 */ /* 0x002fc600078e02b8 */
[----:B------:R-:W4:Y:S04]  /*7a30*/  LDL.64 R184, [R1+0x670] ;  /* 0x0006700001b87983 */ /* 0x000f280000100a00 */
[----:B------:R-:W4:Y:S01]  /*7a40*/  LDG.E.U16 R201, desc[UR4][R20.64] ;  /* 0x0000000414c97981 */ /* 0x000f22000c1e1500 */
[----:B------:R-:W-:-:S03]  /*7a50*/  IMAD.WIDE R152, R6, 0x2, R194 ;  /* 0x0000000206987825 */ /* 0x000fc600078e02c2 */
[----:B------:R-:W4:Y:S04]  /*7a60*/  LDL.64 R194, [R1+0x680] ;  /* 0x0006800001c27983 */ /* 0x000f280000100a00 */
[----:B------:R2:W4:Y:S01]  /*7a70*/  LDG.E.U16 R207, desc[UR4][R152.64] ;  /* 0x0000000498cf7981 */ /* 0x000522000c1e1500 */
[----:B---3--:R-:W-:-:S03]  /*7a80*/  IMAD.WIDE R18, R6, 0x2, R192 ;  /* 0x0000000206127825 */ /* 0x008fc600078e02c0 */
[----:B------:R-:W3:Y:S01]  /*7a90*/  LDL.64 R192, [R1+0x660] ;  /* 0x0006600001c07983 */ /* 0x000ee20000100a00 */
[----:B--2---:R-:W-:-:S03]  /*7aa0*/  IMAD.WIDE R152, R6, 0x2, R190 ;  /* 0x0000000206987825 */ /* 0x004fc600078e02be */
[----:B------:R-:W2:Y:S01]  /*7ab0*/  LDL.64 R190, [R1+0x658] ;  /* 0x0006580001be7983 */ /* 0x000ea20000100a00 */
[----:B------:R-:W-:-:S03]  /*7ac0*/  IMAD.WIDE R22, R6, 0x2, R196 ;  /* 0x0000000206167825 */ /* 0x000fc600078e02c4 */
[----:B------:R-:W2:Y:S04]  /*7ad0*/  LDL.64 R196, [R1+0x668] ;  /* 0x0006680001c47983 */ /* 0x000ea80000100a00 */
[----:B------:R0:W2:Y:S01]  /*7ae0*/  LDG.E.U16 R163, desc[UR4][R18.64] ;  /* 0x0000000412a37981 */ /* 0x0000a2000c1e1500 */
[----:B----4-:R-:W-:-:S03]  /*7af0*/  IMAD.WIDE R20, R6, 0x2, R188 ;  /* 0x0000000206147825 */ /* 0x010fc600078e02bc */
[----:B------:R-:W4:Y:S04]  /*7b00*/  LDL.64 R188, [R1+0x650] ;  /* 0x0006500001bc7983 */ /* 0x000f280000100a00 */
[----:B------:R1:W4:Y:S04]  /*7b10*/  LDG.E.U16 R157, desc[UR4][R20.64] ;  /* 0x00000004149d7981 */ /* 0x000328000c1e1500 */
[----:B------:R1:W4:Y:S04]  /*7b20*/  LDG.E.U16 R203, desc[UR4][R22.64] ;  /* 0x0000000416cb7981 */ /* 0x000328000c1e1500 */
[----:B------:R-:W4:Y:S01]  /*7b30*/  LDG.E.U16 R162, desc[UR4][R152.64] ;  /* 0x0000000498a27981 */ /* 0x000f22000c1e1500 */
[----:B0-----:R-:W-:-:S03]  /*7b40*/  IMAD.WIDE R18, R6, 0x2, R186 ;  /* 0x0000000206127825 */ /* 0x001fc600078e02ba */
[----:B------:R-:W4:Y:S01]  /*7b50*/  LDL.64 R186, [R1+0x648] ;  /* 0x0006480001ba7983 */ /* 0x000f220000100a00 */
[----:B-1----:R-:W-:-:S03]  /*7b60*/  IMAD.WIDE R20, R6, 0x2, R184 ;  /* 0x0000000206147825 */ /* 0x002fc600078e02b8 */
[----:B------:R-:W4:Y:S01]  /*7b70*/  LDL.64 R184, [R1+0x638] ;  /* 0x0006380001b87983 */ /* 0x000f220000100a00 */
[----:B------:R-:W-:-:S03]  /*7b80*/  IMAD.WIDE R22, R6, 0x2, R194 ;  /* 0x0000000206167825 */ /* 0x000fc600078e02c2 */
[----:B------:R-:W4:Y:S04]  /*7b90*/  LDL.64 R194, [R1+0x640] ;  /* 0x0006400001c27983 */ /* 0x000f280000100a00 */
[----:B------:R-:W4:Y:S04]  /*7ba0*/  LDG.E.U16 R156, desc[UR4][R22.64] ;  /* 0x00000004169c7981 */ /* 0x000f28000c1e1500 */
[----:B------:R3:W4:Y:S04]  /*7bb0*/  LDG.E.U16 R23, desc[UR4][R18.64] ;  /* 0x0000000412177981 */ /* 0x000728000c1e1500 */
[----:B------:R4:W4:Y:S01]  /*7bc0*/  LDG.E.U16 R22, desc[UR4][R20.64] ;  /* 0x0000000414167981 */ /* 0x000922000c1e1500 */
[----:B---3--:R-:W-:-:S03]  /*7bd0*/  IMAD.WIDE R18, R6, 0x2, R192 ;  /* 0x0000000206127825 */ /* 0x008fc600078e02c0 */
[----:B------:R-:W3:Y:S01]  /*7be0*/  LDL.64 R192, [R1+0x628] ;  /* 0x0006280001c07983 */ /* 0x000ee20000100a00 */
[----:B--2---:R-:W-:-:S03]  /*7bf0*/  IMAD.WIDE R152, R6, 0x2, R190 ;  /* 0x0000000206987825 */ /* 0x004fc600078e02be */
[----:B------:R-:W2:Y:S01]  /*7c00*/  LDL.64 R190, [R1+0x620] ;  /* 0x0006200001be7983 */ /* 0x000ea20000100a00 */
[----:B------:R-:W-:-:S03]  /*7c10*/  IMAD.WIDE R198, R6, 0x2, R196 ;  /* 0x0000000206c67825 */ /* 0x000fc600078e02c4 */
[----:B------:R-:W2:Y:S01]  /*7c20*/  LDL.64 R196, [R1+0x630] ;  /* 0x0006300001c47983 */ /* 0x000ea20000100a00 */
[----:B----4-:R-:W-:-:S03]  /*7c30*/  IMAD.WIDE R20, R6, 0x2, R188 ;  /* 0x0000000206147825 */ /* 0x010fc600078e02bc */
[----:B------:R0:W4:Y:S04]  /*7c40*/  LDG.E.U16 R183, desc[UR4][R18.64] ;  /* 0x0000000412b77981 */ /* 0x000128000c1e1500 */
[----:B------:R-:W4:Y:S04]  /*7c50*/  LDL.64 R188, [R1+0x618] ;  /* 0x0006180001bc7983 */ /* 0x000f280000100a00 */
[----:B------:R-:W4:Y:S04]  /*7c60*/  LDG.E.U16 R178, desc[UR4][R20.64] ;  /* 0x0000000414b27981 */ /* 0x000f28000c1e1500 */
[----:B------:R-:W4:Y:S01]  /*7c70*/  LDG.E.U16 R179, desc[UR4][R152.64] ;  /* 0x0000000498b37981 */ /* 0x000f22000c1e1500 */
[----:B0-----:R-:W-:-:S03]  /*7c80*/  IMAD.WIDE R18, R6, 0x2, R186 ;  /* 0x0000000206127825 */ /* 0x001fc600078e02ba */
[----:B------:R0:W4:Y:S04]  /*7c90*/  LDG.E.U16 R198, desc[UR4][R198.64] ;  /* 0x00000004c6c67981 */ /* 0x000128000c1e1500 */
[----:B------:R-:W4:Y:S04]  /*7ca0*/  LDL.64 R186, [R1+0x610] ;  /* 0x0006100001ba7983 */ /* 0x000f280000100a00 */
[----:B------:R3:W4:Y:S01]  /*7cb0*/  LDG.E.U16 R175, desc[UR4][R18.64] ;  /* 0x0000000412af7981 */ /* 0x000722000c1e1500 */
[----:B0-----:R-:W0:Y:S01]  /*7cc0*/  LDC R199, c[0x0][0x254] ;  /* 0x00009500ffc77b82 */ /* 0x001e220000000800 */
[----:B------:R-:W-:-:S02]  /*7cd0*/  IMAD.WIDE R20, R6, 0x2, R184 ;  /* 0x0000000206147825 */ /* 0x000fc400078e02b8 */
[----:B------:R-:W4:Y:S04]  /*7ce0*/  LDL.64 R184, [R1+0x600] ;  /* 0x0006000001b87983 */ /* 0x000f280000100a00 */
[----:B------:R2:W4:Y:S01]  /*7cf0*/  LDG.E.U16 R171, desc[UR4][R20.64] ;  /* 0x0000000414ab7981 */ /* 0x000522000c1e1500 */
        /* <DEDUP_REMOVED lines=11> */
[----:B------:R4:W2:Y:S04]  /*7db0*/  LDG.E.U16 R166, desc[UR4][R20.64] ;  /* 0x0000000414a67981 */ /* 0x0008a8000c1e1500 */
[----:B------:R-:W2:Y:S04]  /*7dc0*/  LDL.64 R188, [R1+0x5e0] ;  /* 0x0005e00001bc7983 */ /* 0x000ea80000100a00 */
[----:B------:R0:W2:Y:S04]  /*7dd0*/  LDG.E.U16 R170, desc[UR4][R152.64] ;  /* 0x0000000498aa7981 */ /* 0x0000a8000c1e1500 */
[----:B------:R-:W2:Y:S01]  /*7de0*/  LDG.E.U16 R161, desc[UR4][R154.64] ;  /* 0x000000049aa17981 */ /* 0x000ea2000c1e1500 */
[----:B-1----:R-:W-:-:S03]  /*7df0*/  IMAD.WIDE R18, R6, 0x2, R186 ;  /* 0x0000000206127825 */ /* 0x002fc600078e02ba */
[----:B------:R-:W2:Y:S04]  /*7e00*/  LDL.64 R186, [R1+0x5d8] ;  /* 0x0005d80001ba7983 */ /* 0x000ea80000100a00 */
[----:B------:R3:W2:Y:S01]  /*7e10*/  LDG.E.U16 R160, desc[UR4][R18.64] ;  /* 0x0000000412a07981 */ /* 0x0006a2000c1e1500 */
[----:B----4-:R-:W-:-:S03]  /*7e20*/  IMAD.WIDE R20, R6, 0x2, R184 ;  /* 0x0000000206147825 */ /* 0x010fc600078e02b8 */
[----:B------:R-:W4:Y:S04]  /*7e30*/  LDL.64 R184, [R1+0x5d0] ;  /* 0x0005d00001b87983 */ /* 0x000f280000100a00 */
[----:B------:R-:W4:Y:S01]  /*7e40*/  LDG.E.U16 R154, desc[UR4][R20.64] ;  /* 0x00000004149a7981 */ /* 0x000f22000c1e1500 */
[----:B0-----:R-:W-:-:S03]  /*7e50*/  IMAD.WIDE R152, R6, 0x2, R194 ;  /* 0x0000000206987825 */ /* 0x001fc600078e02c2 */
        /* <DEDUP_REMOVED lines=8> */
[----:B------:R0:W2:Y:S04]  /*7ee0*/  LDG.E.U16 R21, desc[UR4][R18.64] ;  /* 0x0000000412157981 */ /* 0x0000a8000c1e1500 */
[----:B------:R4:W2:Y:S01]  /*7ef0*/  LDG.E.U16 R182, desc[UR4][R152.64] ;  /* 0x0000000498b67981 */ /* 0x0008a2000c1e1500 */
[----:B------:R-:W-:-:S03]  /*7f00*/  IMAD.WIDE R158, R6, 0x2, R188 ;  /* 0x00000002069e7825 */ /* 0x000fc600078e02bc */
[----:B------:R-:W2:Y:S04]  /*7f10*/  LDL.64 R188, [R1+0x5b0] ;  /* 0x0005b00001bc7983 */ /* 0x000ea80000100a00 */
[----:B------:R1:W2:Y:S04]  /*7f20*/  LDG.E.U16 R181, desc[UR4][R158.64] ;  /* 0x000000049eb57981 */ /* 0x0002a8000c1e1500 */
[----:B------:R-:W2:Y:S01]  /*7f30*/  LDG.E.U16 R20, desc[UR4][R164.64] ;  /* 0x00000004a4147981 */ /* 0x000ea2000c1e1500 */
[----:B0-----:R-:W-:-:S03]  /*7f40*/  IMAD.WIDE R18, R6, 0x2, R186 ;  /* 0x0000000206127825 */ /* 0x001fc600078e02ba */
[----:B------:R-:W2:Y:S04]  /*7f50*/  LDL.64 R186, [R1+0x5a0] ;  /* 0x0005a00001ba7983 */ /* 0x000ea80000100a00 */
[----:B------:R3:W2:Y:S01]  /*7f60*/  LDG.E.U16 R177, desc[UR4][R18.64] ;  /* 0x0000000412b17981 */ /* 0x0006a2000c1e1500 */
[----:B----4-:R-:W-:-:S03]  /*7f70*/  IMAD.WIDE R152, R6, 0x2, R184 ;  /* 0x0000000206987825 */ /* 0x010fc600078e02b8 */
[----:B------:R-:W4:Y:S04]  /*7f80*/  LDL.64 R184, [R1+0x598] ;  /* 0x0005980001b87983 */ /* 0x000f280000100a00 */
[----:B------:R2:W4:Y:S01]  /*7f90*/  LDG.E.U16 R176, desc[UR4][R152.64] ;  /* 0x0000000498b07981 */ /* 0x000522000c1e1500 */
[----:B-1----:R-:W-:-:S03]  /*7fa0*/  IMAD.WIDE R158, R6, 0x2, R194 ;  /* 0x00000002069e7825 */ /* 0x002fc600078e02c2 */
[----:B------:R-:W4:Y:S04]  /*7fb0*/  LDL.64 R194, [R1+0x588] ;  /* 0x0005880001c27983 */ /* 0x000f280000100a00 */
[----:B------:R-:W4:Y:S01]  /*7fc0*/  LDG.E.U16 R173, desc[UR4][R158.64] ;  /* 0x000000049ead7981 */ /* 0x000f22000c1e1500 */
[----:B---3--:R-:W-:-:S03]  /*7fd0*/  IMAD.WIDE R18, R6, 0x2, R192 ;  /* 0x0000000206127825 */ /* 0x008fc600078e02c0 */
[----:B------:R-:W3:Y:S01]  /*7fe0*/  LDL.64 R192, [R1+0x578] ;  /* 0x0005780001c07983 */ /* 0x000ee20000100a00 */
[----:B--2---:R-:W-:-:S03]  /*7ff0*/  IMAD.WIDE R152, R6, 0x2, R190 ;  /* 0x0000000206987825 */ /* 0x004fc600078e02be */
[----:B------:R0:W2:Y:S04]  /*8000*/  LDG.E.U16 R172, desc[UR4][R18.64] ;  /* 0x0000000412ac7981 */ /* 0x0000a8000c1e1500 */
[----:B------:R-:W3:Y:S04]  /*8010*/  LDL.64 R190, [R1+0x580] ;  /* 0x0005800001be7983 */ /* 0x000ee80000100a00 */
[----:B------:R4:W2:Y:S01]  /*8020*/  LDG.E.U16 R169, desc[UR4][R152.64] ;  /* 0x0000000498a97981 */ /* 0x0008a2000c1e1500 */
[----:B0-----:R-:W-:-:S03]  /*8030*/  IMAD.WIDE R18, R6, 0x2, R196 ;  /* 0x0000000206127825 */ /* 0x001fc600078e02c4 */
[----:B------:R-:W2:Y:S01]  /*8040*/  LDL.64 R196, [R1+0x568] ;  /* 0x0005680001c47983 */ /* 0x000ea20000100a00 */
[----:B------:R-:W-:-:S03]  /*8050*/  IMAD.WIDE R164, R6, 0x2, R188 ;  /* 0x0000000206a47825 */ /* 0x000fc600078e02bc */
[----:B------:R-:W2:Y:S04]  /*8060*/  LDL.64 R188, [R1+0x570] ;  /* 0x0005700001bc7983 */ /* 0x000ea80000100a00 */
[----:B------:R-:W2:Y:S01]  /*8070*/  LDG.E.U16 R168, desc[UR4][R164.64] ;  /* 0x00000004a4a87981 */ /* 0x000ea2000c1e1500 */
[----:B------:R-:W-:-:S03]  /*8080*/  IMAD.WIDE R158, R6, 0x2, R186 ;  /* 0x00000002069e7825 */ /* 0x000fc600078e02ba */
[----:B------:R-:W2:Y:S04]  /*8090*/  LDL.LU.64 R186, [R1+0x980] ;  /* 0x0009800001ba7983 */ /* 0x000ea80000300a00 */
[----:B------:R-:W2:Y:S04]  /*80a0*/  LDG.E.U16 R165, desc[UR4][R18.64] ;  /* 0x0000000412a57981 */ /* 0x000ea8000c1e1500 */
[----:B------:R-:W2:Y:S01]  /*80b0*/  LDG.E.U16 R164, desc[UR4][R158.64] ;  /* 0x000000049ea47981 */ /* 0x000ea2000c1e1500 */
[----:B----4-:R-:W-:-:S03]  /*80c0*/  IMAD.WIDE R152, R6, 0x2, R184 ;  /* 0x0000000206987825 */ /* 0x010fc600078e02b8 */
[----:B------:R-:W4:Y:S04]  /*80d0*/  LDL.LU.64 R184, [R1+0x978] ;  /* 0x0009780001b87983 */ /* 0x000f280000300a00 */
[----:B------:R-:W4:Y:S04]  /*80e0*/  LDL.64 R18, [R1+0x590] ;  /* 0x0005900001127983 */ /* 0x000f280000100a00 */
[----:B------:R0:W4:Y:S02]  /*80f0*/  LDG.E.U16 R159, desc[UR4][R152.64] ;  /* 0x00000004989f7981 */ /* 0x000124000c1e1500 */
[----:B0-----:R-:W-:-:S02]  /*8100*/  IMAD.WIDE R152, R6, 0x2, R194 ;  /* 0x0000000206987825 */ /* 0x001fc400078e02c2 */
[----:B------:R-:W4:Y:S04]  /*8110*/  LDL.64 R194, [R1+0x4e0] ;  /* 0x0004e00001c27983 */ /* 0x000f280000100a00 */
[----:B------:R-:W4:Y:S01]  /*8120*/  LDG.E.U16 R153, desc[UR4][R152.64] ;  /* 0x0000000498997981 */ /* 0x000f22000c1e1500 */
[----:B---3--:R-:W-:-:S05]  /*8130*/  IMAD.WIDE R190, R6, 0x2, R190 ;  /* 0x0000000206be7825 */ /* 0x008fca00078e02be */
[----:B------:R2:W3:Y:S02]  /*8140*/  LDG.E.U16 R152, desc[UR4][R190.64] ;  /* 0x00000004be987981 */ /* 0x0004e4000c1e1500 */
[----:B--2---:R-:W-:-:S04]  /*8150*/  IMAD.WIDE R190, R6, 0x2, R196 ;  /* 0x0000000206be7825 */ /* 0x004fc800078e02c4 */
[----:B------:R-:W-:Y:S01]  /*8160*/  IMAD.WIDE R188, R6, 0x2, R188 ;  /* 0x0000000206bc7825 */ /* 0x000fe200078e02bc */
[----:B------:R-:W2:Y:S03]  /*8170*/  LDG.E.U16 R180, desc[UR4][R190.64] ;  /* 0x00000004beb47981 */ /* 0x000ea6000c1e1500 */
[----:B----4-:R-:W-:-:S04]  /*8180*/  IMAD.WIDE R196, R199, 0x2, R184 ;  /* 0x00000002c7c47825 */ /* 0x010fc800078e02b8 */
[----:B------:R-:W-:-:S05]  /*8190*/  IMAD.WIDE R18, R6, 0x2, R18 ;  /* 0x0000000206127825 */ /* 0x000fca00078e0212 */
[----:B------:R0:W4:Y:S01]  /*81a0*/  LDG.E.U16 R158, desc[UR4][R18.64] ;  /* 0x00000004129e7981 */ /* 0x000122000c1e1500 */
[----:B------:R-:W-:-:S05]  /*81b0*/  IMAD.WIDE R196, R6, 0x2, R196 ;  /* 0x0000000206c47825 */ /* 0x000fca00078e02c4 */
[----:B------:R-:W3:Y:S01]  /*81c0*/  LDG.E.U16 R204, desc[UR4][R196.64] ;  /* 0x00000004c4cc7981 */ /* 0x000ee2000c1e1500 */
[----:B0-----:R-:W-:-:S03]  /*81d0*/  IMAD.WIDE R18, R6, 0x2, R192 ;  /* 0x0000000206127825 */ /* 0x001fc600078e02c0 */
[----:B------:R-:W2:Y:S04]  /*81e0*/  LDL.64 R192, [R1+0x4e8] ;  /* 0x0004e80001c07983 */ /* 0x000ea80000100a00 */
[----:B------:R-:W-:Y:S04]  /*81f0*/  STL [R1+0x864], R184 ;  /* 0x000864b801007387 */ /* 0x000fe80000100800 */
[----:B------:R0:W-:Y:S04]  /*8200*/  STL [R1+0x860], R185 ;  /* 0x000860b901007387 */ /* 0x0001e80000100800 */
[----:B------:R-:W4:Y:S04]  /*8210*/  LDG.E.U16 R19, desc[UR4][R18.64] ;  /* 0x0000000412137981 */ /* 0x000f28000c1e1500 */
[----:B0-----:R-:W3:Y:S04]  /*8220*/  LDL.64 R184, [R1+0x560] ;  /* 0x0005600001b87983 */ /* 0x001ee80000100a00 */
[----:B------:R-:W-:Y:S04]  /*8230*/  STL [R1+0x86c], R186 ;  /* 0x00086cba01007387 */ /* 0x000fe80000100800 */
[----:B------:R0:W-:Y:S04]  /*8240*/  STL [R1+0x868], R187 ;  /* 0x000868bb01007387 */ /* 0x0001e80000100800 */
[----:B------:R-:W4:Y:S04]  /*8250*/  LDL.64 R196, [R1+0x558] ;  /* 0x0005580001c47983 */ /* 0x000f280000100a00 */
[----:B------:R1:W3:Y:S02]  /*8260*/  LDG.E.U16 R18, desc[UR4][R188.64] ;  /* 0x00000004bc127981 */ /* 0x0002e4000c1e1500 */
[----:B-1----:R-:W-:-:S02]  /*8270*/  IMAD.WIDE R188, R199, 0x2, R186 ;  /* 0x00000002c7bc7825 */ /* 0x002fc400078e02ba */
[----:B0-----:R-:W3:Y:S02]  /*8280*/  LDL.64 R186, [R1+0x538] ;  /* 0x0005380001ba7983 */ /* 0x001ee40000100a00 */
[----:B------:R-:W-:-:S04]  /*8290*/  IMAD.WIDE R188, R6, 0x2, R188 ;  /* 0x0000000206bc7825 */ /* 0x000fc800078e02bc */
[C---:B------:R-:W-:Y:S01]  /*82a0*/  IMAD.WIDE R194, R6.reuse, 0x2, R194 ;  /* 0x0000000206c27825 */ /* 0x040fe200078e02c2 */
[----:B------:R4:W3:Y:S04]  /*82b0*/  LDG.E.U16 R206, desc[UR4][R188.64] ;  /* 0x00000004bcce7981 */ /* 0x0008e8000c1e1500 */
[----:B------:R0:W3:Y:S04]  /*82c0*/  LDG.E.U16 R202, desc[UR4][R194.64] ;  /* 0x00000004c2ca7981 */ /* 0x0000e8000c1e1500 */
[----:B------:R-:W0:Y:S01]  /*82d0*/  LDL.64 R194, [R1+0x540] ;  /* 0x0005400001c27983 */ /* 0x000e220000100a00 */
[----:B--2---:R-:W-:-:S05]  /*82e0*/  IMAD.WIDE R192, R6, 0x2, R192 ;  /* 0x0000000206c07825 */ /* 0x004fca00078e02c0 */
[----:B------:R1:W2:Y:S04]  /*82f0*/  LDG.E.U16 R200, desc[UR4][R192.64] ;  /* 0x00000004c0c87981 */ /* 0x0002a8000c1e1500 */
[----:B------:R-:W1:Y:S01]  /*8300*/  LDL.64 R192, [R1+0x548] ;  /* 0x0005480001c07983 */ /* 0x000e620000100a00 */
[----:B----4-:R-:W-:-:S05]  /*8310*/  IMAD.WIDE R188, R6, 0x2, R196 ;  /* 0x0000000206bc7825 */ /* 0x010fca00078e02c4 */
[----:B------:R4:W2:Y:S04]  /*8320*/  LDG.E.U16 R208, desc[UR4][R188.64] ;  /* 0x00000004bcd07981 */ /* 0x0008a8000c1e1500 */
[----:B------:R-:W4:Y:S01]  /*8330*/  LDL.64 R188, [R1+0x4d8] ;  /* 0x0004d80001bc7983 */ /* 0x000f220000100a00 */
[----:B---3--:R-:W-:-:S03]  /*8340*/  IMAD.WIDE R190, R6, 0x2, R184 ;  /* 0x0000000206be7825 */ /* 0x008fc600078e02b8 */
[----:B------:R-:W3:Y:S04]  /*8350*/  LDL.64 R184, [R1+0x4d0] ;  /* 0x0004d00001b87983 */ /* 0x000ee80000100a00 */
[----:B------:R4:W2:Y:S04]  /*8360*/  LDG.E.U16 R199, desc[UR4][R190.64] ;  /* 0x00000004bec77981 */ /* 0x0008a8000c1e1500 */
[----:B------:R-:W3:Y:S01]  /*8370*/  LDL.64 R190, [R1+0x550] ;  /* 0x0005500001be7983 */ /* 0x000ee20000100a00 */
[----:B0-----:R-:W-:-:S05]  /*8380*/  IMAD.WIDE R194, R6, 0x2, R194 ;  /* 0x0000000206c27825 */ /* 0x001fca00078e02c2 */
[----:B------:R0:W2:Y:S04]  /*8390*/  LDG.E.U16 R214, desc[UR4][R194.64] ;  /* 0x00000004c2d67981 */ /* 0x0000a8000c1e1500 */
[----:B------:R-:W0:Y:S01]  /*83a0*/  LDL.64 R194, [R1+0x528] ;  /* 0x0005280001c27983 */ /* 0x000e220000100a00 */
[----:B-1----:R-:W-:-:S05]  /*83b0*/  IMAD.WIDE R192, R6, 0x2, R192 ;  /* 0x0000000206c07825 */ /* 0x002fca00078e02c0 */
[----:B------:R-:W2:Y:S04]  /*83c0*/  LDG.E.U16 R212, desc[UR4][R192.64] ;  /* 0x00000004c0d47981 */ /* 0x000ea8000c1e1500 */
[----:B------:R-:W2:Y:S01]  /*83d0*/  LDL.64 R192, [R1+0x530] ;  /* 0x0005300001c07983 */ /* 0x000ea20000100a00 */
[----:B----4-:R-:W-:-:S05]  /*83e0*/  IMAD.WIDE R188, R6, 0x2, R188 ;  /* 0x0000000206bc7825 */ /* 0x010fca00078e02bc */
[----:B------:R-:W4:Y:S04]  /*83f0*/  LDG.E.U16 R218, desc[UR4][R188.64] ;  /* 0x00000004bcda7981 */ /* 0x000f28000c1e1500 */
[----:B------:R-:W4:Y:S01]  /*8400*/  LDL.64 R188, [R1+0x518] ;  /* 0x0005180001bc7983 */ /* 0x000f220000100a00 */
[----:B------:R-:W-:-:S03]  /*8410*/  IMAD.WIDE R196, R6, 0x2, R186 ;  /* 0x0000000206c47825 */ /* 0x000fc600078e02ba */
[----:B------:R-:W4:Y:S01]  /*8420*/  LDL.64 R186, [R1+0x4c8] ;  /* 0x0004c80001ba7983 */ /* 0x000f220000100a00 */
[----:B---3--:R-:W-:-:S03]  /*8430*/  IMAD.WIDE R190, R6, 0x2, R190 ;  /* 0x0000000206be7825 */ /* 0x008fc600078e02be */
[----:B------:R-:W3:Y:S04]  /*8440*/  LDG.E.U16 R216, desc[UR4][R196.64] ;  /* 0x00000004c4d87981 */ /* 0x000ee8000c1e1500 */
[----:B------:R1:W3:Y:S04]  /*8450*/  LDG.E.U16 R210, desc[UR4][R190.64] ;  /* 0x00000004bed27981 */ /* 0x0002e8000c1e1500 */
[----:B------:R-:W3:Y:S01]  /*8460*/  LDL.64 R196, [R1+0x520] ;  /* 0x0005200001c47983 */ /* 0x000ee20000100a00 */
[----:B0-----:R-:W-:-:S06]  /*8470*/  IMAD.WIDE R194, R6, 0x2, R194 ;  /* 0x0000000206c27825 */ /* 0x001fcc00078e02c2 */
[----:B------:R-:W3:Y:S01]  /*8480*/  LDG.E.U16 R194, desc[UR4][R194.64] ;  /* 0x00000004c2c27981 */ /* 0x000ee2000c1e1500 */
[----:B-1----:R-:W-:-:S03]  /*8490*/  IMAD.WIDE R190, R6, 0x2, R184 ;  /* 0x0000000206be7825 */ /* 0x002fc600078e02b8 */
[----:B------:R-:W3:Y:S04]  /*84a0*/  LDL.64 R184, [R1+0x508] ;  /* 0x0005080001b87983 */ /* 0x000ee80000100a00 */
[----:B------:R0:W3:Y:S01]  /*84b0*/  LDG.E.U16 R220, desc[UR4][R190.64] ;  /* 0x00000004bedc7981 */ /* 0x0000e2000c1e1500 */
[----:B--2---:R-:W-:-:S05]  /*84c0*/  IMAD.WIDE R192, R6, 0x2, R192 ;  /* 0x0000000206c07825 */ /* 0x004fca00078e02c0 */
[----:B------:R-:W2:Y:S04]  /*84d0*/  LDG.E.U16 R222, desc[UR4][R192.64] ;  /* 0x00000004c0de7981 */ /* 0x000ea8000c1e1500 */
[----:B------:R-:W2:Y:S01]  /*84e0*/  LDL.64 R192, [R1+0x4c0] ;  /* 0x0004c00001c07983 */ /* 0x000ea20000100a00 */
[----:B----4-:R-:W-:-:S05]  /*84f0*/  IMAD.WIDE R188, R6, 0x2, R188 ;  /* 0x0000000206bc7825 */ /* 0x010fca00078e02bc */
[----:B------:R-:W4:Y:S04]  /*8500*/  LDG.E.U16 R195, desc[UR4][R188.64] ;  /* 0x00000004bcc37981 */ /* 0x000f28000c1e1500 */
[----:B------:R-:W4:Y:S01]  /*8510*/  LDL.64 R188, [R1+0x510] ;  /* 0x0005100001bc7983 */ /* 0x000f220000100a00 */
[----:B0-----:R-:W-:-:S03]  /*8520*/  IMAD.WIDE R190, R6, 0x2, R186 ;  /* 0x0000000206be7825 */ /* 0x001fc600078e02ba */
[----:B------:R-:W4:Y:S01]  /*8530*/  LDL.64 R186, [R1+0x4a8] ;  /* 0x0004a80001ba7983 */ /* 0x000f220000100a00 */
[----:B---3--:R-:W-:-:S06]  /*8540*/  IMAD.WIDE R196, R6, 0x2, R196 ;  /* 0x0000000206c47825 */ /* 0x008fcc00078e02c4 */
[----:B------:R-:W3:Y:S04]  /*8550*/  LDG.E.U16 R196, desc[UR4][R196.64] ;  /* 0x00000004c4c47981 */ /* 0x000ee8000c1e1500 */
[----:B------:R0:W3:Y:S02]  /*8560*/  LDG.E.U16 R197, desc[UR4][R190.64] ;  /* 0x00000004bec57981 */ /* 0x0000e4000c1e1500 */
[C---:B0-----:R-:W-:Y:S02]  /*8570*/  IMAD.WIDE R190, R6.reuse, 0x2, R184 ;  /* 0x0000000206be7825 */ /* 0x041fe400078e02b8 */
[----:B------:R-:W3:Y:S04]  /*8580*/  LDL.LU R185, [R1+0x20] ;  /* 0x0000200001b97983 */ /* 0x000ee80000300800 */
[----:B------:R-:W3:Y:S04]  /*8590*/  LDL.LU R184, [R1+0x1c] ;  /* 0x00001c0001b87983 */ /* 0x000ee80000300800 */
[----:B------:R-:W3:Y:S01]  /*85a0*/  LDG.E.U16 R190, desc[UR4][R190.64] ;  /* 0x00000004bebe7981 */ /* 0x000ee2000c1e1500 */
[----:B--2---:R-:W-:-:S06]  /*85b0*/  IMAD.WIDE R192, R6, 0x2, R192 ;  /* 0x0000000206c07825 */ /* 0x004fcc00078e02c0 */
[----:B------:R-:W2:Y:S01]  /*85c0*/  LDG.E.U16 R192, desc[UR4][R192.64] ;  /* 0x00000004c0c07981 */ /* 0x000ea2000c1e1500 */
[----:B----4-:R-:W-:-:S05]  /*85d0*/  IMAD.WIDE R188, R6, 0x2, R188 ;  /* 0x0000000206bc7825 */ /* 0x010fca00078e02bc */
[----:B------:R0:W4:Y:S04]  /*85e0*/  LDG.E.U16 R193, desc[UR4][R188.64] ;  /* 0x00000004bcc17981 */ /* 0x000128000c1e1500 */
[----:B------:R-:W0:Y:S02]  /*85f0*/  LDL.64 R188, [R1+0x4b8] ;  /* 0x0004b80001bc7983 */ /* 0x000e240000100a00 */
[----:B0-----:R-:W-:-:S05]  /*8600*/  IMAD.WIDE R188, R6, 0x2, R188 ;  /* 0x0000000206bc7825 */ /* 0x001fca00078e02bc */
[----:B------:R0:W4:Y:S04]  /*8610*/  LDG.E.U16 R191, desc[UR4][R188.64] ;  /* 0x00000004bcbf7981 */ /* 0x000128000c1e1500 */
[----:B------:R-:W0:Y:S02]  /*8620*/  LDL.64 R188, [R1+0x4b0] ;  /* 0x0004b00001bc7983 */ /* 0x000e240000100a00 */
[----:B0-----:R-:W-:-:S05]  /*8630*/  IMAD.WIDE R188, R6, 0x2, R188 ;  /* 0x0000000206bc7825 */ /* 0x001fca00078e02bc */
[----:B------:R0:W4:Y:S04]  /*8640*/  LDG.E.U16 R232, desc[UR4][R188.64] ;  /* 0x00000004bce87981 */ /* 0x000128000c1e1500 */
[----:B------:R-:W0:Y:S02]  /*8650*/  LDL.64 R188, [R1+0x500] ;  /* 0x0005000001bc7983 */ /* 0x000e240000100a00 */
[----:B0-----:R-:W-:-:S05]  /*8660*/  IMAD.WIDE R188, R6, 0x2, R188 ;  /* 0x0000000206bc7825 */ /* 0x001fca00078e02bc */
[----:B------:R0:W4:Y:S02]  /*8670*/  LDG.E.U16 R234, desc[UR4][R188.64] ;  /* 0x00000004bcea7981 */ /* 0x000124000c1e1500 */
[C---:B0-----:R-:W-:Y:S02]  /*8680*/  IMAD.WIDE R188, R6.reuse, 0x2, R186 ;  /* 0x0000000206bc7825 */ /* 0x041fe400078e02ba */
[----:B------:R-:W3:Y:S04]  /*8690*/  LDL.64 R186, [R1+0x470] ;  /* 0x0004700001ba7983 */ /* 0x000ee80000100a00 */
        /* <DEDUP_REMOVED lines=22> */
[----:B------:R-:W0:Y:S04]  /*8800*/  LDL.64 R188, [R1+0x478] ;  /* 0x0004780001bc7983 */ /* 0x000e280000100a00 */
[----:B------:R-:W-:Y:S01]  /*8810*/  STL [R1+0x870], R6 ;  /* 0x0008700601007387 */ /* 0x000fe20000100800 */
[----:B0-----:R-:W-:-:S05]  /*8820*/  IMAD.WIDE R188, R6, 0x2, R188 ;  /* 0x0000000206bc7825 */ /* 0x001fca00078e02bc */
[----:B------:R3:W4:Y:S02]  /*8830*/  LDG.E.U16 R252, desc[UR4][R188.64] ;  /* 0x00000004bcfc7981 */ /* 0x000724000c1e1500 */
[----:B---3--:R-:W-:-:S06]  /*8840*/  IMAD.WIDE R188, R6, 0x2, R186 ;  /* 0x0000000206bc7825 */ /* 0x008fcc00078e02ba */
[----:B------:R-:W3:Y:S01]  /*8850*/  LDG.E.U16 R188, desc[UR4][R188.64] ;  /* 0x00000004bcbc7981 */ /* 0x000ee2000c1e1500 */
[----:B------:R-:W-:Y:S06]  /*8860*/  BAR.SYNC.DEFER_BLOCKING 0x0 ;  /* 0x0000000000007b1d */ /* 0x000fec0000010000 */
[----:B------:R0:W-:Y:S04]  /*8870*/  STS.U16 [R13+0x8400], R12 ;  /* 0x0084000c0d007388 */ /* 0x0001e80000000400 */
[----:B------:R1:W-:Y:S04]  /*8880*/  STS.U16 [R13+0xc400], R14 ;  /* 0x00c4000e0d007388 */ /* 0x0003e80000000400 */
[----:B0-----:R-:W3:Y:S04]  /*8890*/  LDL.LU R12, [R1+0x974] ;  /* 0x00097400010c7983 */ /* 0x001ee80000300800 */
[----:B-1----:R-:W2:Y:S04]  /*88a0*/  LDL.LU R14, [R1+0x970] ;  /* 0x00097000010e7983 */ /* 0x002ea80000300800 */
[----:B------:R0:W-:Y:S04]  /*88b0*/  STS.U16 [R13+0xc000], R184 ;  /* 0x00c000b80d007388 */ /* 0x0001e80000000400 */
[----:B------:R-:W4:Y:S04]  /*88c0*/  LDL.LU R187, [R1+0x18] ;  /* 0x0000180001bb7983 */ /* 0x000f280000300800 */
[----:B------:R-:W-:Y:S04]  /*88d0*/  STS.U16 [R13+0x8000], R185 ;  /* 0x008000b90d007388 */ /* 0x000fe80000000400 */
[----:B0-----:R-:W3:Y:S04]  /*88e0*/  LDL.LU R184, [R1+0x14] ;  /* 0x0000140001b87983 */ /* 0x001ee80000300800 */
        /* <DEDUP_REMOVED lines=12> */
[----:B------:R-:W-:Y:S04]  /*89b0*/  STL [R1+0x874], R13 ;  /* 0x0008740d01007387 */ /* 0x000fe80000100800 */
[----:B--2---:R0:W-:Y:S04]  /*89c0*/  STS.U16 [R14+0x8480], R4 ;  /* 0x008480040e007388 */ /* 0x0041e80000000400 */
[----:B------:R1:W-:Y:S04]  /*89d0*/  STS.U16 [R14+0xc480], R15 ;  /* 0x00c4800f0e007388 */ /* 0x0003e80000000400 */
[----:B0-----:R-:W2:Y:S04]  /*89e0*/  LDL.LU R4, [R1+0x96c] ;  /* 0x00096c0001047983 */ /* 0x001ea80000300800 */
[----:B-1----:R-:W4:Y:S04]  /*89f0*/  LDL.LU R15, [R1+0x968] ;  /* 0x00096800010f7983 */ /* 0x002f280000300800 */
[----:B------:R-:W2:Y:S04]  /*8a00*/  LDL.LU R186, [R1+0x10] ;  /* 0x0000100001ba7983 */ /* 0x000ea80000300800 */
[----:B------:R-:W-:Y:S04]  /*8a10*/  STS.U16 [R14+0x8080], R204 ;  /* 0x008080cc0e007388 */ /* 0x000fe80000000400 */
[----:B------:R-:W-:Y:S04]  /*8a20*/  STS.U16 [R14+0xc080], R206 ;  /* 0x00c080ce0e007388 */ /* 0x000fe80000000400 */
[----:B------:R-:W2:Y:S04]  /*8a30*/  LDL.LU R185, [R1+0xc] ;  /* 0x00000c0001b97983 */ /* 0x000ea80000300800 */
        /* <DEDUP_REMOVED lines=13> */
[----:B----4-:R0:W-:Y:S04]  /*8b10*/  STS.U16 [R15+0x8500], R3 ;  /* 0x008500030f007388 */ /* 0x0101e80000000400 */
[----:B------:R1:W-:Y:S04]  /*8b20*/  STS.U16 [R15+0xc500], R16 ;  /* 0x00c500100f007388 */ /* 0x0003e80000000400 */
[----:B0-----:R-:W4:Y:S04]  /*8b30*/  LDL.LU R3, [R1+0x964] ;  /* 0x0009640001037983 */ /* 0x001f280000300800 */
[----:B-1----:R-:W2:Y:S04]  /*8b40*/  LDL.LU R16, [R1+0x960] ;  /* 0x0009600001107983 */ /* 0x002ea80000300800 */
[----:B---3--:R0:W-:Y:S04]  /*8b50*/  STS.U16 [R15+0xc100], R184 ;  /* 0x00c100b80f007388 */ /* 0x0081e80000000400 */
[----:B------:R-:W-:Y:S04]  /*8b60*/  STS.U16 [R15+0x8100], R187 ;  /* 0x008100bb0f007388 */ /* 0x000fe80000000400 */
        /* <DEDUP_REMOVED lines=17> */
[----:B-1----:R-:W2:Y:S04]  /*8c80*/  LDL.LU R10, [R1+0x958] ;  /* 0x00095800010a7983 */ /* 0x002ea80000300800 */
        /* <DEDUP_REMOVED lines=17> */
[----:B------:R2:W-:Y:S04]  /*8da0*/  STS.U16 [R10+0xc600], R9 ;  /* 0x00c600090a007388 */ /* 0x0005e80000000400 */
[----:B0-----:R-:W4:Y:S04]  /*8db0*/  LDL.LU R0, [R1+0x954] ;  /* 0x0009540001007983 */ /* 0x001f280000300800 */
[----:B-1----:R-:W4:Y:S04]  /*8dc0*/  LDL.LU R2, [R1+0x950] ;  /* 0x0009500001027983 */ /* 0x002f280000300800 */
[----:B--2---:R-:W4:Y:S04]  /*8dd0*/  LDL.LU R9, [R1+0x94c] ;  /* 0x00094c0001097983 */ /* 0x004f280000300800 */
[----:B---3--:R-:W-:Y:S04]  /*8de0*/  STS.U16 [R10+0x8200], R184 ;  /* 0x008200b80a007388 */ /* 0x008fe80000000400 */
        /* <DEDUP_REMOVED lines=15> */
[----:B------:R2:W-:Y:S04]  /*8ee0*/  STS.U16 [R9+0x8680], R5 ;  /* 0x0086800509007388 */ /* 0x0005e80000000400 */
[----:B0-----:R-:W3:Y:S04]  /*8ef0*/  LDL.LU R3, [R1+0x948] ;  /* 0x0009480001037983 */ /* 0x001ee80000300800 */
[----:B-1----:R-:W4:Y:S04]  /*8f00*/  LDL.LU R4, [R1+0x944] ;  /* 0x0009440001047983 */ /* 0x002f280000300800 */
[----:B--2---:R-:W2:Y:S04]  /*8f10*/  LDL.LU R5, [R1+0x940] ;  /* 0x0009400001057983 */ /* 0x004ea80000300800 */
[----:B------:R0:W-:Y:S04]  /*8f20*/  STS.U16 [R9+0xc680], R8 ;  /* 0x00c6800809007388 */ /* 0x0001e80000000400 */
        /* <DEDUP_REMOVED lines=14> */
[----:B---3--:R0:W-:Y:S04]  /*9010*/  STS.U16 [R8+0x8300], R12 ;  /* 0x0083000c08007388 */ /* 0x0081e80000000400 */
[----:B------:R1:W-:Y:S04]  /*9020*/  STS.U16 [R8+0xc300], R7 ;  /* 0x00c3000708007388 */ /* 0x0003e80000000400 */
[----:B0-----:R-:W3:Y:S04]  /*9030*/  LDL.LU R12, [R1+0x938] ;  /* 0x00093800010c7983 */ /* 0x001ee80000300800 */
[----:B-1----:R-:W4:Y:S01]  /*9040*/  LDL.LU R7, [R1+0x934] ;  /* 0x0009340001077983 */ /* 0x002f220000300800 */
[----:B------:R-:W0:Y:S03]  /*9050*/  S2R R9, SR_CgaCtaId ;  /* 0x0000000000097919 */ /* 0x000e260000008800 */
        /* <DEDUP_REMOVED lines=13> */
[----:B------:R-:W-:Y:S01]  /*9130*/  STS.U16 [R8+0xdf00], R248 ;  /* 0x00df00f808007388 */ /* 0x000fe20000000400 */
[----:B------:R-:W-:-:S04]  /*9140*/  MOV R6, 0x400 ;  /* 0x0000040000067802 */ /* 0x000fc80000000f00 */
[----:B0-----:R-:W-:-:S04]  /*9150*/  LEA R6, R9, R6, 0x18 ;  /* 0x0000000609067211 */ /* 0x001fc800078ec0ff */
[----:B------:R-:W-:-:S04]  /*9160*/  SHF.R.U32.HI R6, RZ, 0x4, R6 ;  /* 0x00000004ff067819 */ /* 0x000fc80000011606 */
[----:B------:R-:W-:-:S04]  /*9170*/  SGXT.U32 R6, R6, 0xe ;  /* 0x0000000e0606781a */ /* 0x000fc80000000000 */
[----:B------:R-:W-:Y:S01]  /*9180*/  R2UR UR56, R6 ;  /* 0x00000000063872ca */ /* 0x000fe200000e0000 */
[----:B------:R-:W-:Y:S01]  /*9190*/  UMOV UR57, 0x40000040 ;  /* 0x4000004000397882 */ /* 0x000fe20000000000 */
[----:B----4-:R0:W-:Y:S04]  /*91a0*/  STS.U16 [R7+0x8380], R11 ;  /* 0x0083800b07007388 */ /* 0x0101e80000000400 */
        /* <DEDUP_REMOVED lines=14> */
[----:B------:R-:W-:Y:S01]  /*9290*/  STS.U16 [R7+0xdf80], R188 ;  /* 0x00df80bc07007388 */ /* 0x000fe20000000400 */
[----:B------:R2:W-:Y:S06]  /*92a0*/  MEMBAR.ALL.CTA ;  /* 0x0000000000007992 */ /* 0x0005ec0000008000 */
[----:B--2---:R-:W2:Y:S02]  /*92b0*/  FENCE.VIEW.ASYNC.S ;  /* 0x00000000000073c6 */ /* 0x004ea40000000000 */
[----:B--2---:R-:W-:Y:S06]  /*92c0*/  BAR.SYNC.DEFER_BLOCKING 0x0 ;  /* 0x0000000000007b1d */ /* 0x004fec0000010000 */
[----:B-1----:R-:W-:-:S06]  /*92d0*/  WARPGROUP.ARRIVE ;  /* 0x00000000000079c5 */ /* 0x002fcc0000000000 */
[----:B------:R-:W-:Y:S04]  /*92e0*/  HGMMA.64x64x16.F32.BF16 R152, gdesc[UR56].tnspA, RZ, !UPT ;  /* 0x20e00000389879f0 */ /* 0x000fe8000c7018ff */
[----:B------:R-:W-:Y:S04]  /*92f0*/  HGMMA.64x64x16.F32.BF16 R152, gdesc[UR8].tnspA, R152 ;  /* 0x20e00000089879f0 */ /* 0x000fe80008701898 */
[----:B------:R-:W-:Y:S01]  /*9300*/  HGMMA.64x64x16.F32.BF16 R152, gdesc[UR12].tnspA, R152 ;  /* 0x20e000000c9879f0 */ /* 0x000fe20008701898 */
[----:B------:R-:W-:Y:S02]  /*9310*/  UIADD3.64 UR44, UR8, 0x180, URZ ;  /* 0x00000180082c7897 */ /* 0x000fe4000fffe03f */
[----:B------:R-:W-:Y:S01]  /*9320*/  UIADD3.64 UR46, UR10, 0x1fe, URZ ;  /* 0x000001fe0a2e7897 */ /* 0x000fe2000fffe03f */
[----:B------:R-:W-:Y:S01]  /*9330*/  HGMMA.64x64x16.F32.BF16 R152, gdesc[UR16].tnspA, R152 ;  /* 0x20e00000109879f0 */ /* 0x000fe20008701898 */
[----:B------:R-:W-:-:S02]  /*9340*/  UIADD3.64 UR48, UR8, 0x200, URZ ;  /* 0x0000020008307897 */ /* 0x000fc4000fffe03f */
[----:B------:R-:W-:-:S05]  /*9350*/  UIADD3.64 UR50, UR10, 0x200, URZ ;  /* 0x000002000a327897 */ /* 0x000fca000fffe03f */
[----:B------:R-:W-:Y:S01]  /*9360*/  HGMMA.64x64x16.F32.BF16 R152, gdesc[UR44].tnspA, R152 ;  /* 0x20e000002c9879f0 */ /* 0x000fe20008701898 */
[----:B------:R-:W-:Y:S02]  /*9370*/  UIADD3.64 UR52, UR8, 0x280, URZ ;  /* 0x0000028008347897 */ /* 0x000fe4000fffe03f */
[----:B------:R-:W-:Y:S01]  /*9380*/  UIADD3.64 UR54, UR10, 0x202, URZ ;  /* 0x000002020a367897 */ /* 0x000fe2000fffe03f */
[----:B------:R-:W-:Y:S08]  /*9390*/  HGMMA.64x64x16.F32.BF16 R152, gdesc[UR48].tnspA, R152 ;  /* 0x20e00000309879f0 */ /* 0x000ff00008701898 */
[----:B------:R-:W-:Y:S01]  /*93a0*/  HGMMA.64x64x16.F32.BF16 R152, gdesc[UR52].tnspA, R152 ;  /* 0x20e00000349879f0 */ /* 0x000fe20008701898 */
[----:B------:R-:W-:Y:S04]  /*93b0*/  STL [R1+0x88c], R8 ;  /* 0x00088c0801007387 */ /* 0x000fe80000100800 */
[----:B0-----:R-:W2:Y:S04]  /*93c0*/  LDL.LU R11, [R1+0x930] ;  /* 0x00093000010b7983 */ /* 0x001ea80000300800 */
[----:B----4-:R-:W4:Y:S04]  /*93d0*/  LDL.LU R17, [R1+0x92c] ;  /* 0x00092c0001117983 */ /* 0x010f280000300800 */
[----:B------:R-:W3:Y:S04]  /*93e0*/  LDL.LU R187, [R1+0x44] ;  /* 0x0000440001bb7983 */ /* 0x000ee80000300800 */
[----:B------:R-:W3:Y:S04]  /*93f0*/  LDL.LU R186, [R1+0x40] ;  /* 0x0000400001ba7983 */ /* 0x000ee80000300800 */
[----:B------:R-:W3:Y:S04]  /*9400*/  LDL.LU R185, [R1+0x3c] ;  /* 0x00003c0001b97983 */ /* 0x000ee80000300800 */
[----:B------:R-:W3:Y:S01]  /*9410*/  LDL.LU R184, [R1+0x38] ;  /* 0x0000380001b87983 */ /* 0x000ee20000300800 */
[----:B------:R-:W-:Y:S04]  /*9420*/  HGMMA.64x64x16.F32.BF16 R152, gdesc[UR20].tnspA, R152 ;  /* 0x20e00000149879f0 */ /* 0x000fe80008701898 */
[----:B------:R-:W-:Y:S04]  /*9430*/  HGMMA.64x64x16.F32.BF16 R152, gdesc[UR24].tnspA, R152 ;  /* 0x20e00000189879f0 */ /* 0x000fe80008701898 */
[----:B------:R-:W-:Y:S04]  /*9440*/  HGMMA.64x64x16.F32.BF16 R152, gdesc[UR28].tnspA, R152 ;  /* 0x20e000001c9879f0 */ /* 0x000fe80008701898 */
[----:B------:R-:W-:Y:S01]  /*9450*/  HGMMA.64x64x16.F32.BF16 R152, gdesc[UR32].tnspA, R152 ;  /* 0x20e00000209879f0 */ /* 0x000fe20008701898 */
[----:B------:R0:W-:Y:S01]  /*9460*/  STL [R1+0x890], R7 ;  /* 0x0008900701007387 */ /* 0x0001e20000100800 */
[----:B----4-:R-:W-:-:S03]  /*9470*/  R2UR UR51, R17 ;  /* 0x00000000113372ca */ /* 0x010fc600000e0000 */
[----:B------:R-:W4:Y:S01]  /*9480*/  LDL.LU R17, [R1+0x928] ;  /* 0x0009280001117983 */ /* 0x000f220000300800 */
[----:B------:R-:W-:Y:S01]  /*9490*/  HGMMA.64x64x16.F32.BF16 R152, gdesc[UR36].tnspA, R152 ;  /* 0x20e00000249879f0 */ /* 0x000fe20008701898 */
[----:B--2---:R-:W-:Y:S02]  /*94a0*/  R2UR UR50, R11 ;  /* 0x000000000b3272ca */ /* 0x004fe400000e0000 */
[----:B------:R-:W2:Y:S01]  /*94b0*/  LDL.LU R11, [R1+0x924] ;  /* 0x00092400010b7983 */ /* 0x000ea20000300800 */
[----:B---3--:R-:W-:-:S03]  /*94c0*/  R2UR UR49, R12 ;  /* 0x000000000c3172ca */ /* 0x008fc600000e0000 */
[----:B------:R-:W3:Y:S01]  /*94d0*/  LDL.LU R12, [R1+0x920] ;  /* 0x00092000010c7983 */ /* 0x000ee20000300800 */
[----:B------:R-:W-:Y:S02]  /*94e0*/  R2UR UR48, R5 ;  /* 0x00000000053072ca */ /* 0x000fe400000e0000 */
[----:B------:R-:W-:Y:S01]  /*94f0*/  R2UR UR54, R3 ;  /* 0x00000000033672ca */ /* 0x000fe200000e0000 */
[----:B------:R-:W3:Y:S01]  /*9500*/  LDL.LU R5, [R1+0x91c] ;  /* 0x00091c0001057983 */ /* 0x000ee20000300800 */
[----:B------:R-:W-:Y:S02]  /*9510*/  R2UR UR53, R2 ;  /* 0x00000000023572ca */ /* 0x000fe400000e0000 */
[----:B------:R-:W-:Y:S01]  /*9520*/  R2UR UR47, R187 ;  /* 0x00000000bb2f72ca */ /* 0x000fe200000e0000 */
[----:B------:R-:W3:Y:S01]  /*9530*/  LDL.64 R14, [R1+0x460] ;  /* 0x00046000010e7983 */ /* 0x000ee20000100a00 */
[----:B------:R-:W-:Y:S02]  /*9540*/  R2UR UR46, R186 ;  /* 0x00000000ba2e72ca */ /* 0x000fe400000e0000 */
[----:B------:R-:W-:Y:S01]  /*9550*/  R2UR UR45, R185 ;  /* 0x00000000b92d72ca */ /* 0x000fe200000e0000 */
[----:B------:R-:W3:Y:S01]  /*9560*/  LDL.64 R2, [R1+0x450] ;  /* 0x0004500001027983 */ /* 0x000ee20000100a00 */
[----:B------:R-:W-:-:S03]  /*9570*/  R2UR UR44, R184 ;  /* 0x00000000b82c72ca */ /* 0x000fc600000e0000 */
[----:B0-----:R-:W3:Y:S01]  /*9580*/  LDL.64 R6, [R1+0x458] ;  /* 0x0004580001067983 */ /* 0x001ee20000100a00 */
[----:B------:R-:W-:Y:S02]  /*9590*/  R2UR UR55, R4 ;  /* 0x00000000043772ca */ /* 0x000fe400000e0000 */
[----:B------:R-:W-:Y:S01]  /*95a0*/  R2UR UR52, R0 ;  /* 0x00000000003472ca */ /* 0x000fe200000e0000 */
[----:B------:R-:W0:Y:S01]  /*95b0*/  S2R R189, SR_TID.X ;  /* 0x0000000000bd7919 */ /* 0x000e220000002100 */
[----:B------:R-:W1:Y:S01]  /*95c0*/  LDC R0, c[0x0][0x238] ;  /* 0x00008e00ff007b82 */ /* 0x000e620000000800 */
[----:B------:R-:W3:Y:S04]  /*95d0*/  LDL.64 R184, [R1+0x430] ;  /* 0x0004300001b87983 */ /* 0x000ee80000100a00 */
[----:B------:R-:W3:Y:S04]  /*95e0*/  LDL.64 R198, [R1+0x468] ;  /* 0x0004680001c67983 */ /* 0x000ee80000100a00 */
[----:B------:R-:W3:Y:S04]  /*95f0*/  LDL.64 R196, [R1+0x448] ;  /* 0x0004480001c47983 */ /* 0x000ee80000100a00 */
[----:B------:R-:W3:Y:S04]  /*9600*/  LDL.64 R204, [R1+0x440] ;  /* 0x0004400001cc7983 */ /* 0x000ee80000100a00 */
[----:B------:R-:W3:Y:S04]  /*9610*/  LDL.64 R186, [R1+0x438] ;  /* 0x0004380001ba7983 */ /* 0x000ee80000100a00 */
[----:B------:R-:W3:Y:S01]  /*9620*/  LDL.64 R8, [R1+0x428] ;  /* 0x0004280001087983 */ /* 0x000ee20000100a00 */
[----:B------:R-:W-:Y:S04]  /*9630*/  HGMMA.64x64x16.F32.BF16 R152, gdesc[UR40].tnspA, R152 ;  /* 0x20e00000289879f0 */ /* 0x000fe80008701898 */
[----:B------:R-:W-:Y:S04]  /*9640*/  HGMMA.64x64x16.F32.BF16 R152, gdesc[UR44].tnspA, R152 ;  /* 0x20e000002c9879f0 */ /* 0x000fe80008701898 */
[----:B------:R-:W-:Y:S01]  /*9650*/  HGMMA.64x64x16.F32.BF16 R152, gdesc[UR48].tnspA, R152 ;  /* 0x20e00000309879f0 */ /* 0x000fe20008701898 */
[----:B0-----:R-:W-:-:S05]  /*9660*/  IMAD.SHL.U32 R189, R189, 0x2, RZ ;  /* 0x00000002bdbd7824 */ /* 0x001fca00078e00ff */
[----:B------:R-:W-:-:S04]  /*9670*/  LOP3.LUT R189, R189, 0x6, RZ, 0xc0, !PT ;  /* 0x00000006bdbd7812 */ /* 0x000fc800078ec0ff */
[----:B----4-:R-:W-:Y:S01]  /*9680*/  IADD3 R189, P0, R189, R17, RZ ;  /* 0x00000011bdbd7210 */ /* 0x010fe20007f1e0ff */
[----:B------:R-:W-:Y:S03]  /*9690*/  HGMMA.64x64x16.F32.BF16 R152, gdesc[UR52].tnspA, R152, gsb0 ;  /* 0x20e00000349879f0 */ /* 0x000fe60008001898 */
[----:B------:R-:W-:Y:S02]  /*96a0*/  IADD3 R18, P1, R189, 0x9, RZ ;  /* 0x00000009bd127810 */ /* 0x000fe40007f3e0ff */
[----:B--2---:R-:W-:Y:S02]  /*96b0*/  LOP3.LUT R188, R11, 0x8, RZ, 0xfc, !PT ;  /* 0x000000080bbc7812 */ /* 0x004fe400078efcff */
[----:B------:R-:W-:Y:S02]  /*96c0*/  IADD3 R19, P6, R189, 0x8, RZ ;  /* 0x00000008bd137810 */ /* 0x000fe40007fde0ff */
[----:B---3--:R-:W-:-:S02]  /*96d0*/  IADD3.X R192, RZ, R12, RZ, P0, !PT ;  /* 0x0000000cffc07210 */ /* 0x008fc400007fe4ff */
[CC--:B------:R-:W-:Y:S02]  /*96e0*/  ISETP.GT.U32.AND P3, PT, R18.reuse, R11.reuse, PT ;  /* 0x0000000b1200720c */ /* 0x0c0fe40003f64070 */
[----:B------:R-:W-:Y:S02]  /*96f0*/  ISETP.GT.U32.AND P5, PT, R18, R188, PT ;  /* 0x000000bc1200720c */ /* 0x000fe40003fa4070 */
[----:B------:R-:W-:Y:S02]  /*9700*/  IADD3 R18, P0, R189, 0x10, RZ ;  /* 0x00000010bd127810 */ /* 0x000fe40007f1e0ff */
[-C--:B------:R-:W-:Y:S01]  /*9710*/  ISETP.GT.U32.AND P4, PT, R19, R11.reuse, PT ;  /* 0x0000000b1300720c */ /* 0x080fe20003f84070 */
[--C-:B------:R-:W-:Y:S01]  /*9720*/  IMAD.X R19, RZ, RZ, R192.reuse, P6 ;  /* 0x000000ffff137224 */ /* 0x100fe200030e06c0 */
[C---:B------:R-:W-:Y:S01]  /*9730*/  ISETP.GE.U32.AND P2, PT, R189.reuse, R11, PT ;  /* 0x0000000bbd00720c */ /* 0x040fe20003f46070 */
[--C-:B------:R-:W-:Y:S01]  /*9740*/  IMAD.X R21, RZ, RZ, R192.reuse, P1 ;  /* 0x000000ffff157224 */ /* 0x100fe200008e06c0 */
[C---:B------:R-:W-:Y:S01]  /*9750*/  IADD3 R22, P6, R189.reuse, 0x11, RZ ;  /* 0x00000011bd167810 */ /* 0x040fe20007fde0ff */
[----:B------:R-:W-:Y:S01]  /*9760*/  IMAD.X R193, RZ, RZ, R192, P0 ;  /* 0x000000ffffc17224 */ /* 0x000fe200000e06c0 */
[----:B------:R-:W-:-:S02]  /*9770*/  IADD3 R23, P1, R189, 0x18, RZ ;  /* 0x00000018bd177810 */ /* 0x000fc40007f3e0ff */
[C---:B------:R-:W-:Y:S02]  /*9780*/  IADD3 R194, P0, R189.reuse, 0x19, RZ ;  /* 0x00000019bdc27810 */ /* 0x040fe40007f1e0ff */
[----:B------:R-:W-:Y:S01]  /*9790*/  ISETP.GE.U32.AND.EX P2, PT, R192, RZ, PT, P2 ;  /* 0x000000ffc000720c */ /* 0x000fe20003f46120 */
[--C-:B------:R-:W-:Y:S01]  /*97a0*/  IMAD.X R195, RZ, RZ, R192.reuse, P6 ;  /* 0x000000ffffc37224 */ /* 0x100fe200030e06c0 */
[----:B------:R-:W-:Y:S01]  /*97b0*/  IADD3.X R190, RZ, R192, RZ, P1, !PT ;  /* 0x000000c0ffbe7210 */ /* 0x000fe20000ffe4ff */
[----:B------:R-:W-:Y:S01]  /*97c0*/  IMAD.X R191, RZ, RZ, R192, P0 ;  /* 0x000000ffffbf7224 */ /* 0x000fe200000e06c0 */
[C---:B------:R-:W-:Y:S02]  /*97d0*/  ISETP.GT.U32.AND P6, PT, R18.reuse, R11, PT ;  /* 0x0000000b1200720c */ /* 0x040fe40003fc4070 */
[-C--:B------:R-:W-:Y:S02]  /*97e0*/  ISETP.GT.U32.AND P1, PT, R18, R188.reuse, PT ;  /* 0x000000bc1200720c */ /* 0x080fe40003f24070 */
[----:B------:R-:W-:-:S02]  /*97f0*/  ISETP.GT.U32.AND P0, PT, R189, R188, PT ;  /* 0x000000bcbd00720c */ /* 0x000fc40003f04070 */
[----:B------:R-:W-:Y:S02]  /*9800*/  ISETP.GT.U32.AND.EX P4, PT, R19, RZ, PT, P4 ;  /* 0x000000ff1300720c */ /* 0x000fe40003f84140 */
[----:B------:R-:W-:Y:S02]  /*9810*/  ISETP.GT.U32.AND.EX P0, PT, R192, RZ, PT, P0 ;  /* 0x000000ffc000720c */ /* 0x000fe40003f04100 */
[C---:B------:R-:W-:Y:S02]  /*9820*/  ISETP.GT.U32.AND.EX P3, PT, R21.reuse, RZ, PT, P3 ;  /* 0x000000ff1500720c */ /* 0x040fe40003f64130 */
[----:B------:R-:W-:Y:S02]  /*9830*/  ISETP.GT.U32.AND.EX P5, PT, R21, RZ, PT, P5 ;  /* 0x000000ff1500720c */ /* 0x000fe40003fa4150 */
[C---:B------:R-:W-:Y:S02]  /*9840*/  ISETP.GT.U32.AND.EX P1, PT, R193.reuse, RZ, PT, P1 ;  /* 0x000000ffc100720c */ /* 0x040fe40003f24110 */
[----:B------:R-:W-:Y:S01]  /*9850*/  ISETP.GT.U32.AND.EX P6, PT, R193, RZ, PT, P6 ;  /* 0x000000ffc100720c */ /* 0x000fe20003fc4160 */
[----:B------:R-:W-:-:S02]  /*9860*/  WARPGROUP.DEPBAR.LE gsb0, 0x0 ;  /* 0x00008000000079c5 */ /* 0x000fc40000010000 */
[-C--:B-1----:R-:W-:Y:S01]  /*9870*/  FMUL R153, R153, R0.reuse ;  /* 0x0000000099997220 */ /* 0x082fe20000400000 */
[----:B------:R-:W-:-:S04]  /*9880*/  FMUL R154, R154, R0 ;  /* 0x000000009a9a7220 */ /* 0x000fc80000400000 */
[----:B------:R-:W-:Y:S02]  /*9890*/  FSEL R18, R153, -INF , !P2 ;  /* 0xff80000099127808 */ /* 0x000fe40005000000 */
[----:B------:R-:W-:Y:S01]  /*98a0*/  ISETP.GE.U32.AND P2, PT, R189, R188, PT ;  /* 0x000000bcbd00720c */ /* 0x000fe20003f46070 */
[-C--:B------:R-:W-:Y:S01]  /*98b0*/  FMUL R20, R155, R0.reuse ;  /* 0x000000009b147220 */ /* 0x080fe20000400000 */
[----:B------:R-:W-:Y:S02]  /*98c0*/  FMUL R156, R156, R0 ;  /* 0x000000009c9c7220 */ /* 0x000fe40000400000 */
[----:B------:R-:W-:Y:S02]  /*98d0*/  ISETP.GE.U32.AND.EX P2, PT, R192, RZ, PT, P2 ;  /* 0x000000ffc000720c */ /* 0x000fe40003f46120 */
[----:B------:R-:W-:Y:S02]  /*98e0*/  FSEL R19, R154, -INF , !P0 ;  /* 0xff8000009a137808 */ /* 0x000fe40004000000 */
[----:B------:R-:W-:-:S02]  /*98f0*/  FSEL R20, R20, -INF , !P2 ;  /* 0xff80000014147808 */ /* 0x000fc40005000000 */
[CC--:B------:R-:W-:Y:S02]  /*9900*/  ISETP.GT.U32.AND P0, PT, R22.reuse, R11.reuse, PT ;  /* 0x0000000b1600720c */ /* 0x0c0fe40003f04070 */
[----:B------:R-:W-:Y:S02]  /*9910*/  ISETP.GT.U32.AND P2, PT, R22, R188, PT ;  /* 0x000000bc1600720c */ /* 0x000fe40003f44070 */
[----:B------:R-:W-:Y:S01]  /*9920*/  FSEL R22, R156, -INF , !P4 ;  /* 0xff8000009c167808 */ /* 0x000fe20006000000 */
[-C--:B------:R-:W-:Y:S01]  /*9930*/  FMUL R157, R157, R0.reuse ;  /* 0x000000009d9d7220 */ /* 0x080fe20000400000 */
[----:B------:R-:W-:Y:S01]  /*9940*/  ISETP.GT.U32.AND P4, PT, R189, R11, PT ;  /* 0x0000000bbd00720c */ /* 0x000fe20003f84070 */
[-C--:B------:R-:W-:Y:S01]  /*9950*/  FMUL R154, R152, R0.reuse ;  /* 0x00000000989a7220 */ /* 0x080fe20000400000 */
[-C--:B------:R-:W-:Y:S01]  /*9960*/  FMUL R152, R158, R0.reuse ;  /* 0x000000009e987220 */ /* 0x080fe20000400000 */
[----:B------:R-:W-:Y:S01]  /*9970*/  FMUL R159, R159, R0 ;  /* 0x000000009f9f7220 */ /* 0x000fe20000400000 */
[----:B------:R-:W-:-:S02]  /*9980*/  ISETP.GT.U32.AND.EX P4, PT, R192, RZ, PT, P4 ;  /* 0x000000ffc000720c */ /* 0x000fc40003f84140 */
[----:B------:R-:W-:Y:S01]  /*9990*/  FSEL R21, R157, -INF , !P3 ;  /* 0xff8000009d157808 */ /* 0x000fe20005800000 */
[-C--:B------:R-:W-:Y:S01]  /*99a0*/  FMUL R155, R161, R0.reuse ;  /* 0x00000000a19b7220 */ /* 0x080fe20000400000 */
[C---:B------:R-:W-:Y:S01]  /*99b0*/  ISETP.GT.U32.AND P3, PT, R23.reuse, R11, PT ;  /* 0x0000000b1700720c */ /* 0x040fe20003f64070 */
[-C--:B------:R-:W-:Y:S01]  /*99c0*/  FMUL R157, R162, R0.reuse ;  /* 0x00000000a29d7220 */ /* 0x080fe20000400000 */
[----:B------:R-:W-:Y:S02]  /*99d0*/  FSEL R154, R154, -INF , !P4 ;  /* 0xff8000009a9a7808 */ /* 0x000fe40006000000 */
[----:B------:R-:W-:Y:S01]  /*99e0*/  FSEL R152, R152, -INF , !P4 ;  /* 0xff80000098987808 */ /* 0x000fe20006000000 */
[----:B------:R-:W-:Y:S01]  /*99f0*/  FMUL R153, R160, R0 ;  /* 0x00000000a0997220 */ /* 0x000fe20000400000 */
[----:B------:R-:W-:Y:S01]  /*9a00*/  ISETP.GT.U32.AND P4, PT, R23, R188, PT ;  /* 0x000000bc1700720c */ /* 0x000fe20003f84070 */
[-C--:B------:R-:W-:Y:S01]  /*9a10*/  FMUL R163, R163, R0.reuse ;  /* 0x00000000a3a37220 */ /* 0x080fe20000400000 */
[----:B------:R-:W-:Y:S01]  /*9a20*/  ISETP.GT.U32.AND.EX P0, PT, R195, RZ, PT, P0 ;  /* 0x000000ffc300720c */ /* 0x000fe20003f04100 */
[----:B------:R-:W-:Y:S01]  /*9a30*/  FMUL R158, R164, R0 ;  /* 0x00000000a49e7220 */ /* 0x000fe20000400000 */
[----:B------:R-:W-:-:S02]  /*9a40*/  FSEL R23, R159, -INF , !P5 ;  /* 0xff8000009f177808 */ /* 0x000fc40006800000 */
[----:B------:R-:W-:Y:S02]  /*9a50*/  LOP3.LUT R156, R189, 0x39, RZ, 0xfc, !PT ;  /* 0x00000039bd9c7812 */ /* 0x000fe400078efcff */
[----:B------:R-:W-:Y:S02]  /*9a60*/  ISETP.GT.U32.AND P5, PT, R194, R11, PT ;  /* 0x0000000bc200720c */ /* 0x000fe40003fa4070 */
[----:B------:R-:W-:Y:S02]  /*9a70*/  ISETP.GT.U32.AND.EX P2, PT, R195, RZ, PT, P2 ;  /* 0x000000ffc300720c */ /* 0x000fe40003f44120 */
[----:B------:R-:W-:Y:S02]  /*9a80*/  ISETP.GT.U32.AND.EX P3, PT, R190, RZ, PT, P3 ;  /* 0x000000ffbe00720c */ /* 0x000fe40003f64130 */
[----:B------:R-:W-:Y:S01]  /*9a90*/  LOP3.LUT R159, R189, 0x38, RZ, 0xfc, !PT ;  /* 0x00000038bd9f7812 */ /* 0x000fe200078efcff */
[----:B------:R-:W-:Y:S01]  /*9aa0*/  FMUL R161, R165, R0 ;  /* 0x00000000a5a17220 */ /* 0x000fe20000400000 */
[----:B------:R-:W-:-:S02]  /*9ab0*/  FSEL R155, R155, -INF , !P0 ;  /* 0xff8000009b9b7808 */ /* 0x000fc40004000000 */
[----:B------:R-:W-:Y:S02]  /*9ac0*/  FSEL R157, R157, -INF , !P1 ;  /* 0xff8000009d9d7808 */ /* 0x000fe40004800000 */
[C---:B------:R-:W-:Y:S02]  /*9ad0*/  ISETP.GT.U32.AND P0, PT, R156.reuse, R188, PT ;  /* 0x000000bc9c00720c */ /* 0x040fe40003f04070 */
[----:B------:R-:W-:Y:S02]  /*9ae0*/  ISETP.GT.U32.AND P1, PT, R156, R11, PT ;  /* 0x0000000b9c00720c */ /* 0x000fe40003f24070 */
[----:B------:R-:W-:Y:S02]  /*9af0*/  FSEL R153, R153, -INF , !P6 ;  /* 0xff80000099997808 */ /* 0x000fe40007000000 */
[----:B------:R-:W-:Y:S02]  /*9b00*/  FSEL R156, R163, -INF , !P2 ;  /* 0xff800000a39c7808 */ /* 0x000fe40005000000 */
[----:B------:R-:W-:-:S02]  /*9b10*/  FSEL R158, R158, -INF , !P3 ;  /* 0xff8000009e9e7808 */ /* 0x000fc40005800000 */
[----:B------:R-:W-:Y:S02]  /*9b20*/  ISETP.GT.U32.AND.EX P5, PT, R191, RZ, PT, P5 ;  /* 0x000000ffbf00720c */ /* 0x000fe40003fa4150 */
[-C--:B------:R-:W-:Y:S02]  /*9b30*/  ISETP.GT.U32.AND P6, PT, R194, R188.reuse, PT ;  /* 0x000000bcc200720c */ /* 0x080fe40003fc4070 */
[C---:B------:R-:W-:Y:S02]  /*9b40*/  ISETP.GT.U32.AND P2, PT, R159.reuse, R188, PT ;  /* 0x000000bc9f00720c */ /* 0x040fe40003f44070 */
[----:B------:R-:W-:Y:S01]  /*9b50*/  ISETP.GT.U32.AND P3, PT, R159, R11, PT ;  /* 0x0000000b9f00720c */ /* 0x000fe20003f64070 */
[-C--:B------:R-:W-:Y:S01]  /*9b60*/  FMUL R159, R166, R0.reuse ;  /* 0x00000000a69f7220 */ /* 0x080fe20000400000 */
[----:B------:R-:W-:Y:S01]  /*9b70*/  LOP3.LUT R160, R189, 0x20, RZ, 0xfc, !PT ;  /* 0x00000020bda07812 */ /* 0x000fe200078efcff */
[----:B------:R-:W-:Y:S01]  /*9b80*/  FMUL R167, R167, R0 ;  /* 0x00000000a7a77220 */ /* 0x000fe20000400000 */
[----:B------:R-:W-:-:S02]  /*9b90*/  ISETP.GT.U32.AND.EX P4, PT, R190, RZ, PT, P4 ;  /* 0x000000ffbe00720c */ /* 0x000fc40003f84140 */
[----:B------:R-:W-:Y:S02]  /*9ba0*/  FSEL R161, R161, -INF , !P5 ;  /* 0xff800000a1a17808 */ /* 0x000fe40006800000 */
[----:B------:R-:W-:Y:S02]  /*9bb0*/  ISETP.GT.U32.AND.EX P6, PT, R191, RZ, PT, P6 ;  /* 0x000000ffbf00720c */ /* 0x000fe40003fc4160 */
[----:B------:R-:W-:Y:S02]  /*9bc0*/  ISETP.GT.U32.AND P5, PT, R160, R188, PT ;  /* 0x000000bca000720c */ /* 0x000fe40003fa4070 */
[----:B------:R-:W-:Y:S01]  /*9bd0*/  LOP3.LUT R190, R189, 0x21, RZ, 0xfc, !PT ;  /* 0x00000021bdbe7812 */ /* 0x000fe200078efcff */
[----:B------:R-:W-:Y:S01]  /*9be0*/  FMUL R164, R170, R0 ;  /* 0x00000000aaa47220 */ /* 0x000fe20000400000 */
[----:B------:R-:W-:Y:S02]  /*9bf0*/  FSEL R159, R159, -INF , !P4 ;  /* 0xff8000009f9f7808 */ /* 0x000fe40006000000 */
[----:B------:R-:W-:-:S02]  /*9c00*/  ISETP.GT.U32.AND P4, PT, R160, R11, PT ;  /* 0x0000000ba000720c */ /* 0x000fc40003f84070 */
[----:B------:R-:W-:Y:S02]  /*9c10*/  FSEL R160, R167, -INF , !P6 ;  /* 0xff800000a7a07808 */ /* 0x000fe40007000000 */
[----:B------:R-:W-:Y:S02]  /*9c20*/  ISETP.GT.U32.AND.EX P5, PT, R192, RZ, PT, P5 ;  /* 0x000000ffc000720c */ /* 0x000fe40003fa4150 */
[----:B------:R-:W-:Y:S02]  /*9c30*/  ISETP.GT.U32.AND P6, PT, R190, R188, PT ;  /* 0x000000bcbe00720c */ /* 0x000fe40003fc4070 */
[----:B------:R-:W-:Y:S01]  /*9c40*/  LOP3.LUT R193, R189, 0x28, RZ, 0xfc, !PT ;  /* 0x00000028bdc17812 */ /* 0x000fe200078efcff */
[-C--:B------:R-:W-:Y:S01]  /*9c50*/  FMUL R163, R171, R0.reuse ;  /* 0x00000000aba37220 */ /* 0x080fe20000400000 */
[----:B------:R-:W-:Y:S01]  /*9c60*/  FSEL R164, R164, -INF , !P5 ;  /* 0xff800000a4a47808 */ /* 0x000fe20006800000 */
[----:B------:R-:W-:Y:S01]  /*9c70*/  FMUL R162, R168, R0 ;  /* 0x00000000a8a27220 */ /* 0x000fe20000400000 */
[----:B------:R-:W-:-:S02]  /*9c80*/  ISETP.GT.U32.AND.EX P6, PT, R192, RZ, PT, P6 ;  /* 0x000000ffc000720c */ /* 0x000fc40003fc4160 */
[----:B------:R-:W-:Y:S02]  /*9c90*/  ISETP.GT.U32.AND P5, PT, R193, R188, PT ;  /* 0x000000bcc100720c */ /* 0x000fe40003fa4070 */
[C---:B------:R-:W-:Y:S01]  /*9ca0*/  LOP3.LUT R191, R189.reuse, 0x29, RZ, 0xfc, !PT ;  /* 0x00000029bdbf7812 */ /* 0x040fe200078efcff */
[----:B------:R-:W-:Y:S01]  /*9cb0*/  FMUL R167, R174, R0 ;  /* 0x00000000aea77220 */ /* 0x000fe20000400000 */
[C---:B------:R-:W-:Y:S02]  /*9cc0*/  ISETP.GT.U32.AND.EX P4, PT, R192.reuse, RZ, PT, P4 ;  /* 0x000000ffc000720c */ /* 0x040fe40003f84140 */
[----:B------:R-:W-:Y:S02]  /*9cd0*/  LOP3.LUT R194, R189, 0x30, RZ, 0xfc, !PT ;  /* 0x00000030bdc27812 */ /* 0x000fe400078efcff */
[----:B------:R-:W-:Y:S02]  /*9ce0*/  FSEL R163, R163, -INF , !P6 ;  /* 0xff800000a3a37808 */ /* 0x000fe40007000000 */
[----:B------:R-:W-:-:S02]  /*9cf0*/  ISETP.GT.U32.AND.EX P5, PT, R192, RZ, PT, P5 ;  /* 0x000000ffc000720c */ /* 0x000fc40003fa4150 */
[----:B------:R-:W-:Y:S02]  /*9d00*/  LOP3.LUT R166, R189, 0x31, RZ, 0xfc, !PT ;  /* 0x00000031bda67812 */ /* 0x000fe400078efcff */
[----:B------:R-:W-:Y:S02]  /*9d10*/  ISETP.GT.U32.AND P6, PT, R191, R188, PT ;  /* 0x000000bcbf00720c */ /* 0x000fe40003fc4070 */
[----:B------:R-:W-:Y:S01]  /*9d20*/  FSEL R162, R162, -INF , !P4 ;  /* 0xff800000a2a27808 */ /* 0x000fe20006000000 */
[----:B------:R-:W-:Y:S01]  /*9d30*/  FMUL R165, R175, R0 ;  /* 0x00000000afa57220 */ /* 0x000fe20000400000 */
[----:B------:R-:W-:Y:S02]  /*9d40*/  ISETP.GT.U32.AND P4, PT, R194, R188, PT ;  /* 0x000000bcc200720c */ /* 0x000fe40003f84070 */
[----:B------:R-:W-:Y:S01]  /*9d50*/  FSEL R167, R167, -INF , !P5 ;  /* 0xff800000a7a77808 */ /* 0x000fe20006800000 */
[-C--:B------:R-:W-:Y:S01]  /*9d60*/  FMUL R178, R178, R0.reuse ;  /* 0x00000000b2b27220 */ /* 0x080fe20000400000 */
[----:B------:R-:W-:Y:S01]  /*9d70*/  ISETP.GT.U32.AND.EX P6, PT, R192, RZ, PT, P6 ;  /* 0x000000ffc000720c */ /* 0x000fe20003fc4160 */
[----:B------:R-:W-:Y:S01]  /*9d80*/  FMUL R171, R183, R0 ;  /* 0x00000000b7ab7220 */ /* 0x000fe20000400000 */
[----:B------:R-:W-:Y:S01]  /*9d90*/  ISETP.GT.U32.AND P5, PT, R166, R188, PT ;  /* 0x000000bca600720c */ /* 0x000fe20003fa4070 */
[-C--:B------:R-:W-:Y:S01]  /*9da0*/  FMUL R188, R182, R0.reuse ;  /* 0x00000000b6bc7220 */ /* 0x080fe20000400000 */
[----:B------:R-:W-:Y:S01]  /*9db0*/  STL [R1+0x898], R17 ;  /* 0x0008981101007387 */ /* 0x000fe20000100800 */
[----:B------:R-:W-:Y:S01]  /*9dc0*/  ISETP.GT.U32.AND.EX P4, PT, R192, RZ, PT, P4 ;  /* 0x000000ffc000720c */ /* 0x000fe20003f84140 */
[----:B------:R-:W-:Y:S01]  /*9dd0*/  IMAD.WIDE R182, R5, 0x2, R14 ;  /* 0x0000000205b67825 */ /* 0x000fe200078e020e */
[----:B------:R-:W-:Y:S01]  /*9de0*/  FSEL R165, R165, -INF , !P6 ;  /* 0xff800000a5a57808 */ /* 0x000fe20007000000 */
[----:B------:R-:W-:Y:S02]  /*9df0*/  STL [R1+0x89c], R12 ;  /* 0x00089c0c01007387 */ /* 0x000fe40000100800 */
[----:B------:R-:W-:Y:S01]  /*9e00*/  IMAD.WIDE R174, R5, 0x2, R2 ;  /* 0x0000000205ae7825 */ /* 0x000fe200078e0202 */
[----:B------:R-:W-:Y:S01]  /*9e10*/  ISETP.GT.U32.AND P6, PT, R166, R11, PT ;  /* 0x0000000ba600720c */ /* 0x000fe20003fc4070 */
[----:B------:R0:W-:Y:S01]  /*9e20*/  STL [R1+0x8d4], R18 ;  /* 0x0008d41201007387 */ /* 0x0001e20000100800 */
[----:B------:R-:W-:Y:S01]  /*9e30*/  FSEL R166, R178, -INF , !P4 ;  /* 0xff800000b2a67808 */ /* 0x000fe20006000000 */
[----:B------:R-:W-:-:S02]  /*9e40*/  FMUL R189, R179, R0 ;  /* 0x00000000b3bd7220 */ /* 0x000fc40000400000 */
[----:B------:R-:W-:Y:S01]  /*9e50*/  STL [R1+0x8d8], R22 ;  /* 0x0008d81601007387 */ /* 0x000fe20000100800 */
[----:B------:R-:W-:-:S03]  /*9e60*/  IMAD.WIDE R178, R5, 0x2, R6 ;  /* 0x0000000205b27825 */ /* 0x000fc600078e0206 */
[----:B------:R1:W-:Y:S04]  /*9e70*/  STL [R1+0x8cc], R21 ;  /* 0x0008cc1501007387 */ /* 0x0003e80000100800 */
[----:B------:R2:W3:Y:S01]  /*9e80*/  LDG.E.U16 R7, desc[UR4][R174.64] ;  /* 0x00000004ae077981 */ /* 0x0004e2000c1e1500 */
[C---:B------:R-:W-:Y:S02]  /*9e90*/  ISETP.GT.U32.AND.EX P0, PT, R192.reuse, RZ, PT, P0 ;  /* 0x000000ffc000720c */ /* 0x040fe40003f04100 */
[----:B------:R-:W-:Y:S01]  /*9ea0*/  ISETP.GT.U32.AND.EX P5, PT, R192, RZ, PT, P5 ;  /* 0x000000ffc000720c */ /* 0x000fe20003fa4150 */
[----:B0-----:R0:W4:Y:S04]  /*9eb0*/  LDG.E.U16 R18, desc[UR4][R178.64] ;  /* 0x00000004b2127981 */ /* 0x001128000c1e1500 */
[----:B-1----:R1:W3:Y:S01]  /*9ec0*/  LDG.E.U16 R21, desc[UR4][R182.64] ;  /* 0x00000004b6157981 */ /* 0x0022e2000c1e1500 */
[----:B------:R-:W-:Y:S01]  /*9ed0*/  FSEL R189, R189, -INF , !P5 ;  /* 0xff800000bdbd7808 */ /* 0x000fe20006800000 */
[----:B--2---:R-:W-:Y:S01]  /*9ee0*/  IMAD.WIDE R174, R5, 0x2, R8 ;  /* 0x0000000205ae7825 */ /* 0x004fe200078e0208 */
[----:B------:R-:W-:Y:S01]  /*9ef0*/  FSEL R171, R171, -INF , !P0 ;  /* 0xff800000abab7808 */ /* 0x000fe20004000000 */
[----:B------:R2:W-:Y:S02]  /*9f00*/  STL [R1+0x8a0], R11 ;  /* 0x0008a00b01007387 */ /* 0x0005e40000100800 */
[----:B0-----:R-:W-:Y:S01]  /*9f10*/  IMAD.WIDE R178, R5, 0x2, R184 ;  /* 0x0000000205b27825 */ /* 0x001fe200078e02b8 */
[-C--:B------:R-:W-:Y:S01]  /*9f20*/  ISETP.GT.U32.AND P5, PT, R191, R11.reuse, PT ;  /* 0x0000000bbf00720c */ /* 0x080fe20003fa4070 */
[----:B------:R-:W4:Y:S01]  /*9f30*/  LDL.64 R202, [R1+0x418] ;  /* 0x0004180001ca7983 */ /* 0x000f220000100a00 */
[----:B------:R-:W-:Y:S01]  /*9f40*/  ISETP.GT.U32.AND P0, PT, R190, R11, PT ;  /* 0x0000000bbe00720c */ /* 0x000fe20003f04070 */
[----:B------:R-:W-:-:S02]  /*9f50*/  IMAD.WIDE R190, R5, 0x2, R198 ;  /* 0x0000000205be7825 */ /* 0x000fc400078e02c6 */
[----:B------:R-:W4:Y:S01]  /*9f60*/  LDL.64 R200, [R1+0x410] ;  /* 0x0004100001c87983 */ /* 0x000f220000100a00 */
[----:B------:R-:W-:-:S03]  /*9f70*/  ISETP.GT.U32.AND.EX P2, PT, R192, RZ, PT, P2 ;  /* 0x000000ffc000720c */ /* 0x000fc60003f44120 */
[----:B------:R-:W4:Y:S01]  /*9f80*/  LDG.E.U16 R8, desc[UR4][R178.64] ;  /* 0x00000004b2087981 */ /* 0x000f22000c1e1500 */
[----:B------:R-:W-:-:S03]  /*9f90*/  ISETP.GT.U32.AND P4, PT, R194, R11, PT ;  /* 0x0000000bc200720c */ /* 0x000fc60003f84070 */
[----:B------:R-:W4:Y:S04]  /*9fa0*/  LDL.64 R2, [R1+0x420] ;  /* 0x0004200001027983 */ /* 0x000f280000100a00 */
[----:B------:R-:W4:Y:S04]  /*9fb0*/  LDL.64 R198, [R1+0x408] ;  /* 0x0004080001c67983 */ /* 0x000f280000100a00 */
[----:B------:R-:W4:Y:S01]  /*9fc0*/  LDL.64 R14, [R1+0x400] ;  /* 0x00040000010e7983 */ /* 0x000f220000100a00 */
[----:B------:R-:W-:Y:S02]  /*9fd0*/  FSEL R188, R188, -INF , !P2 ;  /* 0xff800000bcbc7808 */ /* 0x000fe40005000000 */
[----:B------:R-:W-:Y:S01]  /*9fe0*/  ISETP.GT.U32.AND P2, PT, R193, R11, PT ;  /* 0x0000000bc100720c */ /* 0x000fe20003f44070 */
[----:B------:R0:W4:Y:S01]  /*9ff0*/  LDG.E.U16 R207, desc[UR4][R190.64] ;  /* 0x00000004becf7981 */ /* 0x000122000c1e1500 */
[----:B-1----:R-:W-:Y:S01]  /*a000*/  IMAD.WIDE R182, R5, 0x2, R186 ;  /* 0x0000000205b67825 */ /* 0x002fe200078e02ba */
[----:B------:R-:W-:-:S02]  /*a010*/  ISETP.GT.U32.AND.EX P1, PT, R192, RZ, PT, P1 ;  /* 0x000000ffc000720c */ /* 0x000fc40003f24110 */
[C---:B------:R-:W-:Y:S01]  /*a020*/  ISETP.GT.U32.AND.EX P3, PT, R192.reuse, RZ, PT, P3 ;  /* 0x000000ffc000720c */ /* 0x040fe20003f64130 */
[----:B------:R-:W4:Y:S04]  /*a030*/  LDG.E.U16 R4, desc[UR4][R174.64] ;  /* 0x00000004ae047981 */ /* 0x000f28000c1e1500 */
[----:B---3--:R-:W-:Y:S04]  /*a040*/  STL [R1+0x8dc], R21 ;  /* 0x0008dc1501007387 */ /* 0x008fe80000100800 */
[----:B------:R1:W-:Y:S04]  /*a050*/  STL [R1+0x8a4], R7 ;  /* 0x0008a40701007387 */ /* 0x0003e80000100800 */
[----:B------:R-:W3:Y:S04]  /*a060*/  LDL.64 R194, [R1+0x3f0] ;  /* 0x0003f00001c27983 */ /* 0x000ee80000100a00 */
[----:B--2---:R-:W2:Y:S01]  /*a070*/  LDL.64 R10, [R1+0x3d8] ;  /* 0x0003d800010a7983 */ /* 0x004ea20000100a00 */
[----:B0-----:R-:W-:Y:S01]  /*a080*/  IMAD.WIDE R190, R5, 0x2, R204 ;  /* 0x0000000205be7825 */ /* 0x001fe200078e02cc */
[----:B------:R-:W-:-:S02]  /*a090*/  ISETP.GT.U32.AND.EX P6, PT, R192, RZ, PT, P6 ;  /* 0x000000ffc000720c */ /* 0x000fc40003fc4160 */
[C---:B------:R-:W-:Y:S01]  /*a0a0*/  ISETP.GT.U32.AND.EX P4, PT, R192.reuse, RZ, PT, P4 ;  /* 0x000000ffc000720c */ /* 0x040fe20003f84140 */
[----:B------:R4:W2:Y:S01]  /*a0b0*/  LDG.E.U16 R22, desc[UR4][R182.64] ;  /* 0x00000004b6167981 */ /* 0x0008a2000c1e1500 */
[C---:B------:R-:W-:Y:S02]  /*a0c0*/  ISETP.GT.U32.AND.EX P5, PT, R192.reuse, RZ, PT, P5 ;  /* 0x000000ffc000720c */ /* 0x040fe40003fa4150 */
[C---:B------:R-:W-:Y:S01]  /*a0d0*/  ISETP.GT.U32.AND.EX P2, PT, R192.reuse, RZ, PT, P2 ;  /* 0x000000ffc000720c */ /* 0x040fe20003f44120 */
[----:B------:R0:W2:Y:S01]  /*a0e0*/  LDG.E.U16 R205, desc[UR4][R190.64] ;  /* 0x00000004becd7981 */ /* 0x0000a2000c1e1500 */
[----:B------:R-:W-:Y:S01]  /*a0f0*/  ISETP.GT.U32.AND.EX P0, PT, R192, RZ, PT, P0 ;  /* 0x000000ffc000720c */ /* 0x000fe20003f04100 */
[C---:B------:R-:W-:Y:S02]  /*a100*/  IMAD.WIDE R192, R5.reuse, 0x2, R196 ;  /* 0x0000000205c07825 */ /* 0x040fe400078e02c4 */
[----:B------:R-:W2:Y:S02]  /*a110*/  LDL.64 R196, [R1+0x3f8] ;  /* 0x0003f80001c47983 */ /* 0x000ea40000100a00 */
[----:B----4-:R-:W-:-:S02]  /*a120*/  IMAD.WIDE R182, R5, 0x2, R200 ;  /* 0x0000000205b67825 */ /* 0x010fc400078e02c8 */
[----:B-1----:R-:W4:Y:S02]  /*a130*/  LDL.64 R6, [R1+0x3e8] ;  /* 0x0003e80001067983 */ /* 0x002f240000100a00 */
[C---:B0-----:R-:W-:Y:S02]  /*a140*/  IMAD.WIDE R190, R5.reuse, 0x2, R202 ;  /* 0x0000000205be7825 */ /* 0x041fe400078e02ca */
[----:B------:R-:W4:Y:S02]  /*a150*/  LDL.64 R186, [R1+0x3e0] ;  /* 0x0003e00001ba7983 */ /* 0x000f240000100a00 */
[C---:B------:R-:W-:Y:S02]  /*a160*/  IMAD.WIDE R174, R5.reuse, 0x2, R14 ;  /* 0x0000000205ae7825 */ /* 0x040fe400078e020e */
[----:B------:R-:W-:Y:S04]  /*a170*/  STL [R1+0x8a8], R8 ;  /* 0x0008a80801007387 */ /* 0x000fe80000100800 */
[----:B------:R-:W4:Y:S04]  /*a180*/  LDL.64 R184, [R1+0x3d0] ;  /* 0x0003d00001b87983 */ /* 0x000f280000100a00 */
[----:B------:R-:W4:Y:S04]  /*a190*/  LDG.E.U16 R21, desc[UR4][R190.64] ;  /* 0x00000004be157981 */ /* 0x000f28000c1e1500 */
[----:B------:R-:W4:Y:S04]  /*a1a0*/  LDG.E.U16 R9, desc[UR4][R182.64] ;  /* 0x00000004b6097981 */ /* 0x000f28000c1e1500 */
[----:B------:R0:W4:Y:S04]  /*a1b0*/  LDG.E.U16 R206, desc[UR4][R192.64] ;  /* 0x00000004c0ce7981 */ /* 0x000128000c1e1500 */
[----:B------:R-:W4:Y:S04]  /*a1c0*/  LDL.64 R16, [R1+0x3c8] ;  /* 0x0003c80001107983 */ /* 0x000f280000100a00 */
[----:B------:R2:W4:Y:S01]  /*a1d0*/  LDG.E.U16 R203, desc[UR4][R174.64] ;  /* 0x00000004aecb7981 */ /* 0x000522000c1e1500 */
[----:B0-----:R-:W-:-:S03]  /*a1e0*/  IMAD.WIDE R192, R5, 0x2, R2 ;  /* 0x0000000205c07825 */ /* 0x001fc600078e0202 */
[----:B------:R-:W4:Y:S04]  /*a1f0*/  LDL.64 R12, [R1+0x3c0] ;  /* 0x0003c000010c7983 */ /* 0x000f280000100a00 */
[----:B------:R-:W4:Y:S04]  /*a200*/  LDL.64 R2, [R1+0x3b8] ;  /* 0x0003b80001027983 */ /* 0x000f280000100a00 */
[----:B------:R-:W-:Y:S04]  /*a210*/  STL [R1+0x4], R207 ;  /* 0x000004cf01007387 */ /* 0x000fe80000100800 */
[----:B------:R-:W4:Y:S01]  /*a220*/  LDL.64 R14, [R1+0x3b0] ;  /* 0x0003b000010e7983 */ /* 0x000f220000100a00 */
[----:B------:R-:W-:-:S03]  /*a230*/  IMAD.WIDE R178, R5, 0x2, R198 ;  /* 0x0000000205b27825 */ /* 0x000fc600078e02c6 */
[----:B------:R0:W4:Y:S01]  /*a240*/  LDG.E.U16 R204, desc[UR4][R192.64] ;  /* 0x00000004c0cc7981 */ /* 0x000122000c1e1500 */
[----:B---3--:R-:W-:-:S04]  /*a250*/  IMAD.WIDE R190, R5, 0x2, R194 ;  /* 0x0000000205be7825 */ /* 0x008fc800078e02c2 */
[C---:B--2---:R-:W-:Y:S02]  /*a260*/  IMAD.WIDE R174, R5.reuse, 0x2, R10 ;  /* 0x0000000205ae7825 */ /* 0x044fe400078e020a */
[----:B------:R1:W2:Y:S04]  /*a270*/  LDG.E.U16 R10, desc[UR4][R190.64] ;  /* 0x00000004be0a7981 */ /* 0x0002a8000c1e1500 */
[----:B------:R3:W-:Y:S01]  /*a280*/  STL [R1+0x58], R18 ;  /* 0x0000581201007387 */ /* 0x0007e20000100800 */
[----:B0-----:R-:W-:-:S03]  /*a290*/  IMAD.WIDE R192, R5, 0x2, R196 ;  /* 0x0000000205c07825 */ /* 0x001fc600078e02c4 */
[----:B---3--:R0:W3:Y:S01]  /*a2a0*/  LDG.E.U16 R18, desc[UR4][R178.64] ;  /* 0x00000004b2127981 */ /* 0x0080e2000c1e1500 */
[----:B----4-:R-:W-:-:S03]  /*a2b0*/  IMAD.WIDE R182, R5, 0x2, R6 ;  /* 0x0000000205b67825 */ /* 0x010fc600078e0206 */
[----:B------:R4:W3:Y:S04]  /*a2c0*/  LDG.E.U16 R11, desc[UR4][R192.64] ;  /* 0x00000004c00b7981 */ /* 0x0008e8000c1e1500 */
[----:B------:R-:W3:Y:S01]  /*a2d0*/  LDG.E.U16 R202, desc[UR4][R182.64] ;  /* 0x00000004b6ca7981 */ /* 0x000ee2000c1e1500 */
[----:B-1----:R-:W-:-:S04]  /*a2e0*/  IMAD.WIDE R190, R5, 0x2, R184 ;  /* 0x0000000205be7825 */ /* 0x002fc800078e02b8 */
[C---:B0-----:R-:W-:Y:S01]  /*a2f0*/  IMAD.WIDE R178, R5.reuse, 0x2, R186 ;  /* 0x0000000205b27825 */ /* 0x041fe200078e02ba */
[----:B------:R0:W-:Y:S04]  /*a300*/  STL [R1+0x8ac], R9 ;  /* 0x0008ac0901007387 */ /* 0x0001e80000100800 */
[----:B------:R-:W3:Y:S04]  /*a310*/  LDL.64 R200, [R1+0x3a8] ;  /* 0x0003a80001c87983 */ /* 0x000ee80000100a00 */
[----:B------:R-:W3:Y:S01]  /*a320*/  LDL.64 R198, [R1+0x3a0] ;  /* 0x0003a00001c67983 */ /* 0x000ee20000100a00 */
[----:B----4-:R-:W-:-:S03]  /*a330*/  IMAD.WIDE R192, R5, 0x2, R16 ;  /* 0x0000000205c07825 */ /* 0x010fc600078e0210 */
[----:B------:R-:W4:Y:S04]  /*a340*/  LDL.64 R196, [R1+0x398] ;  /* 0x0003980001c47983 */ /* 0x000f280000100a00 */
[----:B------:R-:W3:Y:S04]  /*a350*/  LDL.64 R6, [R1+0x390] ;  /* 0x0003900001067983 */ /* 0x000ee80000100a00 */
[----:B------:R-:W-:Y:S04]  /*a360*/  STL [R1], R206 ;  /* 0x000000ce01007387 */ /* 0x000fe80000100800 */
[----:B------:R-:W-:Y:S04]  /*a370*/  STL [R1+0x3c], R205 ;  /* 0x00003ccd01007387 */ /* 0x000fe80000100800 */
[----:B------:R-:W3:Y:S04]  /*a380*/  LDG.E.U16 R16, desc[UR4][R190.64] ;  /* 0x00000004be107981 */ /* 0x000ee8000c1e1500 */
[----:B0-----:R-:W3:Y:S04]  /*a390*/  LDL.64 R8, [R1+0x388] ;  /* 0x0003880001087983 */ /* 0x001ee80000100a00 */
[----:B------:R0:W-:Y:S04]  /*a3a0*/  STL [R1+0x54], R22 ;  /* 0x0000541601007387 */ /* 0x0001e80000100800 */
[----:B0-----:R0:W3:Y:S02]  /*a3b0*/  LDG.E.U16 R22, desc[UR4][R174.64] ;  /* 0x00000004ae167981 */ /* 0x0010e4000c1e1500 */
[----:B0-----:R-:W-:-:S02]  /*a3c0*/  IMAD.WIDE R174, R5, 0x2, R2 ;  /* 0x0000000205ae7825 */ /* 0x001fc400078e0202 */
[----:B--2---:R0:W-:Y:S04]  /*a3d0*/  STL [R1+0x8b0], R10 ;  /* 0x0008b00a01007387 */ /* 0x0041e80000100800 */
[----:B------:R1:W-:Y:S01]  /*a3e0*/  STL [R1+0x24], R4 ;  /* 0x0000240401007387 */ /* 0x0003e20000100800 */
[----:B------:R-:W-:-:S03]  /*a3f0*/  IMAD.WIDE R182, R5, 0x2, R12 ;  /* 0x0000000205b67825 */ /* 0x000fc600078e020c */
[----:B------:R-:W2:Y:S04]  /*a400*/  LDL.64 R194, [R1+0x380] ;  /* 0x0003800001c27983 */ /* 0x000ea80000100a00 */
[----:B0-----:R-:W2:Y:S04]  /*a410*/  LDG.E.U16 R10, desc[UR4][R174.64] ;  /* 0x00000004ae0a7981 */ /* 0x001ea8000c1e1500 */
[----:B-1----:R0:W2:Y:S04]  /*a420*/  LDG.E.U16 R4, desc[UR4][R178.64] ;  /* 0x00000004b2047981 */ /* 0x0020a8000c1e1500 */
[----:B------:R-:W2:Y:S04]  /*a430*/  LDL.64 R186, [R1+0x378] ;  /* 0x0003780001ba7983 */ /* 0x000ea80000100a00 */
[----:B------:R-:W2:Y:S01]  /*a440*/  LDL.64 R184, [R1+0x370] ;  /* 0x0003700001b87983 */ /* 0x000ea20000100a00 */
[----:B0-----:R-:W-:-:S03]  /*a450*/  IMAD.WIDE R178, R5, 0x2, R14 ;  /* 0x0000000205b27825 */ /* 0x001fc600078e020e */
[----:B------:R-:W2:Y:S04]  /*a460*/  LDL.64 R12, [R1+0x368] ;  /* 0x00036800010c7983 */ /* 0x000ea80000100a00 */
[----:B------:R3:W2:Y:S04]  /*a470*/  LDG.E.U16 R15, desc[UR4][R178.64] ;  /* 0x00000004b20f7981 */ /* 0x0006a8000c1e1500 */
[----:B------:R-:W-:Y:S04]  /*a480*/  STL [R1+0x38], R204 ;  /* 0x000038cc01007387 */ /* 0x000fe80000100800 */
[----:B------:R-:W2:Y:S04]  /*a490*/  LDL.64 R2, [R1+0x360] ;  /* 0x0003600001027983 */ /* 0x000ea80000100a00 */
[----:B------:R0:W-:Y:S01]  /*a4a0*/  STL [R1+0x5c], R21 ;  /* 0x00005c1501007387 */ /* 0x0001e20000100800 */
[----:B----4-:R-:W-:-:S04]  /*a4b0*/  IMAD.WIDE R174, R5, 0x2, R196 ;  /* 0x0000000205ae7825 */ /* 0x010fc800078e02c4 */
[C---:B---3--:R-:W-:Y:S01]  /*a4c0*/  IMAD.WIDE R178, R5.reuse, 0x2, R6 ;  /* 0x0000000205b27825 */ /* 0x048fe200078e0206 */
[----:B0-----:R0:W3:Y:S03]  /*a4d0*/  LDG.E.U16 R21, desc[UR4][R192.64] ;  /* 0x00000004c0157981 */ /* 0x0010e6000c1e1500 */
[C---:B------:R-:W-:Y:S01]  /*a4e0*/  IMAD.WIDE R190, R5.reuse, 0x2, R198 ;  /* 0x0000000205be7825 */ /* 0x040fe200078e02c6 */
[----:B------:R-:W4:Y:S04]  /*a4f0*/  LDG.E.U16 R14, desc[UR4][R178.64] ;  /* 0x00000004b20e7981 */ /* 0x000f28000c1e1500 */
[----:B------:R-:W-:Y:S04]  /*a500*/  STL [R1+0x8b8], R16 ;  /* 0x0008b81001007387 */ /* 0x000fe80000100800 */
[----:B------:R1:W-:Y:S01]  /*a510*/  STL [R1+0x20], R18 ;  /* 0x0000201201007387 */ /* 0x0003e20000100800 */
[----:B0-----:R-:W-:-:S03]  /*a520*/  IMAD.WIDE R192, R5, 0x2, R200 ;  /* 0x0000000205c07825 */ /* 0x001fc600078e02c8 */
[----:B-1----:R0:W3:Y:S04]  /*a530*/  LDG.E.U16 R18, desc[UR4][R182.64] ;  /* 0x00000004b6127981 */ /* 0x0020e8000c1e1500 */
[----:B------:R-:W-:Y:S01]  /*a540*/  STL [R1+0x34], R203 ;  /* 0x000034cb01007387 */ /* 0x000fe20000100800 */
[----:B0-----:R-:W-:-:S03]  /*a550*/  IMAD.WIDE R182, R5, 0x2, R8 ;  /* 0x0000000205b67825 */ /* 0x001fc600078e0208 */
[----:B------:R0:W4:Y:S04]  /*a560*/  LDG.E.U16 R9, desc[UR4][R174.64] ;  /* 0x00000004ae097981 */ /* 0x000128000c1e1500 */
[----:B--2---:R-:W-:Y:S04]  /*a570*/  STL [R1+0x8bc], R10 ;  /* 0x0008bc0a01007387 */ /* 0x004fe80000100800 */
[----:B------:R-:W-:Y:S04]  /*a580*/  STL [R1+0x8c0], R15 ;  /* 0x0008c00f01007387 */ /* 0x000fe80000100800 */
[----:B------:R-:W2:Y:S04]  /*a590*/  LDL.64 R200, [R1+0x358] ;  /* 0x0003580001c87983 */ /* 0x000ea80000100a00 */
[----:B------:R-:W3:Y:S04]  /*a5a0*/  LDL.64 R198, [R1+0x350] ;  /* 0x0003500001c67983 */ /* 0x000ee80000100a00 */
[----:B------:R1:W-:Y:S04]  /*a5b0*/  STL [R1+0x50], R11 ;  /* 0x0000500b01007387 */ /* 0x0003e80000100800 */
[----:B------:R-:W3:Y:S04]  /*a5c0*/  LDL.64 R6, [R1+0x338] ;  /* 0x0003380001067983 */ /* 0x000ee80000100a00 */
[----:B------:R-:W3:Y:S04]  /*a5d0*/  LDL.64 R16, [R1+0x348] ;  /* 0x0003480001107983 */ /* 0x000ee80000100a00 */
[----:B-1----:R-:W3:Y:S04]  /*a5e0*/  LDL.64 R10, [R1+0x340] ;  /* 0x00034000010a7983 */ /* 0x002ee80000100a00 */
[----:B------:R-:W-:Y:S04]  /*a5f0*/  STL [R1+0x1c], R202 ;  /* 0x00001cca01007387 */ /* 0x000fe80000100800 */
[----:B------:R1:W-:Y:S04]  /*a600*/  STL [R1+0x30], R4 ;  /* 0x0000300401007387 */ /* 0x0003e80000100800 */
[----:B------:R-:W-:Y:S01]  /*a610*/  STL [R1+0x4c], R22 ;  /* 0x00004c1601007387 */ /* 0x000fe20000100800 */
[----:B0-----:R-:W-:-:S03]  /*a620*/  IMAD.WIDE R174, R5, 0x2, R2 ;  /* 0x0000000205ae7825 */ /* 0x001fc600078e0202 */
[----:B------:R0:W3:Y:S04]  /*a630*/  LDG.E.U16 R15, desc[UR4][R192.64] ;  /* 0x00000004c00f7981 */ /* 0x0000e8000c1e1500 */
[----:B-1----:R1:W3:Y:S01]  /*a640*/  LDG.E.U16 R4, desc[UR4][R190.64] ;  /* 0x00000004be047981 */ /* 0x0022e2000c1e1500 */
[----:B------:R-:W-:-:S04]  /*a650*/  IMAD.WIDE R178, R5, 0x2, R194 ;  /* 0x0000000205b27825 */ /* 0x000fc800078e02c2 */
[C---:B0-----:R-:W-:Y:S02]  /*a660*/  IMAD.WIDE R192, R5.reuse, 0x2, R12 ;  /* 0x0000000205c07825 */ /* 0x041fe400078e020c */
[----:B------:R-:W3:Y:S02]  /*a670*/  LDG.E.U16 R12, desc[UR4][R178.64] ;  /* 0x00000004b20c7981 */ /* 0x000ee4000c1e1500 */
[C---:B-1----:R-:W-:Y:S02]  /*a680*/  IMAD.WIDE R190, R5.reuse, 0x2, R184 ;  /* 0x0000000205be7825 */ /* 0x042fe400078e02b8 */
[----:B----4-:R0:W-:Y:S04]  /*a690*/  STL [R1+0x8c4], R9 ;  /* 0x0008c40901007387 */ /* 0x0101e80000100800 */
[----:B------:R-:W4:Y:S04]  /*a6a0*/  LDG.E.U16 R13, desc[UR4][R190.64] ;  /* 0x00000004be0d7981 */ /* 0x000f28000c1e1500 */
[----:B0-----:R0:W4:Y:S04]  /*a6b0*/  LDG.E.U16 R9, desc[UR4][R182.64] ;  /* 0x00000004b6097981 */ /* 0x001128000c1e1500 */
[----:B------:R1:W-:Y:S04]  /*a6c0*/  STL [R1+0x8c8], R14 ;  /* 0x0008c80e01007387 */ /* 0x0003e80000100800 */
[----:B------:R-:W4:Y:S01]  /*a6d0*/  LDL.64 R196, [R1+0x330] ;  /* 0x0003300001c47983 */ /* 0x000f220000100a00 */
[----:B0-----:R-:W-:-:S03]  /*a6e0*/  IMAD.WIDE R182, R5, 0x2, R186 ;  /* 0x0000000205b67825 */ /* 0x001fc600078e02ba */
[----:B------:R-:W4:Y:S04]  /*a6f0*/  LDL.64 R194, [R1+0x328] ;  /* 0x0003280001c27983 */ /* 0x000f280000100a00 */
[----:B------:R2:W4:Y:S04]  /*a700*/  LDG.E.U16 R8, desc[UR4][R182.64] ;  /* 0x00000004b6087981 */ /* 0x000528000c1e1500 */
[----:B-1----:R0:W4:Y:S01]  /*a710*/  LDG.E.U16 R14, desc[UR4][R174.64] ;  /* 0x00000004ae0e7981 */ /* 0x002122000c1e1500 */
[----:B--2---:R-:W-:-:S04]  /*a720*/  IMAD.WIDE R182, R5, 0x2, R200 ;  /* 0x0000000205b67825 */ /* 0x004fc800078e02c8 */
[----:B---3--:R-:W-:-:S04]  /*a730*/  IMAD.WIDE R190, R5, 0x2, R198 ;  /* 0x0000000205be7825 */ /* 0x008fc800078e02c6 */
[C---:B------:R-:W-:Y:S02]  /*a740*/  IMAD.WIDE R178, R5.reuse, 0x2, R6 ;  /* 0x0000000205b27825 */ /* 0x040fe400078e0206 */
[----:B------:R-:W2:Y:S04]  /*a750*/  LDG.E.U16 R7, desc[UR4][R182.64] ;  /* 0x00000004b6077981 */ /* 0x000ea8000c1e1500 */
[----:B------:R-:W3:Y:S04]  /*a760*/  LDG.E.U16 R6, desc[UR4][R190.64] ;  /* 0x00000004be067981 */ /* 0x000ee8000c1e1500 */
[----:B------:R-:W-:Y:S04]  /*a770*/  STL [R1+0x18], R21 ;  /* 0x0000181501007387 */ /* 0x000fe80000100800 */
[----:B------:R-:W3:Y:S04]  /*a780*/  LDL.64 R186, [R1+0x320] ;  /* 0x0003200001ba7983 */ /* 0x000ee80000100a00 */
[----:B------:R-:W-:Y:S04]  /*a790*/  STL [R1+0x2c], R18 ;  /* 0x00002c1201007387 */ /* 0x000fe80000100800 */
[----:B------:R-:W3:Y:S04]  /*a7a0*/  LDL.64 R184, [R1+0x318] ;  /* 0x0003180001b87983 */ /* 0x000ee80000100a00 */
[----:B------:R-:W3:Y:S01]  /*a7b0*/  LDL.64 R2, [R1+0x308] ;  /* 0x0003080001027983 */ /* 0x000ee20000100a00 */
[----:B0-----:R-:W-:-:S03]  /*a7c0*/  IMAD.WIDE R174, R5, 0x2, R10 ;  /* 0x0000000205ae7825 */ /* 0x001fc600078e020a */
[----:B------:R-:W3:Y:S04]  /*a7d0*/  LDG.E.U16 R11, desc[UR4][R178.64] ;  /* 0x00000004b20b7981 */ /* 0x000ee8000c1e1500 */
[----:B----4-:R0:W-:Y:S04]  /*a7e0*/  STL [R1+0x8e0], R8 ;  /* 0x0008e00801007387 */ /* 0x0101e80000100800 */
[----:B------:R-:W-:Y:S04]  /*a7f0*/  STL [R1+0x8e4], R13 ;  /* 0x0008e40d01007387 */ /* 0x000fe80000100800 */
[----:B------:R-:W-:Y:S04]  /*a800*/  STL [R1+0x8e8], R14 ;  /* 0x0008e80e01007387 */ /* 0x000fe80000100800 */
[----:B0-----:R0:W4:Y:S02]  /*a810*/  LDG.E.U16 R8, desc[UR4][R192.64] ;  /* 0x00000004c0087981 */ /* 0x001124000c1e1500 */
[----:B0-----:R-:W-:-:S02]  /*a820*/  IMAD.WIDE R192, R5, 0x2, R16 ;  /* 0x0000000205c07825 */ /* 0x001fc400078e0210 */
[----:B------:R-:W4:Y:S04]  /*a830*/  LDL.64 R16, [R1+0x2e8] ;  /* 0x0002e80001107983 */ /* 0x000f280000100a00 */
[----:B------:R-:W-:Y:S04]  /*a840*/  STL [R1+0x14], R15 ;  /* 0x0000140f01007387 */ /* 0x000fe80000100800 */
[----:B------:R0:W-:Y:S01]  /*a850*/  STL [R1+0x28], R4 ;  /* 0x0000280401007387 */ /* 0x0001e20000100800 */
[----:B------:R-:W-:-:S03]  /*a860*/  IMAD.WIDE R190, R5, 0x2, R196 ;  /* 0x0000000205be7825 */ /* 0x000fc600078e02c4 */
[----:B0-----:R0:W4:Y:S04]  /*a870*/  LDG.E.U16 R4, desc[UR4][R192.64] ;  /* 0x00000004c0047981 */ /* 0x001128000c1e1500 */
[----:B--2---:R-:W-:Y:S04]  /*a880*/  STL [R1+0x8ec], R7 ;  /* 0x0008ec0701007387 */ /* 0x004fe80000100800 */
[----:B---3--:R-:W-:Y:S04]  /*a890*/  STL [R1+0x8f0], R6 ;  /* 0x0008f00601007387 */ /* 0x008fe80000100800 */
[----:B------:R-:W2:Y:S04]  /*a8a0*/  LDL.64 R206, [R1+0x2c8] ;  /* 0x0002c80001ce7983 */ /* 0x000ea80000100a00 */
[----:B------:R1:W-:Y:S01]  /*a8b0*/  STL [R1+0x10], R9 ;  /* 0x0000100901007387 */ /* 0x0003e20000100800 */
[----:B0-----:R-:W-:-:S03]  /*a8c0*/  IMAD.WIDE R192, R5, 0x2, R194 ;  /* 0x0000000205c07825 */ /* 0x001fc600078e02c2 */
[----:B------:R-:W3:Y:S01]  /*a8d0*/  LDL.64 R204, [R1+0x2a8] ;  /* 0x0002a80001cc7983 */ /* 0x000ee20000100a00 */
[----:B------:R-:W-:-:S03]  /*a8e0*/  IMAD.WIDE R178, R5, 0x2, R184 ;  /* 0x0000000205b27825 */ /* 0x000fc600078e02b8 */
[----:B------:R-:W3:Y:S04]  /*a8f0*/  LDL.64 R202, [R1+0x288] ;  /* 0x0002880001ca7983 */ /* 0x000ee80000100a00 */
[----:B-1----:R0:W3:Y:S01]  /*a900*/  LDG.E.U16 R9, desc[UR4][R174.64] ;  /* 0x00000004ae097981 */ /* 0x0020e2000c1e1500 */
[----:B------:R-:W-:-:S03]  /*a910*/  IMAD.WIDE R182, R5, 0x2, R2 ;  /* 0x0000000205b67825 */ /* 0x000fc600078e0202 */
[----:B------:R-:W3:Y:S04]  /*a920*/  LDL.64 R198, [R1+0x268] ;  /* 0x0002680001c67983 */ /* 0x000ee80000100a00 */
[----:B------:R4:W3:Y:S01]  /*a930*/  LDG.E.U16 R6, desc[UR4][R192.64] ;  /* 0x00000004c0067981 */ /* 0x0008e2000c1e1500 */
[----:B0-----:R-:W-:-:S03]  /*a940*/  IMAD.WIDE R174, R5, 0x2, R186 ;  /* 0x0000000205ae7825 */ /* 0x001fc600078e02ba */
[----:B------:R2:W3:Y:S04]  /*a950*/  LDG.E.U16 R186, desc[UR4][R190.64] ;  /* 0x00000004beba7981 */ /* 0x0004e8000c1e1500 */
[----:B------:R-:W3:Y:S04]  /*a960*/  LDG.E.U16 R15, desc[UR4][R174.64] ;  /* 0x00000004ae0f7981 */ /* 0x000ee8000c1e1500 */
[----:B------:R0:W3:Y:S01]  /*a970*/  LDG.E.U16 R7, desc[UR4][R182.64] ;  /* 0x00000004b6077981 */ /* 0x0000e2000c1e1500 */
[----:B----4-:R-:W-:-:S05]  /*a980*/  IMAD.WIDE R192, R5, 0x2, R16 ;  /* 0x0000000205c07825 */ /* 0x010fca00078e0210 */
[----:B------:R-:W4:Y:S01]  /*a990*/  LDG.E.U16 R14, desc[UR4][R192.64] ;  /* 0x00000004c00e7981 */ /* 0x000f22000c1e1500 */
[----:B--2---:R-:W-:-:S05]  /*a9a0*/  IMAD.WIDE R190, R5, 0x2, R206 ;  /* 0x0000000205be7825 */ /* 0x004fca00078e02ce */
[----:B------:R-:W2:Y:S04]  /*a9b0*/  LDG.E.U16 R13, desc[UR4][R190.64] ;  /* 0x00000004be0d7981 */ /* 0x000ea8000c1e1500 */
[----:B---3--:R-:W-:Y:S04]  /*a9c0*/  STL [R1+0x8f4], R9 ;  /* 0x0008f40901007387 */ /* 0x008fe80000100800 */
[----:B------:R1:W-:Y:S04]  /*a9d0*/  STL [R1+0x48], R12 ;  /* 0x0000480c01007387 */ /* 0x0003e80000100800 */
[----:B-1----:R1:W3:Y:S04]  /*a9e0*/  LDG.E.U16 R12, desc[UR4][R178.64] ;  /* 0x00000004b20c7981 */ /* 0x0022e8000c1e1500 */
[----:B------:R-:W-:Y:S04]  /*a9f0*/  STL [R1+0x8f8], R11 ;  /* 0x0008f80b01007387 */ /* 0x000fe80000100800 */
[----:B------:R-:W2:Y:S04]  /*aa00*/  LDL.64 R196, [R1+0x248] ;  /* 0x0002480001c47983 */ /* 0x000ea80000100a00 */
[----:B------:R-:W2:Y:S04]  /*aa10*/  LDL.64 R194, [R1+0x228] ;  /* 0x0002280001c27983 */ /* 0x000ea80000100a00 */
[----:B------:R-:W2:Y:S04]  /*aa20*/  LDL.64 R208, [R1+0x208] ;  /* 0x0002080001d07983 */ /* 0x000ea80000100a00 */
[----:B------:R-:W2:Y:S04]  /*aa30*/  LDL.64 R200, [R1+0x1e8] ;  /* 0x0001e80001c87983 */ /* 0x000ea80000100a00 */
[----:B------:R1:W-:Y:S04]  /*aa40*/  STL [R1+0xc], R8 ;  /* 0x00000c0801007387 */ /* 0x0003e80000100800 */
[----:B------:R-:W2:Y:S04]  /*aa50*/  LDL.64 R2, [R1+0x1c8] ;  /* 0x0001c80001027983 */ /* 0x000ea80000100a00 */
[----:B------:R-:W-:Y:S04]  /*aa60*/  STL [R1+0x8fc], R186 ;  /* 0x0008fcba01007387 */ /* 0x000fe80000100800 */
[----:B------:R-:W-:Y:S04]  /*aa70*/  STL [R1+0x900], R6 ;  /* 0x0009000601007387 */ /* 0x000fe80000100800 */
[----:B------:R-:W-:Y:S01]  /*aa80*/  STL [R1+0x904], R15 ;  /* 0x0009040f01007387 */ /* 0x000fe20000100800 */
[----:B0-----:R-:W-:-:S04]  /*aa90*/  IMAD.WIDE R182, R5, 0x2, R204 ;  /* 0x0000000205b67825 */ /* 0x001fc800078e02cc */
[C---:B-1----:R-:W-:Y:S01]  /*aaa0*/  IMAD.WIDE R178, R5.reuse, 0x2, R202 ;  /* 0x0000000205b27825 */ /* 0x042fe200078e02ca */
[----:B------:R0:W2:Y:S03]  /*aab0*/  LDG.E.U16 R8, desc[UR4][R182.64] ;  /* 0x00000004b6087981 */ /* 0x0000a6000c1e1500 */
[C---:B------:R-:W-:Y:S01]  /*aac0*/  IMAD.WIDE R174, R5.reuse, 0x2, R198 ;  /* 0x0000000205ae7825 */ /* 0x040fe200078e02c6 */
[----:B------:R1:W2:Y:S04]  /*aad0*/  LDG.E.U16 R21, desc[UR4][R178.64] ;  /* 0x00000004b2157981 */ /* 0x0002a8000c1e1500 */
[----:B------:R1:W2:Y:S04]  /*aae0*/  LDG.E.U16 R22, desc[UR4][R174.64] ;  /* 0x00000004ae167981 */ /* 0x0002a8000c1e1500 */
[----:B---3--:R-:W-:Y:S04]  /*aaf0*/  STL [R1+0x908], R12 ;  /* 0x0009080c01007387 */ /* 0x008fe80000100800 */
[----:B------:R3:W-:Y:S04]  /*ab00*/  STL [R1+0x90c], R7 ;  /* 0x00090c0701007387 */ /* 0x0007e80000100800 */
[----:B------:R-:W3:Y:S04]  /*ab10*/  LDL.64 R184, [R1+0x1a8] ;  /* 0x0001a80001b87983 */ /* 0x000ee80000100a00 */
[----:B------:R-:W-:Y:S04]  /*ab20*/  STL [R1+0x8], R4 ;  /* 0x0000080401007387 */ /* 0x000fe80000100800 */
[----:B------:R-:W3:Y:S04]  /*ab30*/  LDL.64 R16, [R1+0x188] ;  /* 0x0001880001107983 */ /* 0x000ee80000100a00 */
[----:B------:R-:W3:Y:S04]  /*ab40*/  LDL.64 R10, [R1+0x168] ;  /* 0x00016800010a7983 */ /* 0x000ee80000100a00 */
[----:B------:R-:W3:Y:S04]  /*ab50*/  LDL.64 R206, [R1+0x148] ;  /* 0x0001480001ce7983 */ /* 0x000ee80000100a00 */
[----:B------:R-:W3:Y:S04]  /*ab60*/  LDL.64 R204, [R1+0x128] ;  /* 0x0001280001cc7983 */ /* 0x000ee80000100a00 */
[----:B------:R-:W3:Y:S04]  /*ab70*/  LDL.64 R202, [R1+0x108] ;  /* 0x0001080001ca7983 */ /* 0x000ee80000100a00 */
[----:B----4-:R-:W-:Y:S04]  /*ab80*/  STL [R1+0x910], R14 ;  /* 0x0009100e01007387 */ /* 0x010fe80000100800 */
[----:B--2---:R2:W-:Y:S04]  /*ab90*/  STL [R1+0x914], R13 ;  /* 0x0009140d01007387 */ /* 0x0045e80000100800 */
[----:B---3--:R-:W3:Y:S01]  /*aba0*/  LDL.64 R6, [R1+0x88] ;  /* 0x0000880001067983 */ /* 0x008ee20000100a00 */
[----:B------:R-:W-:-:S03]  /*abb0*/  IMAD.WIDE R190, R5, 0x2, R196 ;  /* 0x0000000205be7825 */ /* 0x000fc600078e02c4 */
[----:B------:R-:W4:Y:S01]  /*abc0*/  LDL.64 R196, [R1+0xc8] ;  /* 0x0000c80001c47983 */ /* 0x000f220000100a00 */
[----:B------:R-:W-:-:S03]  /*abd0*/  IMAD.WIDE R248, R5, 0x2, R194 ;  /* 0x0000000205f87825 */ /* 0x000fc600078e02c2 */
[----:B------:R-:W4:Y:S01]  /*abe0*/  LDL.64 R198, [R1+0xe8] ;  /* 0x0000e80001c67983 */ /* 0x000f220000100a00 */
[----:B0-----:R-:W-:-:S03]  /*abf0*/  IMAD.WIDE R182, R5, 0x2, R208 ;  /* 0x0000000205b67825 */ /* 0x001fc600078e02d0 */
[----:B------:R-:W4:Y:S01]  /*ac00*/  LDL.64 R194, [R1+0xa8] ;  /* 0x0000a80001c27983 */ /* 0x000f220000100a00 */
[----:B-1----:R-:W-:-:S03]  /*ac10*/  IMAD.WIDE R178, R5, 0x2, R200 ;  /* 0x0000000205b27825 */ /* 0x002fc600078e02c8 */
[----:B------:R-:W4:Y:S04]  /*ac20*/  LDL.64 R200, [R1+0x310] ;  /* 0x0003100001c87983 */ /* 0x000f280000100a00 */
[----:B------:R0:W4:Y:S04]  /*ac30*/  LDG.E.U16 R247, desc[UR4][R182.64] ;  /* 0x00000004b6f77981 */ /* 0x000128000c1e1500 */
[----:B------:R-:W4:Y:S04]  /*ac40*/  LDL.64 R186, [R1+0x300] ;  /* 0x0003000001ba7983 */ /* 0x000f280000100a00 */
[----:B------:R-:W4:Y:S04]  /*ac50*/  LDL.64 R208, [R1+0x2d8] ;  /* 0x0002d80001d07983 */ /* 0x000f280000100a00 */
[----:B--2---:R-:W2:Y:S04]  /*ac60*/  LDL.64 R12, [R1+0x2c0] ;  /* 0x0002c000010c7983 */ /* 0x004ea80000100a00 */
[----:B------:R1:W2:Y:S04]  /*ac70*/  LDG.E.U16 R246, desc[UR4][R178.64] ;  /* 0x00000004b2f67981 */ /* 0x0002a8000c1e1500 */
[----:B------:R-:W2:Y:S01]  /*ac80*/  LDL.64 R14, [R1+0x2d0] ;  /* 0x0002d000010e7983 */ /* 0x000ea20000100a00 */
[----:B------:R-:W-:-:S03]  /*ac90*/  IMAD.WIDE R174, R5, 0x2, R2 ;  /* 0x0000000205ae7825 */ /* 0x000fc600078e0202 */
[----:B------:R1:W2:Y:S04]  /*aca0*/  LDG.E.U16 R18, desc[UR4][R190.64] ;  /* 0x00000004be127981 */ /* 0x0002a8000c1e1500 */
[----:B------:R1:W2:Y:S04]  /*acb0*/  LDG.E.U16 R2, desc[UR4][R174.64] ;  /* 0x00000004ae027981 */ /* 0x0002a8000c1e1500 */
[----:B------:R-:W2:Y:S04]  /*acc0*/  LDL.64 R218, [R1+0x2b8] ;  /* 0x0002b80001da7983 */ /* 0x000ea80000100a00 */
[----:B------:R-:W2:Y:S04]  /*acd0*/  LDL.64 R212, [R1+0x278] ;  /* 0x0002780001d47983 */ /* 0x000ea80000100a00 */
[----:B------:R-:W2:Y:S04]  /*ace0*/  LDL.64 R214, [R1+0x2a0] ;  /* 0x0002a00001d67983 */ /* 0x000ea80000100a00 */
[----:B------:R-:W2:Y:S04]  /*acf0*/  LDL.64 R216, [R1+0x2b0] ;  /* 0x0002b00001d87983 */ /* 0x000ea80000100a00 */
[----:B------:R-:W2:Y:S04]  /*ad00*/  LDL.64 R210, [R1+0x270] ;  /* 0x0002700001d27983 */ /* 0x000ea80000100a00 */
[----:B------:R-:W2:Y:S04]  /*ad10*/  LDL.64 R250, [R1+0x1b0] ;  /* 0x0001b00001fa7983 */ /* 0x000ea80000100a00 */
[----:B------:R-:W2:Y:S01]  /*ad20*/  LDG.E.U16 R248, desc[UR4][R248.64] ;  /* 0x00000004f8f87981 */ /* 0x000ea2000c1e1500 */
[----:B------:R-:W-:-:S03]  /*ad30*/  IMAD.WIDE R192, R5, 0x2, R184 ;  /* 0x0000000205c07825 */ /* 0x000fc600078e02b8 */
[----:B------:R-:W2:Y:S04]  /*ad40*/  LDL.64 R184, [R1+0x2f8] ;  /* 0x0002f80001b87983 */ /* 0x000ea80000100a00 */
[----:B------:R3:W2:Y:S01]  /*ad50*/  LDG.E.U16 R245, desc[UR4][R192.64] ;  /* 0x00000004c0f57981 */ /* 0x0006a2000c1e1500 */
[----:B0-----:R-:W-:-:S03]  /*ad60*/  IMAD.WIDE R182, R5, 0x2, R16 ;  /* 0x0000000205b67825 */ /* 0x001fc600078e0210 */
[----:B------:R-:W2:Y:S01]  /*ad70*/  LDL.64 R16, [R1+0x2f0] ;  /* 0x0002f00001107983 */ /* 0x000ea20000100a00 */
[----:B-1----:R-:W-:-:S03]  /*ad80*/  IMAD.WIDE R178, R5, 0x2, R10 ;  /* 0x0000000205b27825 */ /* 0x002fc600078e020a */
[----:B------:R-:W2:Y:S01]  /*ad90*/  LDL.64 R10, [R1+0x2e0] ;  /* 0x0002e000010a7983 */ /* 0x000ea20000100a00 */
[----:B------:R-:W-:-:S03]  /*ada0*/  IMAD.WIDE R190, R5, 0x2, R206 ;  /* 0x0000000205be7825 */ /* 0x000fc600078e02ce */
[----:B------:R-:W2:Y:S01]  /*adb0*/  LDG.E.U16 R178, desc[UR4][R178.64] ;  /* 0x00000004b2b27981 */ /* 0x000ea2000c1e1500 */
[----:B------:R-:W-:-:S03]  /*adc0*/  IMAD.WIDE R174, R5, 0x2, R204 ;  /* 0x0000000205ae7825 */ /* 0x000fc600078e02cc */
[----:B------:R-:W2:Y:S04]  /*add0*/  LDG.E.U16 R190, desc[UR4][R190.64] ;  /* 0x00000004bebe7981 */ /* 0x000ea8000c1e1500 */
[----:B------:R-:W2:Y:S04]  /*ade0*/  LDG.E.U16 R174, desc[UR4][R174.64] ;  /* 0x00000004aeae7981 */ /* 0x000ea8000c1e1500 */
[----:B------:R-:W2:Y:S04]  /*adf0*/  LDL.64 R204, [R1+0x280] ;  /* 0x0002800001cc7983 */ /* 0x000ea80000100a00 */
[----:B------:R-:W2:Y:S01]  /*ae00*/  LDL.64 R206, [R1+0x290] ;  /* 0x0002900001ce7983 */ /* 0x000ea20000100a00 */
[----:B---3--:R-:W-:-:S03]  /*ae10*/  IMAD.WIDE R192, R5, 0x2, R6 ;  /* 0x0000000205c07825 */ /* 0x008fc600078e0206 */
[----:B------:R-:W3:Y:S01]  /*ae20*/  LDL.64 R6, [R1+0x298] ;  /* 0x0002980001067983 */ /* 0x000ee20000100a00 */
[----:B----4-:R-:W-:-:S03]  /*ae30*/  IMAD.WIDE R196, R5, 0x2, R196 ;  /* 0x0000000205c47825 */ /* 0x010fc600078e02c4 */
[----:B------:R0:W4:Y:S01]  /*ae40*/  LDG.E.U16 R191, desc[UR4][R192.64] ;  /* 0x00000004c0bf7981 */ /* 0x000122000c1e1500 */
[----:B------:R-:W-:-:S03]  /*ae50*/  IMAD.WIDE R198, R5, 0x2, R198 ;  /* 0x0000000205c67825 */ /* 0x000fc600078e02c6 */
[----:B------:R-:W4:Y:S01]  /*ae60*/  LDG.E.U16 R175, desc[UR4][R196.64] ;  /* 0x00000004c4af7981 */ /* 0x000f22000c1e1500 */
[----:B------:R-:W-:-:S03]  /*ae70*/  IMAD.WIDE R194, R5, 0x2, R194 ;  /* 0x0000000205c27825 */ /* 0x000fc600078e02c2 */
[----:B------:R-:W4:Y:S01]  /*ae80*/  LDG.E.U16 R168, desc[UR4][R198.64] ;  /* 0x00000004c6a87981 */ /* 0x000f22000c1e1500 */
[----:B0-----:R-:W-:-:S03]  /*ae90*/  IMAD.WIDE R192, R5, 0x2, R200 ;  /* 0x0000000205c07825 */ /* 0x001fc600078e02c8 */
[----:B------:R0:W4:Y:S04]  /*aea0*/  LDG.E.U16 R179, desc[UR4][R194.64] ;  /* 0x00000004c2b37981 */ /* 0x000128000c1e1500 */
[----:B------:R-:W4:Y:S01]  /*aeb0*/  LDG.E.U16 R243, desc[UR4][R182.64] ;  /* 0x00000004b6f37981 */ /* 0x000f22000c1e1500 */
[----:B0-----:R-:W-:-:S03]  /*aec0*/  IMAD.WIDE R194, R5, 0x2, R186 ;  /* 0x0000000205c27825 */ /* 0x001fc600078e02ba */
[----:B------:R0:W4:Y:S02]  /*aed0*/  LDG.E.U16 R187, desc[UR4][R192.64] ;  /* 0x00000004c0bb7981 */ /* 0x000124000c1e1500 */
[C---:B0-----:R-:W-:Y:S02]  /*aee0*/  IMAD.WIDE R192, R5.reuse, 0x2, R208 ;  /* 0x0000000205c07825 */ /* 0x041fe400078e02d0 */
[----:B------:R-:W4:Y:S02]  /*aef0*/  LDL.64 R208, [R1+0x258] ;  /* 0x0002580001d07983 */ /* 0x000f240000100a00 */
[C---:B------:R-:W-:Y:S02]  /*af00*/  IMAD.WIDE R182, R5.reuse, 0x2, R202 ;  /* 0x0000000205b67825 */ /* 0x040fe400078e02ca */
[----:B------:R-:W4:Y:S04]  /*af10*/  LDL.64 R202, [R1+0x260] ;  /* 0x0002600001ca7983 */ /* 0x000f280000100a00 */
[----:B------:R-:W4:Y:S04]  /*af20*/  LDG.E.U16 R4, desc[UR4][R192.64] ;  /* 0x00000004c0047981 */ /* 0x000f28000c1e1500 */
[----:B------:R-:W4:Y:S01]  /*af30*/  LDG.E.U16 R182, desc[UR4][R182.64] ;  /* 0x00000004b6b67981 */ /* 0x000f22000c1e1500 */
[----:B--2---:R-:W-:-:S04]  /*af40*/  IMAD.WIDE R196, R5, 0x2, R184 ;  /* 0x0000000205c47825 */ /* 0x004fc800078e02b8 */
[C---:B------:R-:W-:Y:S02]  /*af50*/  IMAD.WIDE R198, R5.reuse, 0x2, R16 ;  /* 0x0000000205c67825 */ /* 0x040fe400078e0210 */
[----:B------:R0:W2:Y:S02]  /*af60*/  LDG.E.U16 R17, desc[UR4][R196.64] ;  /* 0x00000004c4117981 */ /* 0x0000a4000c1e1500 */
[C---:B------:R-:W-:Y:S02]  /*af70*/  IMAD.WIDE R200, R5.reuse, 0x2, R10 ;  /* 0x0000000205c87825 */ /* 0x040fe400078e020a */
[----:B------:R1:W2:Y:S04]  /*af80*/  LDG.E.U16 R10, desc[UR4][R194.64] ;  /* 0x00000004c20a7981 */ /* 0x0002a8000c1e1500 */
[----:B------:R-:W2:Y:S01]  /*af90*/  LDG.E.U16 R184, desc[UR4][R198.64] ;  /* 0x00000004c6b87981 */ /* 0x000ea2000c1e1500 */
[----:B0-----:R-:W-:-:S03]  /*afa0*/  IMAD.WIDE R196, R5, 0x2, R12 ;  /* 0x0000000205c47825 */ /* 0x001fc600078e020c */
[----:B------:R-:W2:Y:S04]  /*afb0*/  LDL.64 R12, [R1+0x240] ;  /* 0x00024000010c7983 */ /* 0x000ea80000100a00 */
[----:B------:R3:W2:Y:S01]  /*afc0*/  LDG.E.U16 R3, desc[UR4][R196.64] ;  /* 0x00000004c4037981 */ /* 0x0006a2000c1e1500 */
[----:B------:R-:W-:-:S03]  /*afd0*/  IMAD.WIDE R192, R5, 0x2, R204 ;  /* 0x0000000205c07825 */ /* 0x000fc600078e02cc */
[----:B------:R-:W2:Y:S01]  /*afe0*/  LDL.64 R204, [R1+0x220] ;  /* 0x0002200001cc7983 */ /* 0x000ea20000100a00 */
[----:B-1----:R-:W-:-:S03]  /*aff0*/  IMAD.WIDE R194, R5, 0x2, R14 ;  /* 0x0000000205c27825 */ /* 0x002fc600078e020e */
[----:B------:R-:W2:Y:S01]  /*b000*/  LDL.64 R14, [R1+0x250] ;  /* 0x00025000010e7983 */ /* 0x000ea20000100a00 */
[----:B---3--:R-:W-:-:S03]  /*b010*/  IMAD.WIDE R196, R5, 0x2, R6 ;  /* 0x0000000205c47825 */ /* 0x008fc600078e0206 */
[----:B------:R-:W3:Y:S01]  /*b020*/  LDL.64 R6, [R1+0x238] ;  /* 0x0002380001067983 */ /* 0x000ee20000100a00 */
[----:B------:R-:W-:-:S03]  /*b030*/  IMAD.WIDE R198, R5, 0x2, R218 ;  /* 0x0000000205c67825 */ /* 0x000fc600078e02da */
[----:B------:R0:W3:Y:S04]  /*b040*/  LDG.E.U16 R237, desc[UR4][R196.64] ;  /* 0x00000004c4ed7981 */ /* 0x0000e8000c1e1500 */
[----:B------:R1:W3:Y:S04]  /*b050*/  LDG.E.U16 R252, desc[UR4][R198.64] ;  /* 0x00000004c6fc7981 */ /* 0x0002e8000c1e1500 */
[----:B------:R1:W3:Y:S01]  /*b060*/  LDG.E.U16 R185, desc[UR4][R194.64] ;  /* 0x00000004c2b97981 */ /* 0x0002e2000c1e1500 */
[----:B0-----:R-:W-:-:S03]  /*b070*/  IMAD.WIDE R196, R5, 0x2, R212 ;  /* 0x0000000205c47825 */ /* 0x001fc600078e02d4 */
[----:B------:R0:W3:Y:S01]  /*b080*/  LDG.E.U16 R16, desc[UR4][R200.64] ;  /* 0x00000004c8107981 */ /* 0x0000e2000c1e1500 */
[----:B-1----:R-:W-:-:S03]  /*b090*/  IMAD.WIDE R198, R5, 0x2, R214 ;  /* 0x0000000205c67825 */ /* 0x002fc600078e02d6 */
[----:B------:R4:W3:Y:S04]  /*b0a0*/  LDG.E.U16 R231, desc[UR4][R196.64] ;  /* 0x00000004c4e77981 */ /* 0x0008e8000c1e1500 */
[----:B------:R-:W3:Y:S01]  /*b0b0*/  LDG.E.U16 R239, desc[UR4][R198.64] ;  /* 0x00000004c6ef7981 */ /* 0x000ee2000c1e1500 */
[----:B------:R-:W-:-:S03]  /*b0c0*/  IMAD.WIDE R194, R5, 0x2, R206 ;  /* 0x0000000205c27825 */ /* 0x000fc600078e02ce */
[----:B------:R-:W3:Y:S01]  /*b0d0*/  LDL.64 R206, [R1+0x230] ;  /* 0x0002300001ce7983 */ /* 0x000ee20000100a00 */
[----:B0-----:R-:W-:-:S03]  /*b0e0*/  IMAD.WIDE R200, R5, 0x2, R216 ;  /* 0x0000000205c87825 */ /* 0x001fc600078e02d8 */
[----:B------:R0:W3:Y:S04]  /*b0f0*/  LDG.E.U16 R233, desc[UR4][R192.64] ;  /* 0x00000004c0e97981 */ /* 0x0000e8000c1e1500 */
[----:B------:R-:W3:Y:S01]  /*b100*/  LDL.64 R198, [R1+0x200] ;  /* 0x0002000001c67983 */ /* 0x000ee20000100a00 */
[----:B----4-:R-:W-:-:S03]  /*b110*/  IMAD.WIDE R196, R5, 0x2, R208 ;  /* 0x0000000205c47825 */ /* 0x010fc600078e02d0 */
[----:B------:R-:W4:Y:S04]  /*b120*/  LDG.E.U16 R241, desc[UR4][R200.64] ;  /* 0x00000004c8f17981 */ /* 0x000f28000c1e1500 */
[----:B------:R-:W4:Y:S01]  /*b130*/  LDG.E.U16 R225, desc[UR4][R196.64] ;  /* 0x00000004c4e17981 */ /* 0x000f22000c1e1500 */
[----:B0-----:R-:W-:-:S03]  /*b140*/  IMAD.WIDE R192, R5, 0x2, R202 ;  /* 0x0000000205c07825 */ /* 0x001fc600078e02ca */
[----:B------:R-:W4:Y:S04]  /*b150*/  LDL.64 R202, [R1+0x218] ;  /* 0x0002180001ca7983 */ /* 0x000f280000100a00 */
[----:B------:R-:W4:Y:S04]  /*b160*/  LDL.64 R200, [R1+0x210] ;  /* 0x0002100001c87983 */ /* 0x000f280000100a00 */
[----:B------:R-:W4:Y:S04]  /*b170*/  LDG.E.U16 R227, desc[UR4][R192.64] ;  /* 0x00000004c0e37981 */ /* 0x000f28000c1e1500 */
[----:B------:R0:W4:Y:S02]  /*b180*/  LDG.E.U16 R235, desc[UR4][R194.64] ;  /* 0x00000004c2eb7981 */ /* 0x000124000c1e1500 */
[----:B0-----:R-:W-:-:S05]  /*b190*/  IMAD.WIDE R194, R5, 0x2, R210 ;  /* 0x0000000205c27825 */ /* 0x001fca00078e02d2 */
[----:B------:R0:W4:Y:S01]  /*b1a0*/  LDG.E.U16 R229, desc[UR4][R194.64] ;  /* 0x00000004c2e57981 */ /* 0x000122000c1e1500 */
[----:B--2---:R-:W-:-:S03]  /*b1b0*/  IMAD.WIDE R192, R5, 0x2, R12 ;  /* 0x0000000205c07825 */ /* 0x004fc600078e020c */
[----:B------:R-:W2:Y:S04]  /*b1c0*/  LDL.64 R12, [R1+0x1f0] ;  /* 0x0001f000010c7983 */ /* 0x000ea80000100a00 */
[----:B------:R1:W2:Y:S01]  /*b1d0*/  LDG.E.U16 R221, desc[UR4][R192.64] ;  /* 0x00000004c0dd7981 */ /* 0x0002a2000c1e1500 */
[----:B---3--:R-:W-:-:S03]  /*b1e0*/  IMAD.WIDE R196, R5, 0x2, R6 ;  /* 0x0000000205c47825 */ /* 0x008fc600078e0206 */
[----:B------:R-:W3:Y:S01]  /*b1f0*/  LDL.64 R6, [R1+0x1e0] ;  /* 0x0001e00001067983 */ /* 0x000ee20000100a00 */
[----:B0-----:R-:W-:-:S03]  /*b200*/  IMAD.WIDE R194, R5, 0x2, R14 ;  /* 0x0000000205c27825 */ /* 0x001fc600078e020e */
[----:B------:R-:W3:Y:S01]  /*b210*/  LDL.64 R14, [R1+0x1f8] ;  /* 0x0001f800010e7983 */ /* 0x000ee20000100a00 */
[----:B-1----:R-:W-:-:S03]  /*b220*/  IMAD.WIDE R192, R5, 0x2, R204 ;  /* 0x0000000205c07825 */ /* 0x002fc600078e02cc */
[----:B------:R0:W3:Y:S04]  /*b230*/  LDG.E.U16 R223, desc[UR4][R194.64] ;  /* 0x00000004c2df7981 */ /* 0x0000e8000c1e1500 */
[----:B------:R1:W3:Y:S04]  /*b240*/  LDG.E.U16 R215, desc[UR4][R192.64] ;  /* 0x00000004c0d77981 */ /* 0x0002e8000c1e1500 */
[----:B------:R4:W3:Y:S01]  /*b250*/  LDG.E.U16 R219, desc[UR4][R196.64] ;  /* 0x00000004c4db7981 */ /* 0x0008e2000c1e1500 */
[----:B0-----:R-:W-:-:S05]  /*b260*/  IMAD.WIDE R194, R5, 0x2, R206 ;  /* 0x0000000205c27825 */ /* 0x001fca00078e02ce */
[----:B------:R0:W3:Y:S01]  /*b270*/  LDG.E.U16 R217, desc[UR4][R194.64] ;  /* 0x00000004c2d97981 */ /* 0x0000e2000c1e1500 */
[----:B-1----:R-:W-:-:S03]  /*b280*/  IMAD.WIDE R192, R5, 0x2, R198 ;  /* 0x0000000205c07825 */ /* 0x002fc600078e02c6 */
[----:B------:R-:W3:Y:S04]  /*b290*/  LDL.64 R198, [R1+0x1b8] ;  /* 0x0001b80001c67983 */ /* 0x000ee80000100a00 */
[----:B------:R-:W3:Y:S01]  /*b2a0*/  LDG.E.U16 R209, desc[UR4][R192.64] ;  /* 0x00000004c0d17981 */ /* 0x000ee2000c1e1500 */
[----:B----4-:R-:W-:-:S04]  /*b2b0*/  IMAD.WIDE R196, R5, 0x2, R202 ;  /* 0x0000000205c47825 */ /* 0x010fc800078e02ca */
[C---:B0-----:R-:W-:Y:S01]  /*b2c0*/  IMAD.WIDE R194, R5.reuse, 0x2, R200 ;  /* 0x0000000205c27825 */ /* 0x041fe200078e02c8 */
[----:B------:R-:W4:Y:S04]  /*b2d0*/  LDG.E.U16 R213, desc[UR4][R196.64] ;  /* 0x00000004c4d57981 */ /* 0x000f28000c1e1500 */
[----:B------:R2:W4:Y:S04]  /*b2e0*/  LDG.E.U16 R211, desc[UR4][R194.64] ;  /* 0x00000004c2d37981 */ /* 0x000528000c1e1500 */
[----:B------:R-:W4:Y:S01]  /*b2f0*/  LDL.64 R200, [R1+0x1a0] ;  /* 0x0001a00001c87983 */ /* 0x000f220000100a00 */
[----:B--2---:R-:W-:-:S03]  /*b300*/  IMAD.WIDE R194, R5, 0x2, R12 ;  /* 0x0000000205c27825 */ /* 0x004fc600078e020c */
[----:B------:R-:W2:Y:S04]  /*b310*/  LDL.64 R12, [R1+0x190] ;  /* 0x00019000010c7983 */ /* 0x000ea80000100a00 */
[----:B------:R0:W2:Y:S01]  /*b320*/  LDG.E.U16 R205, desc[UR4][R194.64] ;  /* 0x00000004c2cd7981 */ /* 0x0000a2000c1e1500 */
[----:B---3--:R-:W-:-:S03]  /*b330*/  IMAD.WIDE R192, R5, 0x2, R6 ;  /* 0x0000000205c07825 */ /* 0x008fc600078e0206 */
[----:B------:R-:W0:Y:S04]  /*b340*/  LDL.64 R194, [R1+0x1d0] ;  /* 0x0001d00001c27983 */ /* 0x000e280000100a00 */
[----:B------:R1:W3:Y:S01]  /*b350*/  LDG.E.U16 R203, desc[UR4][R192.64] ;  /* 0x00000004c0cb7981 */ /* 0x0002e2000c1e1500 */
[----:B------:R-:W-:-:S03]  /*b360*/  IMAD.WIDE R196, R5, 0x2, R14 ;  /* 0x0000000205c47825 */ /* 0x000fc600078e020e */
[----:B------:R-:W3:Y:S04]  /*b370*/  LDL.64 R14, [R1+0x198] ;  /* 0x00019800010e7983 */ /* 0x000ee80000100a00 */
[----:B------:R-:W3:Y:S04]  /*b380*/  LDG.E.U16 R207, desc[UR4][R196.64] ;  /* 0x00000004c4cf7981 */ /* 0x000ee8000c1e1500 */
[----:B------:R-:W1:Y:S04]  /*b390*/  LDL.64 R192, [R1+0x1c0] ;  /* 0x0001c00001c07983 */ /* 0x000e680000100a00 */
[----:B------:R-:W3:Y:S04]  /*b3a0*/  LDL.64 R6, [R1+0x180] ;  /* 0x0001800001067983 */ /* 0x000ee80000100a00 */
[----:B------:R-:W3:Y:S01]  /*b3b0*/  LDL.64 R196, [R1+0x1d8] ;  /* 0x0001d80001c47983 */ /* 0x000ee20000100a00 */
[----:B------:R-:W-:-:S06]  /*b3c0*/  IMAD.WIDE R198, R5, 0x2, R198 ;  /* 0x0000000205c67825 */ /* 0x000fcc00078e02c6 */
[----:B------:R-:W3:Y:S01]  /*b3d0*/  LDG.E.U16 R198, desc[UR4][R198.64] ;  /* 0x00000004c6c67981 */ /* 0x000ee2000c1e1500 */
[----:B----4-:R-:W-:-:S06]  /*b3e0*/  IMAD.WIDE R200, R5, 0x2, R200 ;  /* 0x0000000205c87825 */ /* 0x010fcc00078e02c8 */
[----:B------:R-:W4:Y:S01]  /*b3f0*/  LDG.E.U16 R200, desc[UR4][R200.64] ;  /* 0x00000004c8c87981 */ /* 0x000f22000c1e1500 */
[----:B0-----:R-:W-:-:S05]  /*b400*/  IMAD.WIDE R194, R5, 0x2, R194 ;  /* 0x0000000205c27825 */ /* 0x001fca00078e02c2 */
[----:B------:R-:W4:Y:S01]  /*b410*/  LDG.E.U16 R170, desc[UR4][R194.64] ;  /* 0x00000004c2aa7981 */ /* 0x000f22000c1e1500 */
[----:B-1----:R-:W-:-:S05]  /*b420*/  IMAD.WIDE R192, R5, 0x2, R192 ;  /* 0x0000000205c07825 */ /* 0x002fca00078e02c0 */
[----:B------:R0:W4:Y:S02]  /*b430*/  LDG.E.U16 R183, desc[UR4][R192.64] ;  /* 0x00000004c0b77981 */ /* 0x000124000c1e1500 */
[C---:B0-----:R-:W-:Y:S02]  /*b440*/  IMAD.WIDE R192, R5.reuse, 0x2, R250 ;  /* 0x0000000205c07825 */ /* 0x041fe400078e02fa */
[----:B------:R-:W4:Y:S04]  /*b450*/  LDL.64 R250, [R1+0x140] ;  /* 0x0001400001fa7983 */ /* 0x000f280000100a00 */
[----:B------:R3:W4:Y:S01]  /*b460*/  LDG.E.U16 R199, desc[UR4][R192.64] ;  /* 0x00000004c0c77981 */ /* 0x000722000c1e1500 */
[----:B--2---:R-:W-:-:S03]  /*b470*/  IMAD.WIDE R194, R5, 0x2, R12 ;  /* 0x0000000205c27825 */ /* 0x004fc600078e020c */
[----:B------:R-:W2:Y:S04]  /*b480*/  LDL.64 R12, [R1+0x100] ;  /* 0x00010000010c7983 */ /* 0x000ea80000100a00 */
[----:B------:R-:W2:Y:S01]  /*b490*/  LDG.E.U16 R204, desc[UR4][R194.64] ;  /* 0x00000004c2cc7981 */ /* 0x000ea2000c1e1500 */
[----:B---3--:R-:W-:-:S03]  /*b4a0*/  IMAD.WIDE R192, R5, 0x2, R14 ;  /* 0x0000000205c07825 */ /* 0x008fc600078e020e */
[----:B------:R-:W3:Y:S04]  /*b4b0*/  LDL.64 R14, [R1+0x120] ;  /* 0x00012000010e7983 */ /* 0x000ee80000100a00 */
[----:B------:R-:W3:Y:S04]  /*b4c0*/  LDG.E.U16 R201, desc[UR4][R192.64] ;  /* 0x00000004c0c97981 */ /* 0x000ee8000c1e1500 */
[----:B------:R-:W4:Y:S04]  /*b4d0*/  LDL.64 R194, [R1+0x170] ;  /* 0x0001700001c27983 */ /* 0x000f280000100a00 */
[----:B------:R-:W2:Y:S01]  /*b4e0*/  LDL.64 R192, [R1+0x178] ;  /* 0x0001780001c07983 */ /* 0x000ea20000100a00 */
[----:B------:R-:W-:-:S05]  /*b4f0*/  IMAD.WIDE R196, R5, 0x2, R196 ;  /* 0x0000000205c47825 */ /* 0x000fca00078e02c4 */
[----:B------:R0:W3:Y:S02]  /*b500*/  LDG.E.U16 R202, desc[UR4][R196.64] ;  /* 0x00000004c4ca7981 */ /* 0x0000e4000c1e1500 */
[C---:B0-----:R-:W-:Y:S02]  /*b510*/  IMAD.WIDE R196, R5.reuse, 0x2, R6 ;  /* 0x0000000205c47825 */ /* 0x041fe400078e0206 */
[----:B------:R-:W3:Y:S04]  /*b520*/  LDL.64 R6, [R1+0xe0] ;  /* 0x0000e00001067983 */ /* 0x000ee80000100a00 */
[----:B------:R0:W3:Y:S04]  /*b530*/  LDG.E.U16 R206, desc[UR4][R196.64] ;  /* 0x00000004c4ce7981 */ /* 0x0000e8000c1e1500 */
[----:B------:R-:W0:Y:S01]  /*b540*/  LDL.64 R196, [R1+0x160] ;  /* 0x0001600001c47983 */ /* 0x000e220000100a00 */
[----:B----4-:R-:W-:-:S05]  /*b550*/  IMAD.WIDE R194, R5, 0x2, R194 ;  /* 0x0000000205c27825 */ /* 0x010fca00078e02c2 */
[----:B------:R-:W4:Y:S01]  /*b560*/  LDG.E.U16 R210, desc[UR4][R194.64] ;  /* 0x00000004c2d27981 */ /* 0x000f22000c1e1500 */
[----:B--2---:R-:W-:-:S05]  /*b570*/  IMAD.WIDE R192, R5, 0x2, R192 ;  /* 0x0000000205c07825 */ /* 0x004fca00078e02c0 */
[----:B------:R-:W2:Y:S04]  /*b580*/  LDG.E.U16 R208, desc[UR4][R192.64] ;  /* 0x00000004c0d07981 */ /* 0x000ea8000c1e1500 */
[----:B------:R-:W3:Y:S04]  /*b590*/  LDL.64 R194, [R1+0x150] ;  /* 0x0001500001c27983 */ /* 0x000ee80000100a00 */
[----:B------:R-:W4:Y:S01]  /*b5a0*/  LDL.64 R192, [R1+0x158] ;  /* 0x0001580001c07983 */ /* 0x000f220000100a00 */
[----:B0-----:R-:W-:-:S05]  /*b5b0*/  IMAD.WIDE R196, R5, 0x2, R196 ;  /* 0x0000000205c47825 */ /* 0x001fca00078e02c4 */
[----:B------:R0:W2:Y:S02]  /*b5c0*/  LDG.E.U16 R212, desc[UR4][R196.64] ;  /* 0x00000004c4d47981 */ /* 0x0000a4000c1e1500 */
[C---:B0-----:R-:W-:Y:S02]  /*b5d0*/  IMAD.WIDE R196, R5.reuse, 0x2, R250 ;  /* 0x0000000205c47825 */ /* 0x041fe400078e02fa */
[----:B------:R-:W2:Y:S04]  /*b5e0*/  LDL.64 R250, [R1+0x138] ;  /* 0x0001380001fa7983 */ /* 0x000ea80000100a00 */
[----:B------:R-:W2:Y:S01]  /*b5f0*/  LDG.E.U16 R218, desc[UR4][R196.64] ;  /* 0x00000004c4da7981 */ /* 0x000ea2000c1e1500 */
[----:B---3--:R-:W-:-:S05]  /*b600*/  IMAD.WIDE R194, R5, 0x2, R194 ;  /* 0x0000000205c27825 */ /* 0x008fca00078e02c2 */
[----:B------:R0:W3:Y:S01]  /*b610*/  LDG.E.U16 R216, desc[UR4][R194.64] ;  /* 0x00000004c2d87981 */ /* 0x0000e2000c1e1500 */
[----:B----4-:R-:W-:-:S05]  /*b620*/  IMAD.WIDE R192, R5, 0x2, R192 ;  /* 0x0000000205c07825 */ /* 0x010fca00078e02c0 */
[----:B------:R1:W4:Y:S01]  /*b630*/  LDG.E.U16 R214, desc[UR4][R192.64] ;  /* 0x00000004c0d67981 */ /* 0x000322000c1e1500 */
[----:B0-----:R-:W-:-:S03]  /*b640*/  IMAD.WIDE R194, R5, 0x2, R12 ;  /* 0x0000000205c27825 */ /* 0x001fc600078e020c */
[----:B------:R-:W3:Y:S01]  /*b650*/  LDL.64 R12, [R1+0xf8] ;  /* 0x0000f800010c7983 */ /* 0x000ee20000100a00 */
[----:B-1----:R-:W-:-:S03]  /*b660*/  IMAD.WIDE R192, R5, 0x2, R14 ;  /* 0x0000000205c07825 */ /* 0x002fc600078e020e */
[----:B------:R0:W4:Y:S04]  /*b670*/  LDG.E.U16 R222, desc[UR4][R194.64] ;  /* 0x00000004c2de7981 */ /* 0x000128000c1e1500 */
[----:B------:R1:W4:Y:S01]  /*b680*/  LDG.E.U16 R220, desc[UR4][R192.64] ;  /* 0x00000004c0dc7981 */ /* 0x000322000c1e1500 */
[----:B------:R-:W-:-:S03]  /*b690*/  IMAD.WIDE R196, R5, 0x2, R6 ;  /* 0x0000000205c47825 */ /* 0x000fc600078e0206 */
[----:B------:R-:W3:Y:S04]  /*b6a0*/  LDL.64 R14, [R1+0x118] ;  /* 0x00011800010e7983 */ /* 0x000ee80000100a00 */
[----:B------:R-:W0:Y:S04]  /*b6b0*/  LDL.64 R194, [R1+0xa0] ;  /* 0x0000a00001c27983 */ /* 0x000e280000100a00 */
[----:B------:R-:W1:Y:S04]  /*b6c0*/  LDL.64 R192, [R1+0xc0] ;  /* 0x0000c00001c07983 */ /* 0x000e680000100a00 */
[----:B------:R-:W4:Y:S04]  /*b6d0*/  LDG.E.U16 R224, desc[UR4][R196.64] ;  /* 0x00000004c4e07981 */ /* 0x000f28000c1e1500 */
[----:B------:R-:W4:Y:S04]  /*b6e0*/  LDL.64 R6, [R1+0xf0] ;  /* 0x0000f00001067983 */ /* 0x000f280000100a00 */
[----:B------:R-:W3:Y:S01]  /*b6f0*/  LDL.64 R196, [R1+0x80] ;  /* 0x0000800001c47983 */ /* 0x000ee20000100a00 */
[----:B0-----:R-:W-:-:S04]  /*b700*/  IMAD.WIDE R194, R5, 0x2, R194 ;  /* 0x0000000205c27825 */ /* 0x001fc800078e02c2 */
[C---:B-1----:R-:W-:Y:S01]  /*b710*/  IMAD.WIDE R192, R5.reuse, 0x2, R192 ;  /* 0x0000000205c07825 */ /* 0x042fe200078e02c0 */
[----:B------:R-:W4:Y:S04]  /*b720*/  LDG.E.U16 R228, desc[UR4][R194.64] ;  /* 0x00000004c2e47981 */ /* 0x000f28000c1e1500 */
[----:B------:R2:W4:Y:S04]  /*b730*/  LDG.E.U16 R226, desc[UR4][R192.64] ;  /* 0x00000004c0e27981 */ /* 0x000528000c1e1500 */
[----:B------:R-:W4:Y:S01]  /*b740*/  LDL.64 R194, [R1+0x130] ;  /* 0x0001300001c27983 */ /* 0x000f220000100a00 */
[----:B--2---:R-:W-:-:S03]  /*b750*/  IMAD.WIDE R192, R5, 0x2, R250 ;  /* 0x0000000205c07825 */ /* 0x004fc600078e02fa */
[----:B------:R-:W2:Y:S04]  /*b760*/  LDL.64 R250, [R1+0xb8] ;  /* 0x0000b80001fa7983 */ /* 0x000ea80000100a00 */
[----:B------:R-:W2:Y:S04]  /*b770*/  LDG.E.U16 R232, desc[UR4][R192.64] ;  /* 0x00000004c0e87981 */ /* 0x000ea8000c1e1500 */
[----:B------:R-:W2:Y:S01]  /*b780*/  LDL.64 R192, [R1+0x110] ;  /* 0x0001100001c07983 */ /* 0x000ea20000100a00 */
[----:B---3--:R-:W-:-:S05]  /*b790*/  IMAD.WIDE R196, R5, 0x2, R196 ;  /* 0x0000000205c47825 */ /* 0x008fca00078e02c4 */
[----:B------:R0:W3:Y:S02]  /*b7a0*/  LDG.E.U16 R230, desc[UR4][R196.64] ;  /* 0x00000004c4e67981 */ /* 0x0000e4000c1e1500 */
[C---:B0-----:R-:W-:Y:S02]  /*b7b0*/  IMAD.WIDE R196, R5.reuse, 0x2, R14 ;  /* 0x0000000205c47825 */ /* 0x041fe400078e020e */
[----:B------:R-:W3:Y:S04]  /*b7c0*/  LDL.64 R14, [R1+0x98] ;  /* 0x00009800010e7983 */ /* 0x000ee80000100a00 */
[----:B------:R4:W3:Y:S02]  /*b7d0*/  LDG.E.U16 R236, desc[UR4][R196.64] ;  /* 0x00000004c4ec7981 */ /* 0x0008e4000c1e1500 */
[----:B----4-:R-:W-:-:S02]  /*b7e0*/  IMAD.WIDE R196, R5, 0x2, R6 ;  /* 0x0000000205c47825 */ /* 0x010fc400078e0206 */
[----:B------:R-:W4:Y:S04]  /*b7f0*/  LDL.64 R6, [R1+0xb0] ;  /* 0x0000b00001067983 */ /* 0x000f280000100a00 */
[----:B------:R-:W4:Y:S01]  /*b800*/  LDG.E.U16 R242, desc[UR4][R196.64] ;  /* 0x00000004c4f27981 */ /* 0x000f22000c1e1500 */
[----:B------:R-:W-:-:S05]  /*b810*/  IMAD.WIDE R194, R5, 0x2, R194 ;  /* 0x0000000205c27825 */ /* 0x000fca00078e02c2 */
[----:B------:R0:W4:Y:S02]  /*b820*/  LDG.E.U16 R234, desc[UR4][R194.64] ;  /* 0x00000004c2ea7981 */ /* 0x000124000c1e1500 */
[C---:B0-----:R-:W-:Y:S02]  /*b830*/  IMAD.WIDE R194, R5.reuse, 0x2, R12 ;  /* 0x0000000205c27825 */ /* 0x041fe400078e020c */
[----:B------:R-:W4:Y:S02]  /*b840*/  LDL.64 R12, [R1+0x78] ;  /* 0x00007800010c7983 */ /* 0x000f240000100a00 */
[C---:B--2---:R-:W-:Y:S02]  /*b850*/  IMAD.WIDE R192, R5.reuse, 0x2, R192 ;  /* 0x0000000205c07825 */ /* 0x044fe400078e02c0 */
[----:B------:R-:W2:Y:S04]  /*b860*/  LDG.E.U16 R240, desc[UR4][R194.64] ;  /* 0x00000004c2f07981 */ /* 0x000ea8000c1e1500 */
[----:B------:R-:W2:Y:S04]  /*b870*/  LDG.E.U16 R238, desc[UR4][R192.64] ;  /* 0x00000004c0ee7981 */ /* 0x000ea8000c1e1500 */
[----:B------:R-:W3:Y:S04]  /*b880*/  LDL.64 R194, [R1+0xd0] ;  /* 0x0000d00001c27983 */ /* 0x000ee80000100a00 */
[----:B------:R-:W4:Y:S01]  /*b890*/  LDL.64 R192, [R1+0xd8] ;  /* 0x0000d80001c07983 */ /* 0x000f220000100a00 */
[----:B------:R-:W-:-:S06]  /*b8a0*/  IMAD.WIDE R196, R5, 0x2, R250 ;  /* 0x0000000205c47825 */ /* 0x000fcc00078e02fa */
[----:B------:R0:W2:Y:S02]  /*b8b0*/  LDG.E.U16 R196, desc[UR4][R196.64] ;  /* 0x00000004c4c47981 */ /* 0x0000a4000c1e1500 */
[----:B0-----:R-:W-:-:S04]  /*b8c0*/  FMNMX R197, R19, R20, !PT ;  /* 0x0000001413c57209 */ /* 0x001fc80007800000 */
[----:B------:R-:W-:-:S04]  /*b8d0*/  FMNMX R197, R152, R197, !PT ;  /* 0x000000c598c57209 */ /* 0x000fc80007800000 */
[----:B------:R-:W-:-:S04]  /*b8e0*/  FMNMX R197, R23, R197, !PT ;  /* 0x000000c517c57209 */ /* 0x000fc80007800000 */
[----:B------:R-:W-:-:S04]  /*b8f0*/  FMNMX R197, R157, R197, !PT ;  /* 0x000000c59dc57209 */ /* 0x000fc80007800000 */
[----:B------:R-:W-:-:S04]  /*b900*/  FMNMX R249, R156, R197, !PT ;  /* 0x000000c59cf97209 */ /* 0x000fc80007800000 */
[----:B------:R-:W-:-:S04]  /*b910*/  FMNMX R249, R159, R249, !PT ;  /* 0x000000f99ff97209 */ /* 0x000fc80007800000 */
[----:B------:R-:W-:Y:S01]  /*b920*/  FMNMX R250, R160, R249, !PT ;  /* 0x000000f9a0fa7209 */ /* 0x000fe20007800000 */
[----:B---3--:R-:W-:-:S04]  /*b930*/  IMAD.WIDE R194, R5, 0x2, R194 ;  /* 0x0000000205c27825 */ /* 0x008fc800078e02c2 */
[C---:B----4-:R-:W-:Y:S02]  /*b940*/  IMAD.WIDE R192, R5.reuse, 0x2, R192 ;  /* 0x0000000205c07825 */ /* 0x050fe400078e02c0 */
[----:B------:R-:W3:Y:S04]  /*b950*/  LDG.E.U16 R194, desc[UR4][R194.64] ;  /* 0x00000004c2c27981 */ /* 0x000ee8000c1e1500 */
[----:B------:R0:W4:Y:S02]  /*b960*/  LDG.E.U16 R244, desc[UR4][R192.64] ;  /* 0x00000004c0f47981 */ /* 0x000124000c1e1500 */
[----:B0-----:R-:W-:-:S05]  /*b970*/  IMAD.WIDE R192, R5, 0x2, R14 ;  /* 0x0000000205c07825 */ /* 0x001fca00078e020e */
[----:B------:R0:W3:Y:S02]  /*b980*/  LDG.E.U16 R195, desc[UR4][R192.64] ;  /* 0x00000004c0c37981 */ /* 0x0000e4000c1e1500 */
[C---:B0-----:R-:W-:Y:S02]  /*b990*/  IMAD.WIDE R192, R5.reuse, 0x2, R12 ;  /* 0x0000000205c07825 */ /* 0x041fe400078e020c */
[----:B------:R-:W2:Y:S04]  /*b9a0*/  LDL.LU R13, [R1+0x4] ;  /* 0x00000400010d7983 */ /* 0x000ea80000300800 */
[----:B------:R0:W3:Y:S04]  /*b9b0*/  LDG.E.U16 R197, desc[UR4][R192.64] ;  /* 0x00000004c0c57981 */ /* 0x0000e8000c1e1500 */
[----:B------:R-:W4:Y:S01]  /*b9c0*/  LDL.LU R14, [R1+0x24] ;  /* 0x00002400010e7983 */ /* 0x000f220000300800 */
[----:B0-----:R-:W-:-:S03]  /*b9d0*/  IMAD.WIDE R192, R5, 0x2, R6 ;  /* 0x0000000205c07825 */ /* 0x001fc600078e0206 */
[----:B------:R-:W3:Y:S04]  /*b9e0*/  LDL.LU R7, [R1+0x20] ;  /* 0x0000200001077983 */ /* 0x000ee80000300800 */
[----:B------:R-:W3:Y:S04]  /*b9f0*/  LDL.LU R12, [R1+0x1c] ;  /* 0x00001c00010c7983 */ /* 0x000ee80000300800 */
[----:B------:R-:W3:Y:S04]  /*ba00*/  LDL.LU R15, [R1+0x18] ;  /* 0x00001800010f7983 */ /* 0x000ee80000300800 */
[----:B------:R-:W3:Y:S04]  /*ba10*/  LDL.LU R6, [R1+0x14] ;  /* 0x0000140001067983 */ /* 0x000ee80000300800 */
[----:B------:R-:W3:Y:S04]  /*ba20*/  LDL.LU R186, [R1+0x10] ;  /* 0x0000100001ba7983 */ /* 0x000ee80000300800 */
[----:B------:R-:W3:Y:S04]  /*ba30*/  LDL.LU R11, [R1+0xc] ;  /* 0x00000c00010b7983 */ /* 0x000ee80000300800 */
[----:B------:R-:W3:Y:S04]  /*ba40*/  LDL.LU R9, [R1+0x8] ;  /* 0x0000080001097983 */ /* 0x000ee80000300800 */
[----:B------:R0:W3:Y:S04]  /*ba50*/  LDG.E.U16 R249, desc[UR4][R192.64] ;  /* 0x00000004c0f97981 */ /* 0x0000e8000c1e1500 */
[----:B------:R-:W0:Y:S01]  /*ba60*/  LDL.64 R192, [R1+0x90] ;  /* 0x0000900001c07983 */ /* 0x000e220000100a00 */
[----:B------:R-:W-:-:S04]  /*ba70*/  FMNMX R250, R164, R250, !PT ;  /* 0x000000faa4fa7209 */ /* 0x000fc80007800000 */
[----:B------:R-:W-:Y:S01]  /*ba80*/  FMNMX R251, R163, R250, !PT ;  /* 0x000000faa3fb7209 */ /* 0x000fe20007800000 */
[----:B0-----:R-:W-:-:S05]  /*ba90*/  IMAD.WIDE R192, R5, 0x2, R192 ;  /* 0x0000000205c07825 */ /* 0x001fca00078e02c0 */
[----:B------:R0:W3:Y:S04]  /*baa0*/  LDG.E.U16 R250, desc[UR4][R192.64] ;  /* 0x00000004c0fa7981 */ /* 0x0000e8000c1e1500 */
[----:B------:R-:W0:Y:S01]  /*bab0*/  LDL.64 R192, [R1+0x70] ;  /* 0x0000700001c07983 */ /* 0x000e220000100a00 */
[----:B------:R-:W-:-:S04]  /*bac0*/  FMNMX R251, R167, R251, !PT ;  /* 0x000000fba7fb7209 */ /* 0x000fc80007800000 */
[----:B------:R-:W-:Y:S01]  /*bad0*/  FMNMX R251, R165, R251, !PT ;  /* 0x000000fba5fb7209 */ /* 0x000fe20007800000 */
[-C--:B------:R-:W-:Y:S01]  /*bae0*/  FMUL R169, R169, R0.reuse ;  /* 0x00000000a9a97220 */ /* 0x080fe20000400000 */
[-C--:B------:R-:W-:Y:S01]  /*baf0*/  FMUL R172, R172, R0.reuse ;  /* 0x00000000acac7220 */ /* 0x080fe20000400000 */
[-C--:B------:R-:W-:Y:S01]  /*bb00*/  FMUL R173, R173, R0.reuse ;  /* 0x00000000adad7220 */ /* 0x080fe20000400000 */
[-C--:B------:R-:W-:Y:S01]  /*bb10*/  FMUL R176, R176, R0.reuse ;  /* 0x00000000b0b07220 */ /* 0x080fe20000400000 */
[-C--:B------:R-:W-:Y:S01]  /*bb20*/  FMUL R177, R177, R0.reuse ;  /* 0x00000000b1b17220 */ /* 0x080fe20000400000 */
[-C--:B------:R-:W-:Y:S01]  /*bb30*/  FMUL R180, R180, R0.reuse ;  /* 0x00000000b4b47220 */ /* 0x080fe20000400000 */
[----:B------:R-:W-:Y:S01]  /*bb40*/  FMUL R181, R181, R0 ;  /* 0x00000000b5b57220 */ /* 0x000fe20000400000 */
[----:B0-----:R-:W-:-:S06]  /*bb50*/  IMAD.WIDE R192, R5, 0x2, R192 ;  /* 0x0000000205c07825 */ /* 0x001fcc00078e02c0 */
[----:B------:R0:W3:Y:S02]  /*bb60*/  LDG.E.U16 R192, desc[UR4][R192.64] ;  /* 0x00000004c0c07981 */ /* 0x0000e4000c1e1500 */
[----:B0-----:R-:W-:Y:S02]  /*bb70*/  FMNMX R193, R166, R251, !PT ;  /* 0x000000fba6c17209 */ /* 0x001fe40007800000 */
[----:B------:R-:W3:Y:S04]  /*bb80*/  LDL.LU R251, [R1] ;  /* 0x0000000001fb7983 */ /* 0x000ee80000300800 */
[----:B------:R-:W2:Y:S01]  /*bb90*/  LDL.LU R0, [R1+0x918] ;  /* 0x0009180001007983 */ /* 0x000ea20000300800 */
[----:B------:R-:W-:Y:S06]  /*bba0*/  BAR.SYNC.DEFER_BLOCKING 0x0 ;  /* 0x0000000000007b1d */ /* 0x000fec0000010000 */
[----:B--2---:R0:W-:Y:S04]  /*bbb0*/  STS.U16 [R0+0x8000], R13 ;  /* 0x0080000d00007388 */ /* 0x0041e80000000400 */
[----:B----4-:R1:W-:Y:S04]  /*bbc0*/  STS.U16 [R0+0x8800], R14 ;  /* 0x0088000e00007388 */ /* 0x0103e80000000400 */
[----:B---3--:R2:W-:Y:S04]  /*bbd0*/  STS.U16 [R0+0x8c00], R7 ;  /* 0x008c000700007388 */ /* 0x0085e80000000400 */
[----:B0-----:R-:W3:Y:S04]  /*bbe0*/  LDL.LU R13, [R1+0x914] ;  /* 0x00091400010d7983 */ /* 0x001ee80000300800 */
[----:B-1----:R-:W4:Y:S04]  /*bbf0*/  LDL.LU R14, [R1+0x910] ;  /* 0x00091000010e7983 */ /* 0x002f280000300800 */
[----:B--2---:R-:W2:Y:S04]  /*bc00*/  LDL.LU R7, [R1+0x90c] ;  /* 0x00090c0001077983 */ /* 0x004ea80000300800 */
[----:B------:R0:W-:Y:S04]  /*bc10*/  STS.U16 [R0+0x9000], R12 ;  /* 0x0090000c00007388 */ /* 0x0001e80000000400 */
[----:B------:R1:W-:Y:S04]  /*bc20*/  STS.U16 [R0+0x9400], R15 ;  /* 0x0094000f00007388 */ /* 0x0003e80000000400 */
[----:B------:R1:W-:Y:S04]  /*bc30*/  STS.U16 [R0+0x9800], R6 ;  /* 0x0098000600007388 */ /* 0x0003e80000000400 */
[----:B0-----:R-:W2:Y:S04]  /*bc40*/  LDL.LU R12, [R1+0x908] ;  /* 0x00090800010c7983 */ /* 0x001ea80000300800 */
[----:B-1----:R-:W2:Y:S04]  /*bc50*/  LDL.LU R15, [R1+0x904] ;  /* 0x00090400010f7983 */ /* 0x002ea80000300800 */
[----:B------:R-:W2:Y:S04]  /*bc60*/  LDL.LU R6, [R1+0x900] ;  /* 0x0009000001067983 */ /* 0x000ea80000300800 */
[----:B------:R0:W-:Y:S04]  /*bc70*/  STS.U16 [R0+0x9c00], R186 ;  /* 0x009c00ba00007388 */ /* 0x0001e80000000400 */
[----:B------:R1:W-:Y:S04]  /*bc80*/  STS.U16 [R0+0xa000], R11 ;  /* 0x00a0000b00007388 */ /* 0x0003e80000000400 */
[----:B------:R1:W-:Y:S04]  /*bc90*/  STS.U16 [R0+0xa400], R9 ;  /* 0x00a4000900007388 */ /* 0x0003e80000000400 */
[----:B0-----:R-:W2:Y:S04]  /*bca0*/  LDL.LU R186, [R1+0x8fc] ;  /* 0x0008fc0001ba7983 */ /* 0x001ea80000300800 */
[----:B-1----:R-:W2:Y:S04]  /*bcb0*/  LDL.LU R11, [R1+0x8f8] ;  /* 0x0008f800010b7983 */ /* 0x002ea80000300800 */
        /* <DEDUP_REMOVED lines=9> */
[----:B---3--:R-:W-:Y:S04]  /*bd50*/  STS.U16 [R0+0xb400], R13 ;  /* 0x00b4000d00007388 */ /* 0x008fe80000000400 */
[----:B----4-:R-:W-:Y:S04]  /*bd60*/  STS.U16 [R0+0xb000], R14 ;  /* 0x00b0000e00007388 */ /* 0x010fe80000000400 */
[----:B--2---:R-:W-:Y:S04]  /*bd70*/  STS.U16 [R0+0xac00], R7 ;  /* 0x00ac000700007388 */ /* 0x004fe80000000400 */
[----:B------:R0:W-:Y:S04]  /*bd80*/  STS.U16 [R0+0xa800], R6 ;  /* 0x00a8000600007388 */ /* 0x0001e80000000400 */
[----:B0-----:R-:W2:Y:S04]  /*bd90*/  LDL.LU R6, [R1+0x8f0] ;  /* 0x0008f00001067983 */ /* 0x001ea80000300800 */
[----:B------:R-:W3:Y:S04]  /*bda0*/  LDL.LU R7, [R1+0x8ec] ;  /* 0x0008ec0001077983 */ /* 0x000ee80000300800 */
[----:B------:R-:W4:Y:S04]  /*bdb0*/  LDL.LU R14, [R1+0x8e8] ;  /* 0x0008e800010e7983 */ /* 0x000f280000300800 */
[----:B------:R-:W2:Y:S04]  /*bdc0*/  LDL.LU R13, [R1+0x8e4] ;  /* 0x0008e400010d7983 */ /* 0x000ea80000300800 */
[----:B------:R-:W3:Y:S04]  /*bdd0*/  LDL.LU R8, [R1+0x8e0] ;  /* 0x0008e00001087983 */ /* 0x000ee80000300800 */
[----:B------:R-:W4:Y:S04]  /*bde0*/  LDL.LU R21, [R1+0x8dc] ;  /* 0x0008dc0001157983 */ /* 0x000f280000300800 */
[----:B------:R-:W2:Y:S04]  /*bdf0*/  LDL.LU R22, [R1+0x8d8] ;  /* 0x0008d80001167983 */ /* 0x000ea80000300800 */
[----:B------:R-:W2:Y:S04]  /*be00*/  LDL.LU R18, [R1+0x8d4] ;  /* 0x0008d40001127983 */ /* 0x000ea80000300800 */
[----:B------:R-:W3:Y:S04]  /*be10*/  LDL.LU R248, [R1+0x28] ;  /* 0x0000280001f87983 */ /* 0x000ee80000300800 */
[----:B------:R-:W2:Y:S04]  /*be20*/  LDL.LU R247, [R1+0x2c] ;  /* 0x00002c0001f77983 */ /* 0x000ea80000300800 */
[----:B------:R-:W2:Y:S04]  /*be30*/  LDL.LU R246, [R1+0x30] ;  /* 0x0000300001f67983 */ /* 0x000ea80000300800 */
[----:B------:R-:W4:Y:S01]  /*be40*/  LDL.LU R2, [R1+0x8d0] ;  /* 0x0008d00001027983 */ /* 0x000f220000300800 */
[----:B------:R-:W-:-:S04]  /*be50*/  FMNMX R193, R189, R193, !PT ;  /* 0x000000c1bdc17209 */ /* 0x000fc80007800000 */
[----:B------:R-:W-:-:S04]  /*be60*/  FMNMX R193, R188, R193, !PT ;  /* 0x000000c1bcc17209 */ /* 0x000fc80007800000 */
[----:B------:R-:W-:Y:S01]  /*be70*/  FMNMX R193, R171, R193, !PT ;  /* 0x000000c1abc17209 */ /* 0x000fe20007800000 */
[----:B------:R-:W-:Y:S04]  /*be80*/  STS.U16 [R0+0x8400], R251 ;  /* 0x008400fb00007388 */ /* 0x000fe80000000400 */
[----:B------:R-:W0:Y:S04]  /*be90*/  SHFL.BFLY PT, R251, R193, 0x2, 0x1f ;  /* 0x0c401f00c1fb7f89 */ /* 0x000e2800000e0000 */
[----:B------:R1:W-:Y:S04]  /*bea0*/  STS.U16 [R0+0xd800], R245 ;  /* 0x00d800f500007388 */ /* 0x0003e80000000400 */
[----:B------:R1:W-:Y:S04]  /*beb0*/  STS.U16 [R0+0xdc00], R243 ;  /* 0x00dc00f300007388 */ /* 0x0003e80000000400 */
[----:B------:R-:W-:Y:S04]  /*bec0*/  STS.U16 [R0+0xe000], R178 ;  /* 0x00e000b200007388 */ /* 0x000fe80000000400 */
[----:B------:R1:W-:Y:S04]  /*bed0*/  STS.U16 [R0+0xe400], R190 ;  /* 0x00e400be00007388 */ /* 0x0003e80000000400 */
[----:B------:R-:W-:Y:S01]  /*bee0*/  STS.U16 [R0+0xe800], R174 ;  /* 0x00e800ae00007388 */ /* 0x000fe20000000400 */
[----:B0-----:R-:W-:-:S03]  /*bef0*/  FMNMX R251, R193, R251, !PT ;  /* 0x000000fbc1fb7209 */ /* 0x001fc60007800000 */
[----:B------:R-:W2:Y:S04]  /*bf00*/  LDL.LU R193, [R1+0x60] ;  /* 0x0000600001c17983 */ /* 0x000ea80000300800 */
[----:B-1----:R-:W2:Y:S04]  /*bf10*/  LDL.LU R245, [R1+0x34] ;  /* 0x0000340001f57983 */ /* 0x002ea80000300800 */
[----:B------:R-:W2:Y:S04]  /*bf20*/  LDL.LU R243, [R1+0x38] ;  /* 0x0000380001f37983 */ /* 0x000ea80000300800 */
[----:B------:R-:W-:Y:S04]  /*bf30*/  STS.U16 [R0+0xec00], R182 ;  /* 0x00ec00b600007388 */ /* 0x000fe80000000400 */
[----:B------:R-:W-:Y:S04]  /*bf40*/  STS.U16 [R0+0xf000], R168 ;  /* 0x00f000a800007388 */ /* 0x000fe80000000400 */
[----:B------:R-:W-:Y:S04]  /*bf50*/  STS.U16 [R0+0xf400], R175 ;  /* 0x00f400af00007388 */ /* 0x000fe80000000400 */
[----:B------:R-:W-:Y:S04]  /*bf60*/  STS.U16 [R0+0xf800], R179 ;  /* 0x00f800b300007388 */ /* 0x000fe80000000400 */
[----:B------:R-:W-:Y:S04]  /*bf70*/  STS.U16 [R0+0xfc00], R191 ;  /* 0x00fc00bf00007388 */ /* 0x000fe80000000400 */
[----:B------:R-:W2:Y:S04]  /*bf80*/  LDL.LU R190, [R1+0x3c] ;  /* 0x00003c0001be7983 */ /* 0x000ea80000300800 */
[----:B----4-:R0:W-:Y:S04]  /*bf90*/  STS.U16 [R2+0x8100], R21 ;  /* 0x0081001502007388 */ /* 0x0101e80000000400 */
[----:B---3--:R1:W-:Y:S04]  /*bfa0*/  STS.U16 [R2+0x9900], R248 ;  /* 0x009900f802007388 */ /* 0x0083e80000000400 */
[----:B------:R3:W-:Y:S04]  /*bfb0*/  STS.U16 [R2+0xa100], R14 ;  /* 0x00a1000e02007388 */ /* 0x0007e80000000400 */
[----:B0-----:R-:W4:Y:S04]  /*bfc0*/  LDL.LU R21, [R1+0x8cc] ;  /* 0x0008cc0001157983 */ /* 0x001f280000300800 */
[----:B-1----:R-:W4:Y:S04]  /*bfd0*/  LDL.LU R248, [R1+0x48] ;  /* 0x0000480001f87983 */ /* 0x002f280000300800 */
[----:B---3--:R-:W3:Y:S04]  /*bfe0*/  LDL.LU R14, [R1+0x8c8] ;  /* 0x0008c800010e7983 */ /* 0x008ee80000300800 */
[----:B------:R0:W-:Y:S04]  /*bff0*/  STS.U16 [R2+0xa500], R9 ;  /* 0x00a5000902007388 */ /* 0x0001e80000000400 */
[----:B------:R1:W-:Y:S04]  /*c000*/  STS.U16 [R2+0xa900], R15 ;  /* 0x00a9000f02007388 */ /* 0x0003e80000000400 */
[----:B--2---:R2:W-:Y:S04]  /*c010*/  STS.U16 [R2+0x9100], R246 ;  /* 0x009100f602007388 */ /* 0x0045e80000000400 */
[----:B0-----:R-:W3:Y:S04]  /*c020*/  LDL.LU R9, [R1+0x8c4] ;  /* 0x0008c40001097983 */ /* 0x001ee80000300800 */
[----:B-1----:R-:W3:Y:S04]  /*c030*/  LDL.LU R15, [R1+0x8c0] ;  /* 0x0008c000010f7983 */ /* 0x002ee80000300800 */
[----:B--2---:R-:W2:Y:S04]  /*c040*/  LDL.LU R246, [R1+0x64] ;  /* 0x0000640001f67983 */ /* 0x004ea80000300800 */
[----:B------:R0:W-:Y:S04]  /*c050*/  STS.U16 [R2+0xad00], R10 ;  /* 0x00ad000a02007388 */ /* 0x0001e80000000400 */
[----:B------:R1:W-:Y:S04]  /*c060*/  STS.U16 [R2+0xb100], R16 ;  /* 0x00b1001002007388 */ /* 0x0003e80000000400 */
[----:B------:R1:W-:Y:S04]  /*c070*/  STS.U16 [R2+0xb500], R3 ;  /* 0x00b5000302007388 */ /* 0x0003e80000000400 */
[----:B0-----:R-:W3:Y:S04]  /*c080*/  LDL.LU R10, [R1+0x8bc] ;  /* 0x0008bc00010a7983 */ /* 0x001ee80000300800 */
[----:B-1----:R-:W2:Y:S04]  /*c090*/  LDL.LU R16, [R1+0x8b8] ;  /* 0x0008b80001107983 */ /* 0x002ea80000300800 */
[----:B------:R-:W3:Y:S04]  /*c0a0*/  LDL.LU R3, [R1+0x8b4] ;  /* 0x0008b40001037983 */ /* 0x000ee80000300800 */
[----:B------:R-:W0:Y:S04]  /*c0b0*/  SHFL.BFLY PT, R178, R251, 0x1, 0x1f ;  /* 0x0c201f00fbb27f89 */ /* 0x000e2800000e0000 */
[----:B------:R1:W-:Y:S04]  /*c0c0*/  STS.U16 [R2+0x9500], R247 ;  /* 0x009500f702007388 */ /* 0x0003e80000000400 */
[----:B------:R-:W-:Y:S04]  /*c0d0*/  STS.U16 [R2+0xb900], R239 ;  /* 0x00b900ef02007388 */ /* 0x000fe80000000400 */
[----:B------:R-:W-:Y:S04]  /*c0e0*/  STS.U16 [R2+0x8500], R190 ;  /* 0x008500be02007388 */ /* 0x000fe80000000400 */
[----:B------:R-:W-:Y:S04]  /*c0f0*/  STS.U16 [R2+0x8900], R243 ;  /* 0x008900f302007388 */ /* 0x000fe80000000400 */
[----:B------:R-:W-:Y:S01]  /*c100*/  STS.U16 [R2+0x8d00], R245 ;  /* 0x008d00f502007388 */ /* 0x000fe20000000400 */
[----:B0-----:R-:W-:-:S03]  /*c110*/  FMNMX R178, R251, R178, !PT ;  /* 0x000000b2fbb27209 */ /* 0x001fc60007800000 */
[----:B------:R-:W2:Y:S04]  /*c120*/  LDL.LU R251, [R1+0x5c] ;  /* 0x00005c0001fb7983 */ /* 0x000ea80000300800 */
        /* <DEDUP_REMOVED lines=18> */
[----:B----4-:R0:W-:Y:S04]  /*c250*/  STS.U16 [R2+0x9d00], R248 ;  /* 0x009d00f802007388 */ /* 0x0101e80000000400 */
[----:B0-----:R-:W4:Y:S04]  /*c260*/  LDL.LU R248, [R1+0x4c] ;  /* 0x00004c0001f87983 */ /* 0x001f280000300800 */
[----:B------:R-:W4:Y:S04]  /*c270*/  LDL.LU R239, [R1+0x54] ;  /* 0x0000540001ef7983 */ /* 0x000f280000300800 */
[----:B------:R-:W4:Y:S04]  /*c280*/  LDL.LU R233, [R1+0x58] ;  /* 0x0000580001e97983 */ /* 0x000f280000300800 */
[----:B---3--:R0:W-:Y:S04]  /*c290*/  STS.U16 [R3+0x9600], R10 ;  /* 0x0096000a03007388 */ /* 0x0081e80000000400 */
[----:B------:R1:W-:Y:S04]  /*c2a0*/  STS.U16 [R3+0x9a00], R9 ;  /* 0x009a000903007388 */ /* 0x0003e80000000400 */
[----:B------:R3:W-:Y:S04]  /*c2b0*/  STS.U16 [R3+0x9e00], R8 ;  /* 0x009e000803007388 */ /* 0x0007e80000000400 */
[----:B0-----:R-:W4:Y:S04]  /*c2c0*/  LDL.LU R10, [R1+0x8b0] ;  /* 0x0008b000010a7983 */ /* 0x001f280000300800 */
[----:B-1----:R-:W4:Y:S04]  /*c2d0*/  LDL.LU R9, [R1+0x8ac] ;  /* 0x0008ac0001097983 */ /* 0x002f280000300800 */
[----:B---3--:R-:W3:Y:S04]  /*c2e0*/  LDL.LU R8, [R1+0x8a8] ;  /* 0x0008a80001087983 */ /* 0x008ee80000300800 */
[----:B------:R0:W-:Y:S04]  /*c2f0*/  STS.U16 [R3+0xa200], R7 ;  /* 0x00a2000703007388 */ /* 0x0001e80000000400 */
[----:B------:R1:W-:Y:S04]  /*c300*/  STS.U16 [R3+0xa600], R11 ;  /* 0x00a6000b03007388 */ /* 0x0003e80000000400 */
[----:B------:R2:W-:Y:S04]  /*c310*/  STS.U16 [R3+0xaa00], R12 ;  /* 0x00aa000c03007388 */ /* 0x0005e80000000400 */
[----:B0-----:R-:W3:Y:S04]  /*c320*/  LDL.LU R7, [R1+0x8a4] ;  /* 0x0008a40001077983 */ /* 0x001ee80000300800 */
[----:B-1----:R0:W5:Y:S04]  /*c330*/  LDL.LU R11, [R1+0x8a0] ;  /* 0x0008a000010b7983 */ /* 0x0021680000300800 */
[----:B--2---:R-:W2:Y:S04]  /*c340*/  LDL.LU R12, [R1+0x89c] ;  /* 0x00089c00010c7983 */ /* 0x004ea80000300800 */
[----:B------:R1:W-:Y:S04]  /*c350*/  STS.U16 [R3+0xae00], R17 ;  /* 0x00ae001103007388 */ /* 0x0003e80000000400 */
[----:B------:R0:W-:Y:S04]  /*c360*/  STS.U16 [R3+0xb200], R4 ;  /* 0x00b2000403007388 */ /* 0x0001e80000000400 */
[----:B-1----:R-:W2:Y:S04]  /*c370*/  LDL.LU R17, [R1+0x898] ;  /* 0x0008980001117983 */ /* 0x002ea80000300800 */
[----:B0-----:R-:W3:Y:S01]  /*c380*/  LDL.LU R4, [R1+0x894] ;  /* 0x0008940001047983 */ /* 0x001ee20000300800 */
[----:B------:R-:W-:-:S04]  /*c390*/  FMNMX R168, R154, R18, !PT ;  /* 0x000000129aa87209 */ /* 0x000fc80007800000 */
[----:B------:R-:W-:-:S04]  /*c3a0*/  FMNMX R168, R22, R168, !PT ;  /* 0x000000a816a87209 */ /* 0x000fc80007800000 */
[----:B------:R-:W-:-:S04]  /*c3b0*/  FMNMX R174, R21, R168, !PT ;  /* 0x000000a815ae7209 */ /* 0x000fc80007800000 */
[----:B------:R-:W-:-:S04]  /*c3c0*/  FMNMX R174, R153, R174, !PT ;  /* 0x000000ae99ae7209 */ /* 0x000fc80007800000 */
[----:B------:R-:W-:-:S04]  /*c3d0*/  FMNMX R174, R155, R174, !PT ;  /* 0x000000ae9bae7209 */ /* 0x000fc80007800000 */
[----:B------:R-:W-:Y:S02]  /*c3e0*/  FMNMX R174, R158, R174, !PT ;  /* 0x000000ae9eae7209 */ /* 0x000fe40007800000 */
[----:B------:R-:W-:Y:S02]  /*c3f0*/  FMNMX R168, R178, R193, !PT ;  /* 0x000000c1b2a87209 */ /* 0x000fe40007800000 */
[----:B------:R-:W-:Y:S02]  /*c400*/  FMNMX R174, R161, R174, !PT ;  /* 0x000000aea1ae7209 */ /* 0x000fe40007800000 */
[----:B------:R-:W-:Y:S02]  /*c410*/  FSEL R179, R169, -INF , !P0 ;  /* 0xff800000a9b37808 */ /* 0x000fe40004000000 */
[----:B------:R-:W-:Y:S02]  /*c420*/  FMNMX R169, R162, R174, !PT ;  /* 0x000000aea2a97209 */ /* 0x000fe40007800000 */
[----:B------:R-:W-:Y:S01]  /*c430*/  FSEL R182, R172, -INF , !P2 ;  /* 0xff800000acb67808 */ /* 0x000fe20005000000 */
[----:B------:R-:W-:Y:S01]  /*c440*/  FADD R172, R152, -R168 ;  /* 0x800000a898ac7221 */ /* 0x000fe20000000000 */
[----:B------:R-:W-:-:S02]  /*c450*/  FMNMX R169, R179, R169, !PT ;  /* 0x000000a9b3a97209 */ /* 0x000fc40007800000 */
[----:B------:R-:W-:Y:S01]  /*c460*/  FSEL R152, R173, -INF , !P5 ;  /* 0xff800000ad987808 */ /* 0x000fe20006800000 */
[----:B------:R-:W-:Y:S01]  /*c470*/  FMUL R172, R172, 1.4426950216293334961 ;  /* 0x3fb8aa3bacac7820 */ /* 0x000fe20000400000 */
[----:B------:R-:W-:Y:S01]  /*c480*/  FMNMX R169, R182, R169, !PT ;  /* 0x000000a9b6a97209 */ /* 0x000fe20007800000 */
[----:B------:R-:W-:Y:S01]  /*c490*/  FADD R173, R23, -R168 ;  /* 0x800000a817ad7221 */ /* 0x000fe20000000000 */
[----:B------:R-:W-:Y:S01]  /*c4a0*/  FSEL R190, R176, -INF , !P4 ;  /* 0xff800000b0be7808 */ /* 0x000fe20006000000 */
[----:B------:R0:W-:Y:S01]  /*c4b0*/  MUFU.EX2 R23, R172 ;  /* 0x000000ac00177308 */ /* 0x0001e20000000800 */
[----:B------:R-:W-:Y:S02]  /*c4c0*/  FSEL R243, R177, -INF , !P6 ;  /* 0xff800000b1f37808 */ /* 0x000fe40007000000 */
[----:B0-----:R-:W-:-:S04]  /*c4d0*/  FMNMX R172, R152, R169, !PT ;  /* 0x000000a998ac7209 */ /* 0x001fc80007800000 */
[----:B------:R-:W-:Y:S02]  /*c4e0*/  FMNMX R172, R190, R172, !PT ;  /* 0x000000acbeac7209 */ /* 0x000fe40007800000 */
[----:B------:R-:W-:Y:S02]  /*c4f0*/  FSEL R245, R180, -INF , !P3 ;  /* 0xff800000b4f57808 */ /* 0x000fe40005800000 */
[----:B------:R-:W-:Y:S01]  /*c500*/  FMNMX R172, R243, R172, !PT ;  /* 0x000000acf3ac7209 */ /* 0x000fe20007800000 */
[----:B------:R-:W-:Y:S01]  /*c510*/  FMUL R169, R173, 1.4426950216293334961 ;  /* 0x3fb8aa3bada97820 */ /* 0x000fe20000400000 */
[--C-:B------:R-:W-:Y:S01]  /*c520*/  FADD R173, R157, -R168.reuse ;  /* 0x800000a89dad7221 */ /* 0x100fe20000000000 */
[----:B------:R-:W-:Y:S02]  /*c530*/  FSEL R157, R181, -INF , !P1 ;  /* 0xff800000b59d7808 */ /* 0x000fe40004800000 */
[----:B------:R-:W-:Y:S01]  /*c540*/  FMNMX R174, R245, R172, !PT ;  /* 0x000000acf5ae7209 */ /* 0x000fe20007800000 */
[----:B------:R-:W-:-:S03]  /*c550*/  FADD R175, R156, -R168 ;  /* 0x800000a89caf7221 */ /* 0x000fc60000000000 */
[----:B------:R-:W-:Y:S01]  /*c560*/  FMNMX R156, R157, R174, !PT ;  /* 0x000000ae9d9c7209 */ /* 0x000fe20007800000 */
[----:B------:R-:W-:-:S04]  /*c570*/  FADD R174, R159, -R168 ;  /* 0x800000a89fae7221 */ /* 0x000fc80000000000 */
[----:B------:R-:W0:Y:S02]  /*c580*/  SHFL.BFLY PT, R159, R156, 0x2, 0x1f ;  /* 0x0c401f009c9f7f89 */ /* 0x000e2400000e0000 */
[----:B0-----:R-:W-:-:S05]  /*c590*/  FMNMX R159, R156, R159, !PT ;  /* 0x0000009f9c9f7209 */ /* 0x001fca0007800000 */
[----:B------:R-:W0:Y:S04]  /*c5a0*/  SHFL.BFLY PT, R156, R159, 0x1, 0x1f ;  /* 0x0c201f009f9c7f89 */ /* 0x000e2800000e0000 */
[----:B------:R-:W-:Y:S04]  /*c5b0*/  STS.U16 [R3+0x8a00], R251 ;  /* 0x008a00fb03007388 */ /* 0x000fe80000000400 */
[----:B------:R-:W-:Y:S04]  /*c5c0*/  STS.U16 [R3+0x8e00], R247 ;  /* 0x008e00f703007388 */ /* 0x000fe80000000400 */
[----:B------:R-:W-:Y:S01]  /*c5d0*/  STS.U16 [R3+0xb600], R252 ;  /* 0x00b600fc03007388 */ /* 0x000fe20000000400 */
[----:B0-----:R-:W-:-:S04]  /*c5e0*/  FMNMX R156, R159, R156, !PT ;  /* 0x0000009c9f9c7209 */ /* 0x001fc80007800000 */
[----:B------:R-:W-:Y:S01]  /*c5f0*/  FMNMX R191, R156, R246, !PT ;  /* 0x000000f69cbf7209 */ /* 0x000fe20007800000 */
[----:B------:R-:W-:Y:S04]  /*c600*/  STS.U16 [R3+0xba00], R237 ;  /* 0x00ba00ed03007388 */ /* 0x000fe80000000400 */
[--C-:B------:R-:W-:Y:S01]  /*c610*/  FADD R154, R154, -R191.reuse ;  /* 0x800000bf9a9a7221 */ /* 0x100fe20000000000 */
[----:B------:R-:W-:Y:S01]  /*c620*/  FADD R153, R153, -R191 ;  /* 0x800000bf99997221 */ /* 0x000fe20000000000 */
[----:B------:R-:W-:Y:S02]  /*c630*/  STS.U16 [R3+0xbe00], R231 ;  /* 0x00be00e703007388 */ /* 0x000fe40000000400 */
[----:B------:R-:W-:Y:S02]  /*c640*/  FMUL R154, R154, 1.4426950216293334961 ;  /* 0x3fb8aa3b9a9a7820 */ /* 0x000fe40000400000 */
[----:B------:R-:W-:Y:S01]  /*c650*/  STS.U16 [R3+0xc200], R225 ;  /* 0x00c200e103007388 */ /* 0x000fe20000000400 */
[----:B------:R-:W-:-:S03]  /*c660*/  FMUL R153, R153, 1.4426950216293334961 ;  /* 0x3fb8aa3b99997820 */ /* 0x000fc60000400000 */
        /* <DEDUP_REMOVED lines=15> */
[----:B------:R-:W-:Y:S04]  /*c760*/  STS.U16 [R3+0x8600], R239 ;  /* 0x008600ef03007388 */ /* 0x000fe80000000400 */
[----:B------:R-:W-:Y:S04]  /*c770*/  STS.U16 [R3+0x8200], R233 ;  /* 0x008200e903007388 */ /* 0x000fe80000000400 */
[----:B------:R4:W-:Y:S01]  /*c780*/  STS.U16 [R3+0xfe00], R197 ;  /* 0x00fe00c503007388 */ /* 0x0009e20000000400 */
[--C-:B------:R-:W-:Y:S01]  /*c790*/  FADD R156, R18, -R191.reuse ;  /* 0x800000bf129c7221 */ /* 0x100fe20000000000 */
[----:B------:R-:W-:Y:S01]  /*c7a0*/  FADD R160, R160, -R168 ;  /* 0x800000a8a0a07221 */ /* 0x000fe20000000000 */
[----:B------:R0:W-:Y:S01]  /*c7b0*/  MUFU.EX2 R18, R154 ;  /* 0x0000009a00127308 */ /* 0x0001e20000000800 */
[----:B------:R-:W-:Y:S01]  /*c7c0*/  FMUL R173, R173, 1.4426950216293334961 ;  /* 0x3fb8aa3badad7820 */ /* 0x000fe20000400000 */
[----:B------:R-:W-:Y:S01]  /*c7d0*/  FMUL R156, R156, 1.4426950216293334961 ;  /* 0x3fb8aa3b9c9c7820 */ /* 0x000fe20000400000 */
[----:B------:R-:W-:Y:S01]  /*c7e0*/  FADD R152, R152, -R191 ;  /* 0x800000bf98987221 */ /* 0x000fe20000000000 */
[----:B------:R-:W-:-:S04]  /*c7f0*/  FMUL R160, R160, 1.4426950216293334961 ;  /* 0x3fb8aa3ba0a07820 */ /* 0x000fc80000400000 */
[----:B------:R1:W-:Y:S01]  /*c800*/  MUFU.EX2 R200, R153 ;  /* 0x0000009900c87308 */ /* 0x0003e20000000800 */
[----:B0-----:R-:W-:Y:S01]  /*c810*/  FADD R154, R22, -R191 ;  /* 0x800000bf169a7221 */ /* 0x001fe20000000000 */
[--C-:B------:R-:W-:Y:S01]  /*c820*/  FADD R163, R163, -R168.reuse ;  /* 0x800000a8a3a37221 */ /* 0x100fe20000000000 */
[--C-:B------:R-:W-:Y:S01]  /*c830*/  FADD R19, R19, -R168.reuse ;  /* 0x800000a813137221 */ /* 0x100fe20000000000 */
[--C-:B------:R-:W-:Y:S01]  /*c840*/  FADD R20, R20, -R168.reuse ;  /* 0x800000a814147221 */ /* 0x100fe20000000000 */
[----:B------:R-:W-:Y:S01]  /*c850*/  FMUL R154, R154, 1.4426950216293334961 ;  /* 0x3fb8aa3b9a9a7820 */ /* 0x000fe20000400000 */
[--C-:B------:R-:W-:Y:S01]  /*c860*/  FADD R180, R165, -R168.reuse ;  /* 0x800000a8a5b47221 */ /* 0x100fe20000000000 */
[--C-:B------:R-:W-:Y:S01]  /*c870*/  FADD R189, R189, -R168.reuse ;  /* 0x800000a8bdbd7221 */ /* 0x100fe20000000000 */
[----:B------:R-:W-:Y:S01]  /*c880*/  FADD R159, -R168, R193 ;  /* 0x000000c1a89f7221 */ /* 0x000fe20000000100 */
[--C-:B-1----:R-:W-:Y:S01]  /*c890*/  FADD R153, R179, -R191.reuse ;  /* 0x800000bfb3997221 */ /* 0x102fe20000000000 */
[----:B------:R0:W-:Y:S01]  /*c8a0*/  MUFU.EX2 R22, R156 ;  /* 0x0000009c00167308 */ /* 0x0001e20000000800 */
[----:B------:R-:W-:Y:S01]  /*c8b0*/  FMUL R152, R152, 1.4426950216293334961 ;  /* 0x3fb8aa3b98987820 */ /* 0x000fe20000400000 */
[--C-:B------:R-:W-:Y:S01]  /*c8c0*/  FADD R243, R243, -R191.reuse ;  /* 0x800000bff3f37221 */ /* 0x100fe20000000000 */
[----:B------:R-:W-:Y:S01]  /*c8d0*/  FMUL R153, R153, 1.4426950216293334961 ;  /* 0x3fb8aa3b99997820 */ /* 0x000fe20000400000 */
[----:B------:R-:W-:Y:S01]  /*c8e0*/  FMUL R163, R163, 1.4426950216293334961 ;  /* 0x3fb8aa3ba3a37820 */ /* 0x000fe20000400000 */
[--C-:B------:R-:W-:Y:S01]  /*c8f0*/  FADD R245, R245, -R191.reuse ;  /* 0x800000bff5f57221 */ /* 0x100fe20000000000 */
[--C-:B------:R-:W-:Y:S01]  /*c900*/  FADD R164, R164, -R168.reuse ;  /* 0x800000a8a4a47221 */ /* 0x100fe20000000000 */
[--C-:B------:R-:W-:Y:S01]  /*c910*/  FADD R167, R167, -R168.reuse ;  /* 0x800000a8a7a77221 */ /* 0x100fe20000000000 */
[----:B------:R1:W-:Y:S01]  /*c920*/  MUFU.EX2 R172, R173 ;  /* 0x000000ad00ac7308 */ /* 0x0003e20000000800 */
[--C-:B0-----:R-:W-:Y:S01]  /*c930*/  FADD R156, R21, -R191.reuse ;  /* 0x800000bf159c7221 */ /* 0x101fe20000000000 */
[----:B------:R-:W-:Y:S01]  /*c940*/  FADD R166, R166, -R168 ;  /* 0x800000a8a6a67221 */ /* 0x000fe20000000000 */
[--C-:B------:R-:W-:Y:S01]  /*c950*/  FADD R155, R155, -R191.reuse ;  /* 0x800000bf9b9b7221 */ /* 0x100fe20000000000 */
[--C-:B------:R-:W-:Y:S01]  /*c960*/  FADD R158, R158, -R191.reuse ;  /* 0x800000bf9e9e7221 */ /* 0x100fe20000000000 */
[--C-:B------:R-:W-:Y:S01]  /*c970*/  FADD R161, R161, -R191.reuse ;  /* 0x800000bfa1a17221 */ /* 0x100fe20000000000 */
[--C-:B------:R-:W-:Y:S01]  /*c980*/  FADD R162, R162, -R191.reuse ;  /* 0x800000bfa2a27221 */ /* 0x100fe20000000000 */
[----:B------:R-:W-:Y:S01]  /*c990*/  FADD R157, R157, -R191 ;  /* 0x800000bf9d9d7221 */ /* 0x000fe20000000000 */
[----:B------:R0:W-:Y:S01]  /*c9a0*/  MUFU.EX2 R21, R154 ;  /* 0x0000009a00157308 */ /* 0x0001e20000000800 */
[----:B-1----:R-:W-:Y:S01]  /*c9b0*/  FMUL R173, R175, 1.4426950216293334961 ;  /* 0x3fb8aa3bafad7820 */ /* 0x002fe20000400000 */
[----:B------:R-:W-:-:S06]  /*c9c0*/  FMUL R174, R174, 1.4426950216293334961 ;  /* 0x3fb8aa3baeae7820 */ /* 0x000fcc0000400000 */
[----:B------:R-:W-:Y:S01]  /*c9d0*/  MUFU.EX2 R169, R169 ;  /* 0x000000a900a97308 */ /* 0x000fe20000000800 */
[----:B0-----:R-:W-:Y:S01]  /*c9e0*/  FADD R154, R182, -R191 ;  /* 0x800000bfb69a7221 */ /* 0x001fe20000000000 */
[----:B------:R-:W-:Y:S01]  /*c9f0*/  UMOV UR6, UR58 ;  /* 0x0000003a00067c82 */ /* 0x000fe20008000000 */
[----:B------:R-:W-:Y:S01]  /*ca00*/  UMOV UR7, UR59 ;  /* 0x0000003b00077c82 */ /* 0x000fe20008000000 */
[----:B------:R-:W0:Y:S01]  /*ca10*/  S2R R202, SR_CTAID.X ;  /* 0x0000000000ca7919 */ /* 0x000e220000002500 */
[----:B------:R-:W1:Y:S03]  /*ca20*/  LDC R248, c[0x0][0x254] ;  /* 0x00009500fff87b82 */ /* 0x000e660000000800 */
[----:B------:R4:W-:Y:S01]  /*ca30*/  MUFU.EX2 R175, R160 ;  /* 0x000000a000af7308 */ /* 0x0009e20000000800 */
[----:B------:R-:W-:-:S07]  /*ca40*/  FMUL R19, R19, 1.4426950216293334961 ;  /* 0x3fb8aa3b13137820 */ /* 0x000fce0000400000 */
[----:B------:R4:W-:Y:S02]  /*ca50*/  MUFU.EX2 R182, R153 ;  /* 0x0000009900b67308 */ /* 0x0009e40000000800 */
[----:B----4-:R-:W-:Y:S01]  /*ca60*/  FADD R160, R188, -R168 ;  /* 0x800000a8bca07221 */ /* 0x010fe20000000000 */
[----:B------:R-:W-:Y:S01]  /*ca70*/  FMUL R20, R20, 1.4426950216293334961 ;  /* 0x3fb8aa3b14147820 */ /* 0x000fe20000400000 */
[----:B------:R-:W-:Y:S01]  /*ca80*/  FMUL R180, R180, 1.4426950216293334961 ;  /* 0x3fb8aa3bb4b47820 */ /* 0x000fe20000400000 */
[----:B------:R-:W-:-:S03]  /*ca90*/  FADD R153, R190, -R191 ;  /* 0x800000bfbe997221 */ /* 0x000fc60000000000 */
[----:B------:R4:W-:Y:S01]  /*caa0*/  MUFU.EX2 R177, R163 ;  /* 0x000000a300b17308 */ /* 0x0009e20000000800 */
[----:B---3--:R3:W-:Y:S04]  /*cab0*/  STS.U16 [R4+0x8300], R7 ;  /* 0x0083000704007388 */ /* 0x0087e80000000400 */
        /* <DEDUP_REMOVED lines=30> */
[----:B------:R-:W-:Y:S01]  /*cca0*/  STS.U16 [R4+0xff00], R192 ;  /* 0x00ff00c004007388 */ /* 0x000fe20000000400 */
[----:B------:R4:W-:Y:S06]  /*ccb0*/  MEMBAR.ALL.CTA ;  /* 0x0000000000007992 */ /* 0x0009ec0000008000 */
[----:B----4-:R-:W4:Y:S01]  /*ccc0*/  FENCE.VIEW.ASYNC.S ;  /* 0x00000000000073c6 */ /* 0x010f220000000000 */
[----:B------:R1:W-:Y:S01]  /*ccd0*/  MUFU.EX2 R190, R152 ;  /* 0x0000009800be7308 */ /* 0x0003e20000000800 */
[----:B------:R-:W-:Y:S01]  /*cce0*/  FMUL R163, R160, 1.4426950216293334961 ;  /* 0x3fb8aa3ba0a37820 */ /* 0x000fe20000400000 */
[----:B------:R-:W-:Y:S01]  /*ccf0*/  FADD R160, R171, -R168 ;  /* 0x800000a8aba07221 */ /* 0x000fe20000000000 */
[----:B------:R-:W-:Y:S01]  /*cd00*/  FMUL R189, R189, 1.4426950216293334961 ;  /* 0x3fb8aa3bbdbd7820 */ /* 0x000fe20000400000 */
[----:B------:R-:W-:Y:S01]  /*cd10*/  FMUL R159, R159, 1.4426950216293334961 ;  /* 0x3fb8aa3b9f9f7820 */ /* 0x000fe20000400000 */
[----:B------:R-:W-:Y:S01]  /*cd20*/  FMUL R197, R243, 1.4426950216293334961 ;  /* 0x3fb8aa3bf3c57820 */ /* 0x000fe20000400000 */
[----:B------:R-:W-:Y:S01]  /*cd30*/  FMUL R198, R245, 1.4426950216293334961 ;  /* 0x3fb8aa3bf5c67820 */ /* 0x000fe20000400000 */
[----:B------:R-:W-:Y:S01]  /*cd40*/  FMUL R164, R164, 1.4426950216293334961 ;  /* 0x3fb8aa3ba4a47820 */ /* 0x000fe20000400000 */
[----:B------:R-:W-:Y:S01]  /*cd50*/  FMUL R167, R167, 1.4426950216293334961 ;  /* 0x3fb8aa3ba7a77820 */ /* 0x000fe20000400000 */
[----:B-1----:R-:W-:Y:S01]  /*cd60*/  FADD R152, -R191, R246 ;  /* 0x000000f6bf987221 */ /* 0x002fe20000000100 */
[----:B------:R-:W-:Y:S01]  /*cd70*/  FMUL R166, R166, 1.4426950216293334961 ;  /* 0x3fb8aa3ba6a67820 */ /* 0x000fe20000400000 */
        /* <DEDUP_REMOVED lines=10> */
[----:B------:R-:W1:Y:S01]  /*ce20*/  MUFU.EX2 R193, R159 ;  /* 0x0000009f00c17308 */ /* 0x000e620000000800 */
[----:B---3--:R3:W5:Y:S04]  /*ce30*/  LDL.LU R7, [R1+0x890] ;  /* 0x0008900001077983 */ /* 0x0087680000300800 */
[----:B0-----:R3:W5:Y:S03]  /*ce40*/  LDL.LU R8, [R1+0x88c] ;  /* 0x00088c0001087983 */ /* 0x0017660000300800 */
[----:B--2---:R-:W0:Y:S01]  /*ce50*/  MUFU.EX2 R194, R152 ;  /* 0x0000009800c27308 */ /* 0x004e220000000800 */
[----:B------:R3:W5:Y:S04]  /*ce60*/  LDL.LU R9, [R1+0x888] ;  /* 0x0008880001097983 */ /* 0x0007680000300800 */
[----:B------:R3:W5:Y:S03]  /*ce70*/  LDL.LU R10, [R1+0x884] ;  /* 0x00088400010a7983 */ /* 0x0007660000300800 */
[----:B------:R-:W-:Y:S08]  /*ce80*/  MUFU.EX2 R188, R189 ;  /* 0x000000bd00bc7308 */ /* 0x000ff00000000800 */
[----:B------:R-:W-:Y:S08]  /*ce90*/  MUFU.EX2 R19, R19 ;  /* 0x0000001300137308 */ /* 0x000ff00000000800 */
[----:B------:R-:W2:Y:S08]  /*cea0*/  MUFU.EX2 R20, R20 ;  /* 0x0000001400147308 */ /* 0x000eb00000000800 */
[----:B------:R-:W-:Y:S08]  /*ceb0*/  MUFU.EX2 R173, R173 ;  /* 0x000000ad00ad7308 */ /* 0x000ff00000000800 */
[----:B------:R-:W-:Y:S08]  /*cec0*/  MUFU.EX2 R174, R174 ;  /* 0x000000ae00ae7308 */ /* 0x000ff00000000800 */
[----:B------:R-:W-:Y:S08]  /*ced0*/  MUFU.EX2 R176, R164 ;  /* 0x000000a400b07308 */ /* 0x000ff00000000800 */
[----:B------:R-:W-:Y:S08]  /*cee0*/  MUFU.EX2 R178, R167 ;  /* 0x000000a700b27308 */ /* 0x000ff00000000800 */
[----:B------:R-:W-:Y:S08]  /*cef0*/  MUFU.EX2 R180, R180 ;  /* 0x000000b400b47308 */ /* 0x000ff00000000800 */
[----:B------:R-:W-:Y:S08]  /*cf00*/  MUFU.EX2 R181, R166 ;  /* 0x000000a600b57308 */ /* 0x000ff00000000800 */
[----:B------:R-:W-:Y:S08]  /*cf10*/  MUFU.EX2 R171, R163 ;  /* 0x000000a300ab7308 */ /* 0x000ff00000000800 */
[----:B------:R-:W4:Y:S08]  /*cf20*/  MUFU.EX2 R183, R156 ;  /* 0x0000009c00b77308 */ /* 0x000f300000000800 */
[----:B------:R-:W3:Y:S08]  /*cf30*/  MUFU.EX2 R203, R155 ;  /* 0x0000009b00cb7308 */ /* 0x000ef00000000800 */
[----:B------:R-:W-:Y:S08]  /*cf40*/  MUFU.EX2 R206, R158 ;  /* 0x0000009e00ce7308 */ /* 0x000ff00000000800 */
[----:B------:R-:W3:Y:S08]  /*cf50*/  MUFU.EX2 R209, R161 ;  /* 0x000000a100d17308 */ /* 0x000ef00000000800 */
[----:B------:R-:W3:Y:S08]  /*cf60*/  MUFU.EX2 R179, R162 ;  /* 0x000000a200b37308 */ /* 0x000ef00000000800 */
[----:B------:R-:W3:Y:S08]  /*cf70*/  MUFU.EX2 R195, R154 ;  /* 0x0000009a00c37308 */ /* 0x000ef00000000800 */
[----:B------:R2:W-:Y:S08]  /*cf80*/  MUFU.EX2 R196, R153 ;  /* 0x0000009900c47308 */ /* 0x0005f00000000800 */
[----:B------:R-:W3:Y:S08]  /*cf90*/  MUFU.EX2 R197, R197 ;  /* 0x000000c500c57308 */ /* 0x000ef00000000800 */
[----:B------:R-:W-:Y:S08]  /*cfa0*/  MUFU.EX2 R198, R198 ;  /* 0x000000c600c67308 */ /* 0x000ff00000000800 */
[----:B------:R3:W3:Y:S01]  /*cfb0*/  MUFU.EX2 R170, R157 ;  /* 0x0000009d00aa7308 */ /* 0x0006e20000000800 */
[-C--:B-1----:R-:W-:Y:S01]  /*cfc0*/  FMUL R26, R26, R193.reuse ;  /* 0x000000c11a1a7220 */ /* 0x082fe20000400000 */
[-C--:B------:R-:W-:Y:S01]  /*cfd0*/  FMUL R27, R27, R193.reuse ;  /* 0x000000c11b1b7220 */ /* 0x080fe20000400000 */
[-C--:B------:R-:W-:Y:S01]  /*cfe0*/  FMUL R30, R30, R193.reuse ;  /* 0x000000c11e1e7220 */ /* 0x080fe20000400000 */
[-C--:B------:R-:W-:Y:S01]  /*cff0*/  FMUL R31, R31, R193.reuse ;  /* 0x000000c11f1f7220 */ /* 0x080fe20000400000 */
[-C--:B------:R-:W-:Y:S01]  /*d000*/  FMUL R34, R34, R193.reuse ;  /* 0x000000c122227220 */ /* 0x080fe20000400000 */
[-C--:B------:R-:W-:Y:S01]  /*d010*/  FMUL R35, R35, R193.reuse ;  /* 0x000000c123237220 */ /* 0x080fe20000400000 */
[-C--:B------:R-:W-:Y:S01]  /*d020*/  FMUL R38, R38, R193.reuse ;  /* 0x000000c126267220 */ /* 0x080fe20000400000 */
[----:B------:R1:W1:Y:S01]  /*d030*/  MUFU.EX2 R189, R160 ;  /* 0x000000a000bd7308 */ /* 0x0002620000000800 */
[-C--:B------:R-:W-:Y:S01]  /*d040*/  FMUL R39, R39, R193.reuse ;  /* 0x000000c127277220 */ /* 0x080fe20000400000 */
        /* <DEDUP_REMOVED lines=55> */
[----:B------:R-:W-:Y:S01]  /*d3c0*/  FMUL R151, R151, R193 ;  /* 0x000000c197977220 */ /* 0x000fe20000400000 */
[-C--:B0-----:R-:W-:Y:S01]  /*d3d0*/  FMUL R24, R24, R194.reuse ;  /* 0x000000c218187220 */ /* 0x081fe20000400000 */
        /* <DEDUP_REMOVED lines=63> */
[----:B--2---:R-:W-:Y:S01]  /*d7d0*/  F2FP.BF16.F32.PACK_AB R153, R20, R19 ;  /* 0x000000131499723e */ /* 0x004fe200000010ff */
[----:B------:R0:W5:Y:S01]  /*d7e0*/  LDL.LU R16, [R1+0x880] ;  /* 0x0008800001107983 */ /* 0x0001620000300800 */
[----:B------:R-:W-:-:S02]  /*d7f0*/  F2FP.BF16.F32.PACK_AB R152, R22, R18 ;  /* 0x000000121698723e */ /* 0x000fc400000010ff */
[----:B----4-:R-:W-:Y:S01]  /*d800*/  F2FP.BF16.F32.PACK_AB R154, R183, R21 ;  /* 0x00000015b79a723e */ /* 0x010fe200000010ff */
[----:B------:R0:W5:Y:S01]  /*d810*/  LDL.LU R15, [R1+0x87c] ;  /* 0x00087c00010f7983 */ /* 0x0001620000300800 */
[----:B------:R-:W-:Y:S02]  /*d820*/  F2FP.BF16.F32.PACK_AB R155, R169, R23 ;  /* 0x00000017a99b723e */ /* 0x000fe400000010ff */
[----:B---3--:R-:W-:Y:S01]  /*d830*/  F2FP.BF16.F32.PACK_AB R156, R203, R200 ;  /* 0x000000c8cb9c723e */ /* 0x008fe200000010ff */
[----:B------:R0:W5:Y:S01]  /*d840*/  LDL.LU R14, [R1+0x878] ;  /* 0x00087800010e7983 */ /* 0x0001620000300800 */
[----:B------:R-:W-:Y:S02]  /*d850*/  F2FP.BF16.F32.PACK_AB R157, R173, R172 ;  /* 0x000000acad9d723e */ /* 0x000fe400000010ff */
[----:B------:R-:W-:Y:S01]  /*d860*/  F2FP.BF16.F32.PACK_AB R158, R209, R206 ;  /* 0x000000ced19e723e */ /* 0x000fe200000010ff */
[----:B------:R0:W5:Y:S01]  /*d870*/  LDL.LU R13, [R1+0x874] ;  /* 0x00087400010d7983 */ /* 0x0001620000300800 */
[----:B------:R-:W-:-:S02]  /*d880*/  F2FP.BF16.F32.PACK_AB R159, R175, R174 ;  /* 0x000000aeaf9f723e */ /* 0x000fc400000010ff */
[----:B-1----:R-:W-:Y:S01]  /*d890*/  F2FP.BF16.F32.PACK_AB R160, R182, R179 ;  /* 0x000000b3b6a0723e */ /* 0x002fe200000010ff */
[----:B------:R-:W2:Y:S01]  /*d8a0*/  LDL.LU R6, [R1+0x870] ;  /* 0x0008700001067983 */ /* 0x000ea20000300800 */
[----:B------:R-:W-:Y:S02]  /*d8b0*/  F2FP.BF16.F32.PACK_AB R161, R177, R176 ;  /* 0x000000b0b1a1723e */ /* 0x000fe400000010ff */
[----:B------:R-:W-:Y:S01]  /*d8c0*/  F2FP.BF16.F32.PACK_AB R162, R190, R195 ;  /* 0x000000c3bea2723e */ /* 0x000fe200000010ff */
[----:B------:R0:W5:Y:S01]  /*d8d0*/  LDL.LU R186, [R1+0x86c] ;  /* 0x00086c0001ba7983 */ /* 0x0001620000300800 */
[----:B------:R-:W-:Y:S02]  /*d8e0*/  F2FP.BF16.F32.PACK_AB R163, R180, R178 ;  /* 0x000000b2b4a3723e */ /* 0x000fe400000010ff */
[----:B------:R-:W-:Y:S01]  /*d8f0*/  F2FP.BF16.F32.PACK_AB R164, R197, R196 ;  /* 0x000000c4c5a4723e */ /* 0x000fe200000010ff */
[----:B------:R0:W5:Y:S01]  /*d900*/  LDL.LU R187, [R1+0x868] ;  /* 0x0008680001bb7983 */ /* 0x0001620000300800 */
[----:B------:R-:W-:-:S02]  /*d910*/  F2FP.BF16.F32.PACK_AB R165, R188, R181 ;  /* 0x000000b5bca5723e */ /* 0x000fc400000010ff */
[----:B------:R-:W-:Y:S01]  /*d920*/  F2FP.BF16.F32.PACK_AB R166, R170, R198 ;  /* 0x000000c6aaa6723e */ /* 0x000fe200000010ff */
[----:B------:R0:W5:Y:S01]  /*d930*/  LDL.LU R184, [R1+0x864] ;  /* 0x0008640001b87983 */ /* 0x0001620000300800 */
[----:B------:R-:W-:Y:S01]  /*d940*/  F2FP.BF16.F32.PACK_AB R167, R189, R171 ;  /* 0x000000abbda7723e */ /* 0x000fe200000010ff */
[----:B------:R-:W-:Y:S06]  /*d950*/  BAR.SYNC.DEFER_BLOCKING 0x0 ;  /* 0x0000000000007b1d */ /* 0x000fec0000010000 */
[----:B------:R0:W5:Y:S04]  /*d960*/  LDL.LU R185, [R1+0x860] ;  /* 0x0008600001b97983 */ /* 0x0001680000300800 */
[----:B------:R-:W3:Y:S04]  /*d970*/  LDL.LU R201, [R1+0x68] ;  /* 0x0000680001c97983 */ /* 0x000ee80000300800 */
[----:B------:R-:W4:Y:S01]  /*d980*/  LDL.LU R199, [R1+0x6c] ;  /* 0x00006c0001c77983 */ /* 0x000f220000300800 */
[----:B------:R-:W-:-:S06]  /*d990*/  WARPGROUP.ARRIVE ;  /* 0x00000000000079c5 */ /* 0x000fcc0000000000 */
[----:B------:R-:W-:Y:S01]  /*d9a0*/  HGMMA.64x256x16.F32.BF16 R24, R152, gdesc[UR4], R24 ;  /* 0x03e0000498187df0 */ /* 0x000fe20008701818 */
[----:B------:R-:W-:Y:S01]  /*d9b0*/  UMOV UR6, UR10 ;  /* 0x0000000a00067c82 */ /* 0x000fe20008000000 */
[----:B------:R-:W-:-:S15]  /*d9c0*/  UMOV UR7, UR11 ;  /* 0x0000000b00077c82 */ /* 0x000fde0008000000 */
[----:B------:R-:W-:-:S11]  /*d9d0*/  NOP ;  /* 0x0000000000007918 */ /* 0x000fd60000000000 */
[----:B------:R-:W-:Y:S01]  /*d9e0*/  HGMMA.64x256x16.F32.BF16 R24, R156, gdesc[UR4], R24 ;  /* 0x03e000049c187df0 */ /* 0x000fe20008701818 */
[----:B------:R-:W-:Y:S01]  /*d9f0*/  UMOV UR6, UR14 ;  /* 0x0000000e00067c82 */ /* 0x000fe20008000000 */
[----:B------:R-:W-:-:S15]  /*da00*/  UMOV UR7, UR15 ;  /* 0x0000000f00077c82 */ /* 0x000fde0008000000 */
[----:B------:R-:W-:-:S11]  /*da10*/  NOP ;  /* 0x0000000000007918 */ /* 0x000fd60000000000 */
[----:B------:R-:W-:Y:S01]  /*da20*/  HGMMA.64x256x16.F32.BF16 R24, R160, gdesc[UR4], R24 ;  /* 0x03e00004a0187df0 */ /* 0x000fe20008701818 */
[----:B------:R-:W-:Y:S01]  /*da30*/  UMOV UR6, UR18 ;  /* 0x0000001200067c82 */ /* 0x000fe20008000000 */
[----:B------:R-:W-:Y:S01]  /*da40*/  UMOV UR7, UR19 ;  /* 0x0000001300077c82 */ /* 0x000fe20008000000 */
[----:B------:R-:W-:Y:S01]  /*da50*/  FADD R19, R19, R20 ;  /* 0x0000001413137221 */ /* 0x000fe20000000000 */
[----:B------:R-:W-:Y:S01]  /*da60*/  FADD R18, R18, R22 ;  /* 0x0000001612127221 */ /* 0x000fe20000000000 */
[----:B------:R-:W-:Y:S01]  /*da70*/  IMAD.SHL.U32 R202, R202, 0x40, RZ ;  /* 0x00000040caca7824 */ /* 0x000fe200078e00ff */
[----:B------:R-:W-:Y:S01]  /*da80*/  IADD3 R17, P0, R17, 0x40, RZ ;  /* 0x0000004011117810 */ /* 0x000fe20007f1e0ff */
[----:B------:R-:W-:Y:S01]  /*da90*/  FADD R19, R23, R19 ;  /* 0x0000001317137221 */ /* 0x000fe20000000000 */
[----:B------:R-:W-:Y:S01]  /*daa0*/  FADD R18, R21, R18 ;  /* 0x0000001215127221 */ /* 0x000fe20000000000 */
[----:B------:R-:W1:Y:S02]  /*dab0*/  LDC R22, c[0x0][0x264] ;  /* 0x00009900ff167b82 */ /* 0x000e640000000800 */
[----:B------:R-:W-:Y:S01]  /*dac0*/  FADD R19, R169, R19 ;  /* 0x00000013a9137221 */ /* 0x000fe20000000000 */
[----:B------:R-:W-:-:S03]  /*dad0*/  FADD R18, R183, R18 ;  /* 0x00000012b7127221 */ /* 0x000fc60000000000 */
        /* <DEDUP_REMOVED lines=23> */
[----:B------:R-:W-:-:S04]  /*dc50*/  FADD R18, R170, R18 ;  /* 0x00000012aa127221 */ /* 0x000fc80000000000 */
[----:B------:R-:W0:Y:S04]  /*dc60*/  SHFL.BFLY PT, R20, R19, 0x2, 0x1f ;  /* 0x0c401f0013147f89 */ /* 0x000e2800000e0000 */
[----:B------:R-:W1:Y:S01]  /*dc70*/  SHFL.BFLY PT, R21, R18, 0x2, 0x1f ;  /* 0x0c401f0012157f89 */ /* 0x000e6200000e0000 */
[----:B------:R-:W-:Y:S01]  /*dc80*/  HGMMA.64x256x16.F32.BF16 R24, R164, gdesc[UR4], R24, gsb0 ;  /* 0x03e00004a4187df0 */ /* 0x000fe20008001818 */
[----:B0-----:R-:W-:Y:S01]  /*dc90*/  FADD R20, R19, R20 ;  /* 0x0000001413147221 */ /* 0x001fe20000000000 */
[----:B-1----:R-:W-:-:S04]  /*dca0*/  FADD R21, R18, R21 ;  /* 0x0000001512157221 */ /* 0x002fc80000000000 */
[----:B------:R-:W0:Y:S04]  /*dcb0*/  SHFL.BFLY PT, R18, R20, 0x1, 0x1f ;  /* 0x0c201f0014127f89 */ /* 0x000e2800000e0000 */
[----:B------:R-:W1:Y:S01]  /*dcc0*/  SHFL.BFLY PT, R19, R21, 0x1, 0x1f ;  /* 0x0c201f0015137f89 */ /* 0x000e6200000e0000 */
[----:B------:R-:W-:Y:S02]  /*dcd0*/  VIADD R202, R202, 0x40 ;  /* 0x00000040caca7836 */ /* 0x000fe40000000000 */
[----:B------:R-:W-:-:S03]  /*dce0*/  IMAD.X R12, RZ, RZ, R12, P0 ;  /* 0x000000ffff0c7224 */ /* 0x000fc600000e060c */
[----:B------:R-:W-:Y:S01]  /*dcf0*/  ISETP.GE.U32.AND P0, PT, R17, R202, PT ;  /* 0x000000ca1100720c */ /* 0x000fe20003f06070 */
[----:B0-----:R-:W-:Y:S01]  /*dd00*/  FADD R18, R20, R18 ;  /* 0x0000001214127221 */ /* 0x001fe20000000000 */
[----:B-1----:R-:W-:-:S03]  /*dd10*/  FADD R19, R21, R19 ;  /* 0x0000001315137221 */ /* 0x002fc60000000000 */
[----:B---3--:R-:W-:Y:S01]  /*dd20*/  FFMA R201, R193, R201, R18 ;  /* 0x000000c9c1c97223 */ /* 0x008fe20000000012 */
[----:B----4-:R-:W-:-:S04]  /*dd30*/  FFMA R199, R194, R199, R19 ;  /* 0x000000c7c2c77223 */ /* 0x010fc80000000013 */
[----:B------:R0:W-:Y:S04]  /*dd40*/  STL [R1+0x68], R201 ;  /* 0x000068c901007387 */ /* 0x0001e80000100800 */
[----:B------:R0:W-:Y:S04]  /*dd50*/  STL [R1+0x6c], R199 ;  /* 0x00006cc701007387 */ /* 0x0001e80000100800 */
[----:B------:R0:W-:Y:S04]  /*dd60*/  STL [R1+0x64], R191 ;  /* 0x000064bf01007387 */ /* 0x0001e80000100800 */
[----:B------:R0:W-:Y:S01]  /*dd70*/  STL [R1+0x60], R168 ;  /* 0x000060a801007387 */ /* 0x0001e20000100800 */
[----:B------:R-:W-:Y:S01]  /*dd80*/  ISETP.GE.U32.AND.EX P0, PT, R12, RZ, PT, P0 ;  /* 0x000000ff0c00720c */ /* 0x000fe20003f06100 */
[----:B------:R-:W-:Y:S01]  /*dd90*/  IMAD R5, R22, 0x40, R5 ;  /* 0x0000004016057824 */ /* 0x000fe200078e0205 */
[----:B--2---:R-:W-:Y:S01]  /*dda0*/  LEA R6, R248, R6, 0x6 ;  /* 0x00000006f8067211 */ /* 0x004fe200078e30ff */
[----:B------:R-:W-:-:S02]  /*ddb0*/  IMAD.MOV.U32 R19, RZ, RZ, R191 ;  /* 0x000000ffff137224 */ /* 0x000fc400078e00bf */
[----:B------:R-:W-:Y:S01]  /*ddc0*/  IMAD.MOV.U32 R18, RZ, RZ, R168 ;  /* 0x000000ffff127224 */ /* 0x000fe200078e00a8 */
[----:B------:R-:W-:-:S07]  /*ddd0*/  WARPGROUP.DEPBAR.LE gsb0, 0x0 ;  /* 0x00008000000079c5 */ /* 0x000fce0000010000 */
[----:B0-----:R-:W-:Y:S05]  /*dde0*/  @!P0 BRA `(.L_x_1) ;  /* 0xffffff8c00ac8947 */ /* 0x001fea000383ffff */
.L_x_0:
[----:B------:R-:W2:Y:S04]  /*ddf0*/  LDL.LU R21, [R1+0x68] ;  /* 0x0000680001157983 */ /* 0x000ea80000300800 */
[----:B------:R-:W3:Y:S01]  /*de00*/  LDL.LU R20, [R1+0x6c] ;  /* 0x00006c0001147983 */ /* 0x000ee20000300800 */
[----:B------:R-:W-:Y:S01]  /*de10*/  MOV R22, 0x400 ;  /* 0x0000040000167802 */ /* 0x000fe20000000f00 */
[----:B-----5:R-:W-:Y:S01]  /*de20*/  FMUL R8, R151, 0.25 ;  /* 0x3e80000097087820 */ /* 0x020fe20000400000 */
[----:B------:R-:W-:Y:S01]  /*de30*/  FMUL R12, R139, 0.25 ;  /* 0x3e8000008b0c7820 */ /* 0x000fe20000400000 */
[----:B------:R-:W0:Y:S01]  /*de40*/  S2R R5, SR_TID.X ;  /* 0x0000000000057919 */ /* 0x000e220000002100 */
[----:B------:R-:W-:Y:S01]  /*de50*/  FMUL R13, R130, 0.25 ;  /* 0x3e800000820d7820 */ /* 0x000fe20000400000 */
[----:B------:R-:W-:Y:S01]  /*de60*/  FMUL R14, R39, 0.25 ;  /* 0x3e800000270e7820 */ /* 0x000fe20000400000 */
[----:B------:R-:W-:Y:S01]  /*de70*/  FMUL R15, R34, 0.25 ;  /* 0x3e800000220f7820 */ /* 0x000fe20000400000 */
[----:B------:R-:W1:Y:S01]  /*de80*/  S2R R23, SR_CgaCtaId ;  /* 0x0000000000177919 */ /* 0x000e620000008800 */
[----:B------:R-:W4:Y:S01]  /*de90*/  S2R R238, SR_CTAID.X ;  /* 0x0000000000ee7919 */ /* 0x000f220000002500 */
[----:B------:R-:W4:Y:S01]  /*dea0*/  S2R R240, SR_TID.X ;  /* 0x0000000000f07919 */ /* 0x000f220000002100 */
[----:B------:R-:W3:Y:S01]  /*deb0*/  S2R R241, SR_CTAID.Y ;  /* 0x0000000000f17919 */ /* 0x000ee20000002600 */
[C---:B0-----:R-:W-:Y:S01]  /*dec0*/  LOP3.LUT R0, R5.reuse, 0x7, RZ, 0xc0, !PT ;  /* 0x0000000705007812 */ /* 0x041fe200078ec0ff */
[C---:B------:R-:W-:Y:S01]  /*ded0*/  IMAD.SHL.U32 R4, R5.reuse, 0x4, RZ ;  /* 0x0000000405047824 */ /* 0x040fe200078e00ff */
[C---:B------:R-:W-:Y:S01]  /*dee0*/  LOP3.LUT R6, R5.reuse, 0x7f, RZ, 0xc0, !PT ;  /* 0x0000007f05067812 */ /* 0x040fe200078ec0ff */
[----:B------:R-:W-:Y:S01]  /*def0*/  IMAD.SHL.U32 R3, R5, 0x8, RZ ;  /* 0x0000000805037824 */ /* 0x000fe200078e00ff */
[----:B-1----:R-:W-:Y:S01]  /*df00*/  LEA R22, R23, R22, 0x18 ;  /* 0x0000001617167211 */ /* 0x002fe200078ec0ff */
[----:B------:R-:W-:Y:S01]  /*df10*/  FMUL R23, R60, 0.25 ;  /* 0x3e8000003c177820 */ /* 0x000fe20000400000 */
[----:B------:R-:W-:-:S02]  /*df20*/  LOP3.LUT R4, R4, 0xc0, RZ, 0xc0, !PT ;  /* 0x000000c004047812 */ /* 0x000fc400078ec0ff */
[----:B------:R-:W-:Y:S01]  /*df30*/  LEA R7, R0, R22, 0x4 ;  /* 0x0000001600077211 */ /* 0x000fe200078e20ff */
[----:B----4-:R-:W-:Y:S01]  /*df40*/  IMAD.SHL.U32 R238, R238, 0x40, RZ ;  /* 0x00000040eeee7824 */ /* 0x010fe200078e00ff */
[----:B------:R-:W-:Y:S02]  /*df50*/  LOP3.LUT R10, R5, 0x8, RZ, 0xc0, !PT ;  /* 0x00000008050a7812 */ /* 0x000fe400078ec0ff */
[----:B------:R-:W-:Y:S01]  /*df60*/  LOP3.LUT R3, R3, 0x380, RZ, 0xc0, !PT ;  /* 0x0000038003037812 */ /* 0x000fe200078ec0ff */
[--C-:B------:R-:W-:Y:S01]  /*df70*/  IMAD R9, R0, -0x8, R7.reuse ;  /* 0xfffffff800097824 */ /* 0x100fe200078e0207 */
[----:B------:R-:W-:Y:S01]  /*df80*/  LOP3.LUT R2, R5, 0x40, RZ, 0xc0, !PT ;  /* 0x0000004005027812 */ /* 0x000fe200078ec0ff */
[----:B------:R-:W-:Y:S01]  /*df90*/  IMAD R0, R6, 0x10, R22 ;  /* 0x0000001006007824 */ /* 0x000fe200078e0216 */
[----:B------:R-:W-:Y:S02]  /*dfa0*/  LOP3.LUT R238, R238, 0x3f, R240, 0xf8, !PT ;  /* 0x0000003feeee7812 */ /* 0x000fe400078ef8f0 */
[----:B------:R-:W-:Y:S01]  /*dfb0*/  IADD3 R11, R4, R9, RZ ;  /* 0x00000009040b7210 */ /* 0x000fe20007ffe0ff */
[----:B------:R-:W-:Y:S01]  /*dfc0*/  FMUL R9, R26, 0.25 ;  /* 0x3e8000001a097820 */ /* 0x000fe20000400000 */
[----:B------:R-:W-:-:S02]  /*dfd0*/  IMAD R4, R10, 0x80, R7 ;  /* 0x000000800a047824 */ /* 0x000fc400078e0207 */
[----:B------:R-:W-:Y:S01]  /*dfe0*/  FMUL R7, R150, 0.25 ;  /* 0x3e80000096077820 */ /* 0x000fe20000400000 */
[----:B------:R-:W-:Y:S01]  /*dff0*/  BAR.SYNC.DEFER_BLOCKING 0x0 ;  /* 0x0000000000007b1d */ /* 0x000fe20000010000 */
[----:B------:R-:W-:Y:S01]  /*e000*/  ISETP.NE.U32.AND P0, PT, R2, RZ, PT ;  /* 0x000000ff0200720c */ /* 0x000fe20003f05070 */
[----:B------:R-:W-:Y:S01]  /*e010*/  IMAD.IADD R4, R3, 0x1, R4 ;  /* 0x0000000103047824 */ /* 0x000fe200078e0204 */
[----:B------:R-:W-:Y:S01]  /*e020*/  LEA.HI R3, R10, R11, RZ, 0x1f ;  /* 0x0000000b0a037211 */ /* 0x000fe200078ff8ff */
[----:B------:R-:W-:Y:S01]  /*e030*/  FMUL R10, R143, 0.25 ;  /* 0x3e8000008f0a7820 */ /* 0x000fe20000400000 */
[----:B------:R-:W-:Y:S01]  /*e040*/  FMUL R11, R142, 0.25 ;  /* 0x3e8000008e0b7820 */ /* 0x000fe20000400000 */
[----:B------:R-:W-:-:S05]  /*e050*/  IMAD.SHL.U32 R2, R5, 0x2, RZ ;  /* 0x0000000205027824 */ /* 0x000fca00078e00ff */
[----:B------:R-:W-:-:S05]  /*e060*/  LOP3.LUT R2, R2, 0xf8, RZ, 0xc0, !PT ;  /* 0x000000f802027812 */ /* 0x000fca00078ec0ff */
[----:B------:R-:W-:Y:S02]  /*e070*/  IMAD.IADD R2, R22, 0x1, R2 ;  /* 0x0000000116027824 */ /* 0x000fe400078e0202 */
[----:B------:R-:W-:Y:S01]  /*e080*/  FMUL R22, R61, 0.25 ;  /* 0x3e8000003d167820 */ /* 0x000fe20000400000 */
[----:B--2---:R-:W-:Y:S02]  /*e090*/  IMAD.MOV.U32 R6, RZ, RZ, R21 ;  /* 0x000000ffff067224 */ /* 0x004fe400078e0015 */
[----:B------:R-:W-:-:S03]  /*e0a0*/  FMUL R21, R30, 0.25 ;  /* 0x3e8000001e157820 */ /* 0x000fc60000400000 */
[C---:B------:R-:W-:Y:S02]  /*e0b0*/  FSETP.GT.AND P1, PT, |R6|.reuse, 8.50705917302346158658e+37, PT ;  /* 0x7e8000000600780b */ /* 0x040fe40003f24200 */
[----:B------:R-:W-:Y:S02]  /*e0c0*/  FSETP.GEU.AND P5, PT, |R6|, 1.175494350822287508e-38, PT ;  /* 0x008000000600780b */ /* 0x000fe40003fae200 */
[----:B------:R-:W-:Y:S01]  /*e0d0*/  FSEL R26, R9, R26, P1 ;  /* 0x0000001a091a7208 */ /* 0x000fe20000800000 */
[----:B------:R-:W-:Y:S01]  /*e0e0*/  FMUL R9, R146, 0.25 ;  /* 0x3e80000092097820 */ /* 0x000fe20000400000 */
        /* <DEDUP_REMOVED lines=59> */
[----:B---3--:R-:W-:Y:S01]  /*e4a0*/  IMAD.MOV.U32 R58, RZ, RZ, R20 ;  /* 0x000000ffff3a7224 */ /* 0x008fe200078e0014 */
[----:B------:R-:W-:Y:S01]  /*e4b0*/  FSEL R114, R11, R114, P1 ;  /* 0x000000720b727208 */ /* 0x000fe20000800000 */
[----:B------:R-:W-:Y:S01]  /*e4c0*/  FMUL R11, R102, 0.25 ;  /* 0x3e800000660b7820 */ /* 0x000fe20000400000 */
[----:B------:R-:W-:Y:S01]  /*e4d0*/  FSEL R7, R7, R150, P1 ;  /* 0x0000009607077208 */ /* 0x000fe20000800000 */
[----:B------:R-:W-:Y:S01]  /*e4e0*/  FMUL R150, R45, 0.25 ;  /* 0x3e8000002d967820 */ /* 0x000fe20000400000 */
[----:B------:R-:W-:Y:S01]  /*e4f0*/  FSETP.GT.AND P2, PT, |R58|, 8.50705917302346158658e+37, PT ;  /* 0x7e8000003a00780b */ /* 0x000fe20003f44200 */
        /* <DEDUP_REMOVED lines=25> */
[----:B------:R-:W-:Y:S01]  /*e690*/  FMUL R45, R58, 8388608 ;  /* 0x4b0000003a2d7820 */ /* 0x000fe20000400000 */
[----:B------:R-:W-:Y:S01]  /*e6a0*/  FSEL R90, R13, R90, P1 ;  /* 0x0000005a0d5a7208 */ /* 0x000fe20000800000 */
[----:B------:R-:W-:Y:S01]  /*e6b0*/  FMUL R13, R70, 0.25 ;  /* 0x3e800000460d7820 */ /* 0x000fe20000400000 */
[----:B------:R-:W-:Y:S01]  /*e6c0*/  FSEL R67, R8, R67, P1 ;  /* 0x0000004308437208 */ /* 0x000fe20000800000 */
[----:B------:R-:W-:Y:S01]  /*e6d0*/  FMUL R147, R56, 0.25 ;  /* 0x3e80000038937820 */ /* 0x000fe20000400000 */
[----:B------:R-:W-:Y:S01]  /*e6e0*/  FSEL R146, R146, R57, P2 ;  /* 0x0000003992927208 */ /* 0x000fe20001000000 */
[----:B------:R-:W-:Y:S01]  /*e6f0*/  FMUL R57, R48, 0.25 ;  /* 0x3e80000030397820 */ /* 0x000fe20000400000 */
[----:B------:R-:W-:Y:S01]  /*e700*/  FSETP.GEU.AND P3, PT, R58, 1.175494350822287508e-38, PT ;  /* 0x008000003a00780b */ /* 0x000fe20003f6e000 */
        /* <DEDUP_REMOVED lines=8> */
[----:B------:R-:W-:Y:S01]  /*e790*/  @!P5 FMUL R138, R138, 16777216 ;  /* 0x4b8000008a8ad820 */ /* 0x000fe20000400000 */
[----:B------:R-:W-:Y:S01]  /*e7a0*/  FSEL R33, R45, R58, !P3 ;  /* 0x0000003a2d217208 */ /* 0x000fe20005800000 */
[----:B------:R-:W-:Y:S01]  /*e7b0*/  @!P5 FMUL R142, R142, 16777216 ;  /* 0x4b8000008e8ed820 */ /* 0x000fe20000400000 */
        /* <DEDUP_REMOVED lines=10> */
[----:B------:R-:W-:Y:S01]  /*e860*/  IADD3 R44, R33, -0x3f3504f3, RZ ;  /* 0xc0cafb0d212c7810 */ /* 0x000fe20007ffe0ff */
[----:B------:R-:W-:Y:S01]  /*e870*/  @!P5 FMUL R135, R135, 16777216 ;  /* 0x4b8000008787d820 */ /* 0x000fe20000400000 */
[----:B------:R-:W-:Y:S01]  /*e880*/  FSEL R50, R13, R50, P1 ;  /* 0x000000320d327208 */ /* 0x000fe20000800000 */
[----:B------:R-:W-:Y:S01]  /*e890*/  FMUL R13, R42, 0.25 ;  /* 0x3e8000002a0d7820 */ /* 0x000fe20000400000 */
[----:B------:R-:W-:Y:S01]  /*e8a0*/  FSEL R147, R147, R56, P2 ;  /* 0x0000003893937208 */ /* 0x000fe20001000000 */
[----:B------:R-:W-:Y:S01]  /*e8b0*/  FMUL R56, R49, 0.25 ;  /* 0x3e80000031387820 */ /* 0x000fe20000400000 */
[----:B------:R-:W-:Y:S01]  /*e8c0*/  FSEL R36, R57, R36, P2 ;  /* 0x0000002439247208 */ /* 0x000fe20001000000 */
[----:B------:R-:W-:Y:S01]  /*e8d0*/  FMUL R57, R32, 0.25 ;  /* 0x3e80000020397820 */ /* 0x000fe20000400000 */
[----:B------:R-:W-:Y:S01]  /*e8e0*/  LOP3.LUT R156, R44, 0xff800000, RZ, 0xc0, !PT ;  /* 0xff8000002c9c7812 */ /* 0x000fe200078ec0ff */
[----:B------:R-:W-:Y:S01]  /*e8f0*/  @!P5 FMUL R51, R51, 16777216 ;  /* 0x4b8000003333d820 */ /* 0x000fe20000400000 */
[----:B------:R-:W-:Y:S01]  /*e900*/  FSEL R43, R12, R43, P1 ;  /* 0x0000002b0c2b7208 */ /* 0x000fe20000800000 */
[----:B------:R-:W-:Y:S01]  /*e910*/  FMUL R12, R35, 0.25 ;  /* 0x3e800000230c7820 */ /* 0x000fe20000400000 */
[----:B------:R-:W-:Y:S01]  /*e920*/  FSEL R40, R47, R40, P2 ;  /* 0x000000282f287208 */ /* 0x000fe20001000000 */
[----:B------:R-:W-:Y:S01]  /*e930*/  FMUL R47, R6, 8388608 ;  /* 0x4b000000062f7820 */ /* 0x000fe20000400000 */
[----:B------:R-:W-:Y:S01]  /*e940*/  FSEL R44, RZ, -23, P3 ;  /* 0xc1b80000ff2c7808 */ /* 0x000fe20001800000 */
[----:B------:R-:W-:Y:S01]  /*e950*/  @!P5 FMUL R130, R130, 16777216 ;  /* 0x4b8000008282d820 */ /* 0x000fe20000400000 */
[----:B------:R-:W-:Y:S01]  /*e960*/  FSEL R62, R11, R62, P1 ;  /* 0x0000003e0b3e7208 */ /* 0x000fe20000800000 */
[----:B------:R-:W-:Y:S01]  /*e970*/  FMUL R11, R54, 0.25 ;  /* 0x3e800000360b7820 */ /* 0x000fe20000400000 */
[C---:B------:R-:W-:Y:S01]  /*e980*/  FSETP.GEU.AND P3, PT, |R58|.reuse, 1.175494350822287508e-38, PT ;  /* 0x008000003a00780b */ /* 0x040fe20003f6e200 */
[----:B------:R-:W-:Y:S01]  /*e990*/  @P2 FMUL R58, R58, 0.25 ;  /* 0x3e8000003a3a2820 */ /* 0x000fe20000400000 */
[----:B------:R-:W-:Y:S01]  /*e9a0*/  FSETP.GEU.AND P4, PT, R6, 1.175494350822287508e-38, PT ;  /* 0x008000000600780b */ /* 0x000fe20003f8e000 */
        /* <DEDUP_REMOVED lines=9> */
[----:B------:R-:W-:Y:S01]  /*ea40*/  FSEL R32, R47, R6, !P4 ;  /* 0x000000062f207208 */ /* 0x000fe20006000000 */
[----:B------:R-:W-:Y:S01]  /*ea50*/  @P1 FMUL R6, R6, 0.25 ;  /* 0x3e80000006061820 */ /* 0x000fe20000400000 */
[----:B------:R-:W-:Y:S01]  /*ea60*/  FSEL R54, R11, R54, P1 ;  /* 0x000000360b367208 */ /* 0x000fe20000800000 */
[----:B------:R-:W-:Y:S01]  /*ea70*/  FMUL R11, R46, 0.25 ;  /* 0x3e8000002e0b7820 */ /* 0x000fe20000400000 */
[----:B------:R-:W-:Y:S01]  /*ea80*/  FSEL R38, R13, R38, P1 ;  /* 0x000000260d267208 */ /* 0x000fe20000800000 */
[----:B------:R-:W-:Y:S01]  /*ea90*/  @!P5 FMUL R6, R6, 16777216 ;  /* 0x4b8000000606d820 */ /* 0x000fe20000400000 */
[----:B------:R-:W-:Y:S01]  /*eaa0*/  FSEL R37, R56, R37, P2 ;  /* 0x0000002538257208 */ /* 0x000fe20001000000 */
[----:B------:R-:W-:Y:S01]  /*eab0*/  FMUL R13, R148, 0.25 ;  /* 0x3e800000940d7820 */ /* 0x000fe20000400000 */
[----:B------:R-:W-:Y:S01]  /*eac0*/  FSEL R149, R12, R149, P2 ;  /* 0x000000950c957208 */ /* 0x000fe20001000000 */
[----:B------:R-:W-:Y:S01]  /*ead0*/  FMUL R56, R29, 0.25 ;  /* 0x3e8000001d387820 */ /* 0x000fe20000400000 */
[----:B------:R-:W-:Y:S01]  /*eae0*/  FSEL R11, R11, R46, P1 ;  /* 0x0000002e0b0b7208 */ /* 0x000fe20000800000 */
[----:B------:R-:W-:Y:S01]  /*eaf0*/  FMUL R12, R141, 0.25 ;  /* 0x3e8000008d0c7820 */ /* 0x000fe20000400000 */
[----:B------:R-:W-:Y:S01]  /*eb00*/  FMUL R46, R53, 0.25 ;  /* 0x3e800000352e7820 */ /* 0x000fe20000400000 */
[----:B------:R-:W-:Y:S01]  /*eb10*/  @!P3 FMUL R58, R58, 16777216 ;  /* 0x4b8000003a3ab820 */ /* 0x000fe20000400000 */
[----:B------:R-:W-:Y:S01]  /*eb20*/  FSEL R39, R14, R39, P1 ;  /* 0x000000270e277208 */ /* 0x000fe20000800000 */
[----:B------:R-:W0:Y:S01]  /*eb30*/  MUFU.RCP R158, R6 ;  /* 0x00000006009e7308 */ /* 0x000e220000001000 */
[----:B------:R-:W-:Y:S01]  /*eb40*/  FMUL R14, R31, 0.25 ;  /* 0x3e8000001f0e7820 */ /* 0x000fe20000400000 */
[----:B------:R-:W-:Y:S01]  /*eb50*/  FSEL R148, R13, R148, P2 ;  /* 0x000000940d947208 */ /* 0x000fe20001000000 */
[----:B------:R-:W-:Y:S01]  /*eb60*/  VIADD R45, R32, 0xc0cafb0d ;  /* 0xc0cafb0d202d7836 */ /* 0x000fe20000000000 */
[----:B------:R-:W-:Y:S01]  /*eb70*/  FSEL R160, R56, R29, P2 ;  /* 0x0000001d38a07208 */ /* 0x000fe20001000000 */
[----:B------:R-:W-:Y:S01]  /*eb80*/  FMUL R13, R144, 0.25 ;  /* 0x3e800000900d7820 */ /* 0x000fe20000400000 */
[----:B------:R-:W-:Y:S01]  /*eb90*/  FSEL R141, R12, R141, P2 ;  /* 0x0000008d0c8d7208 */ /* 0x000fe20001000000 */
[----:B------:R-:W-:Y:S01]  /*eba0*/  FMUL R12, R133, 0.25 ;  /* 0x3e800000850c7820 */ /* 0x000fe20000400000 */
[----:B------:R1:W2:Y:S01]  /*ebb0*/  MUFU.RCP R29, R58 ;  /* 0x0000003a001d7308 */ /* 0x0002a20000001000 */
        /* <DEDUP_REMOVED lines=13> */
[----:B------:R-:W-:Y:S01]  /*ec90*/  FMUL R12, R121, 0.25 ;  /* 0x3e800000790c7820 */ /* 0x000fe20000400000 */
[----:B------:R-:W-:Y:S01]  /*eca0*/  FSEL R41, R46, R41, P2 ;  /* 0x000000292e297208 */ /* 0x000fe20001000000 */
[----:B------:R-:W-:Y:S01]  /*ecb0*/  @!P5 FMUL R11, R11, 16777216 ;  /* 0x4b8000000b0bd820 */ /* 0x000fe20000400000 */
[----:B------:R-:W-:Y:S01]  /*ecc0*/  FSEL R24, R15, R24, P2 ;  /* 0x000000180f187208 */ /* 0x000fe20001000000 */
[----:B------:R-:W-:Y:S01]  /*ecd0*/  FMUL R15, R140, 0.25 ;  /* 0x3e8000008c0f7820 */ /* 0x000fe20000400000 */
[----:B------:R-:W-:Y:S01]  /*ece0*/  FSEL R46, RZ, -23, P4 ;  /* 0xc1b80000ff2e7808 */ /* 0x000fe20002000000 */
[----:B------:R-:W-:Y:S01]  /*ecf0*/  @!P5 FMUL R35, R35, 16777216 ;  /* 0x4b8000002323d820 */ /* 0x000fe20000400000 */
[----:B------:R-:W-:Y:S01]  /*ed00*/  I2FP.F32.S32 R47, R155 ;  /* 0x0000009b002f7245 */ /* 0x000fe20000201400 */
[----:B------:R-:W-:Y:S01]  /*ed10*/  @!P5 FMUL R8, R8, 16777216 ;  /* 0x4b8000000808d820 */ /* 0x000fe20000400000 */
[----:B------:R-:W-:Y:S01]  /*ed20*/  FSEL R30, R21, R30, P1 ;  /* 0x0000001e151e7208 */ /* 0x000fe20000800000 */
[----:B------:R-:W-:Y:S01]  /*ed30*/  @!P5 FMUL R9, R9, 16777216 ;  /* 0x4b8000000909d820 */ /* 0x000fe20000400000 */
[----:B------:R-:W-:Y:S01]  /*ed40*/  FSEL R27, R20, R27, P1 ;  /* 0x0000001b141b7208 */ /* 0x000fe20000800000 */
[----:B------:R-:W-:Y:S01]  /*ed50*/  @!P5 FMUL R10, R10, 16777216 ;  /* 0x4b8000000a0ad820 */ /* 0x000fe20000400000 */
[----:B------:R-:W-:Y:S01]  /*ed60*/  FSEL R145, R14, R145, P2 ;  /* 0x000000910e917208 */ /* 0x000fe20001000000 */
[----:B------:R-:W-:Y:S01]  /*ed70*/  FMUL R14, R137, 0.25 ;  /* 0x3e800000890e7820 */ /* 0x000fe20000400000 */
[----:B------:R-:W-:Y:S01]  /*ed80*/  I2FP.F32.S32 R45, R156 ;  /* 0x0000009c002d7245 */ /* 0x000fe20000201400 */
[----:B------:R-:W-:Y:S01]  /*ed90*/  @!P5 FMUL R31, R31, 16777216 ;  /* 0x4b8000001f1fd820 */ /* 0x000fe20000400000 */
[----:B------:R-:W-:Y:S01]  /*eda0*/  FSEL R162, R57, R28, P2 ;  /* 0x0000001c39a27208 */ /* 0x000fe20001000000 */
[----:B------:R-:W-:Y:S01]  /*edb0*/  FFMA.FTZ R28, R47, 1.1920928955078125e-07, R46 ;  /* 0x340000002f1c7823 */ /* 0x000fe2000001002e */
[----:B------:R-:W-:Y:S01]  /*edc0*/  FSEL R164, R60, R25, P2 ;  /* 0x000000193ca47208 */ /* 0x000fe20001000000 */
[----:B------:R-:W-:Y:S01]  /*edd0*/  @!P3 FMUL R24, R24, 16777216 ;  /* 0x4b8000001818b820 */ /* 0x000fe20000400000 */
[----:B------:R-:W-:Y:S01]  /*ede0*/  FSEL R132, R13, R132, P2 ;  /* 0x000000840d847208 */ /* 0x000fe20001000000 */
[----:B------:R-:W-:Y:S01]  /*edf0*/  FMUL R13, R124, 0.25 ;  /* 0x3e8000007c0d7820 */ /* 0x000fe20000400000 */
[----:B------:R-:W-:Y:S01]  /*ee00*/  FSEL R121, R12, R121, P2 ;  /* 0x000000790c797208 */ /* 0x000fe20001000000 */
[----:B------:R-:W-:Y:S01]  /*ee10*/  FMUL R12, R113, 0.25 ;  /* 0x3e800000710c7820 */ /* 0x000fe20000400000 */
[----:B------:R-:W-:Y:S01]  /*ee20*/  FFMA.FTZ R25, R45, 1.1920928955078125e-07, R44 ;  /* 0x340000002d197823 */ /* 0x000fe2000001002c */
[----:B------:R-:W-:Y:S01]  /*ee30*/  @!P5 FMUL R26, R26, 16777216 ;  /* 0x4b8000001a1ad820 */ /* 0x000fe20000400000 */
[----:B------:R-:W-:Y:S01]  /*ee40*/  @!P5 FMUL R30, R30, 16777216 ;  /* 0x4b8000001e1ed820 */ /* 0x000fe20000400000 */
[----:B------:R-:W-:Y:S01]  /*ee50*/  @!P5 FMUL R27, R27, 16777216 ;  /* 0x4b8000001b1bd820 */ /* 0x000fe20000400000 */
[----:B------:R-:W-:Y:S01]  /*ee60*/  @!P3 FMUL R160, R160, 16777216 ;  /* 0x4b800000a0a0b820 */ /* 0x000fe20000400000 */
[----:B------:R-:W-:Y:S01]  /*ee70*/  @!P3 FMUL R162, R162, 16777216 ;  /* 0x4b800000a2a2b820 */ /* 0x000fe20000400000 */
[----:B------:R-:W-:Y:S01]  /*ee80*/  @!P3 FMUL R164, R164, 16777216 ;  /* 0x4b800000a4a4b820 */ /* 0x000fe20000400000 */
[----:B0-----:R-:W-:Y:S01]  /*ee90*/  FMUL R46, R158, R138 ;  /* 0x0000008a9e2e7220 */ /* 0x001fe20000400000 */
[----:B------:R-:W-:Y:S01]  /*eea0*/  FSEL R137, R14, R137, P2 ;  /* 0x000000890e897208 */ /* 0x000fe20001000000 */
[C---:B------:R-:W-:Y:S01]  /*eeb0*/  FMUL R45, R158.reuse, R142 ;  /* 0x0000008e9e2d7220 */ /* 0x040fe20000400000 */
[C---:B------:R-:W-:Y:S01]  /*eec0*/  FMUL R56, R158.reuse, R135 ;  /* 0x000000879e387220 */ /* 0x040fe20000400000 */
[C---:B------:R-:W-:Y:S01]  /*eed0*/  FMUL R138, R158.reuse, R51 ;  /* 0x000000339e8a7220 */ /* 0x040fe20000400000 */
[----:B------:R-:W-:Y:S01]  /*eee0*/  FSEL R140, R15, R140, P2 ;  /* 0x0000008c0f8c7208 */ /* 0x000fe20001000000 */
[----:B------:R-:W-:Y:S01]  /*eef0*/  FMUL R14, R129, 0.25 ;  /* 0x3e800000810e7820 */ /* 0x000fe20000400000 */
[C---:B------:R-:W-:Y:S01]  /*ef00*/  FMUL R57, R158.reuse, R130 ;  /* 0x000000829e397220 */ /* 0x040fe20000400000 */
[C---:B-1----:R-:W-:Y:S01]  /*ef10*/  FMUL R58, R158.reuse, R123 ;  /* 0x0000007b9e3a7220 */ /* 0x042fe20000400000 */
[C---:B------:R-:W-:Y:S01]  /*ef20*/  FMUL R51, R158.reuse, R50 ;  /* 0x000000329e337220 */ /* 0x040fe20000400000 */
[C---:B------:R-:W-:Y:S01]  /*ef30*/  FMUL R135, R158.reuse, R11 ;  /* 0x0000000b9e877220 */ /* 0x040fe20000400000 */
[----:B------:R-:W-:Y:S01]  /*ef40*/  FMUL R142, R158, R35 ;  /* 0x000000239e8e7220 */ /* 0x000fe20000400000 */
[----:B------:R-:W-:Y:S01]  /*ef50*/  FMUL R15, R128, 0.25 ;  /* 0x3e800000800f7820 */ /* 0x000fe20000400000 */
[----:B------:R-:W-:Y:S01]  /*ef60*/  FSEL R124, R13, R124, P2 ;  /* 0x0000007c0d7c7208 */ /* 0x000fe20001000000 */
[C---:B------:R-:W-:Y:S01]  /*ef70*/  FMUL R130, R158.reuse, R8 ;  /* 0x000000089e827220 */ /* 0x040fe20000400000 */
[C---:B------:R-:W-:Y:S01]  /*ef80*/  FMUL R123, R158.reuse, R9 ;  /* 0x000000099e7b7220 */ /* 0x040fe20000400000 */
[C---:B------:R-:W-:Y:S01]  /*ef90*/  FMUL R50, R158.reuse, R10 ;  /* 0x0000000a9e327220 */ /* 0x040fe20000400000 */
[----:B------:R-:W-:Y:S01]  /*efa0*/  FMUL R11, R158, R31 ;  /* 0x0000001f9e0b7220 */ /* 0x000fe20000400000 */
[C---:B--2---:R-:W-:Y:S01]  /*efb0*/  FMUL R35, R29.reuse, R24 ;  /* 0x000000181d237220 */ /* 0x044fe20000400000 */
[----:B------:R-:W-:Y:S01]  /*efc0*/  FMUL R13, R112, 0.25 ;  /* 0x3e800000700d7820 */ /* 0x000fe20000400000 */
[----:B------:R-:W-:Y:S01]  /*efd0*/  FSEL R113, R12, R113, P2 ;  /* 0x000000710c717208 */ /* 0x000fe20001000000 */
[C---:B------:R-:W-:Y:S01]  /*efe0*/  FMUL R10, R158.reuse, R30 ;  /* 0x0000001e9e0a7220 */ /* 0x040fe20000400000 */
[C---:B------:R-:W-:Y:S01]  /*eff0*/  FMUL R9, R29.reuse, R160 ;  /* 0x000000a01d097220 */ /* 0x040fe20000400000 */
[C---:B------:R-:W-:Y:S01]  /*f000*/  FMUL R8, R29.reuse, R162 ;  /* 0x000000a21d087220 */ /* 0x040fe20000400000 */
[----:B------:R-:W-:Y:S01]  /*f010*/  FMUL R164, R29, R164 ;  /* 0x000000a41da47220 */ /* 0x000fe20000400000 */
[C---:B------:R-:W-:Y:S01]  /*f020*/  FMUL R31, R158.reuse, R26 ;  /* 0x0000001a9e1f7220 */ /* 0x040fe20000400000 */
[----:B------:R-:W-:Y:S01]  /*f030*/  FMUL R24, R158, R27 ;  /* 0x0000001b9e187220 */ /* 0x000fe20000400000 */
[----:B------:R-:W-:Y:S01]  /*f040*/  FMUL R12, R101, 0.25 ;  /* 0x3e800000650c7820 */ /* 0x000fe20000400000 */
[----:B------:R-:W-:Y:S01]  /*f050*/  FSEL R129, R14, R129, P2 ;  /* 0x000000810e817208 */ /* 0x000fe20001000000 */
[----:B------:R-:W-:Y:S01]  /*f060*/  FMUL R14, R117, 0.25 ;  /* 0x3e800000750e7820 */ /* 0x000fe20000400000 */
[----:B------:R-:W-:Y:S01]  /*f070*/  FSEL R128, R15, R128, P2 ;  /* 0x000000800f807208 */ /* 0x000fe20001000000 */
[----:B------:R-:W-:Y:S01]  /*f080*/  FMUL R15, R120, 0.25 ;  /* 0x3e800000780f7820 */ /* 0x000fe20000400000 */
[----:B------:R-:W-:Y:S01]  /*f090*/  FSEL R112, R13, R112, P2 ;  /* 0x000000700d707208 */ /* 0x000fe20001000000 */
[----:B------:R-:W-:Y:S01]  /*f0a0*/  FMUL R13, R104, 0.25 ;  /* 0x3e800000680d7820 */ /* 0x000fe20000400000 */
[----:B------:R-:W-:Y:S01]  /*f0b0*/  F2FP.BF16.F32.PACK_AB R8, R8, R35 ;  /* 0x000000230808723e */ /* 0x000fe200000010ff */
[----:B------:R-:W-:Y:S01]  /*f0c0*/  FMUL R21, R136, 0.25 ;  /* 0x3e80000088157820 */ /* 0x000fe20000400000 */
[----:B------:R-:W-:Y:S01]  /*f0d0*/  F2FP.BF16.F32.PACK_AB R9, R9, R164 ;  /* 0x000000a40909723e */ /* 0x000fe200000010ff */
[----:B------:R-:W-:Y:S01]  /*f0e0*/  FMUL R20, R125, 0.25 ;  /* 0x3e8000007d147820 */ /* 0x000fe20000400000 */
[----:B------:R-:W-:Y:S01]  /*f0f0*/  F2FP.BF16.F32.PACK_AB R10, R10, R31 ;  /* 0x0000001f0a0a723e */ /* 0x000fe200000010ff */
[----:B------:R-:W-:Y:S01]  /*f100*/  @!P5 FMUL R99, R99, 16777216 ;  /* 0x4b8000006363d820 */ /* 0x000fe20000400000 */
[----:B------:R-:W-:Y:S01]  /*f110*/  F2FP.BF16.F32.PACK_AB R11, R11, R24 ;  /* 0x000000180b0b723e */ /* 0x000fe200000010ff */
[----:B------:R-:W-:Y:S01]  /*f120*/  IMAD.IADD R155, R32, 0x1, -R155 ;  /* 0x00000001209b7824 */ /* 0x000fe200078e0a9b */
[----:B------:R-:W-:Y:S01]  /*f130*/  FSEL R101, R12, R101, P2 ;  /* 0x000000650c657208 */ /* 0x000fe20001000000 */
[----:B------:R-:W-:Y:S01]  /*f140*/  FMUL R12, R93, 0.25 ;  /* 0x3e8000005d0c7820 */ /* 0x000fe20000400000 */
[----:B------:R-:W-:Y:S01]  /*f150*/  FSEL R117, R14, R117, P2 ;  /* 0x000000750e757208 */ /* 0x000fe20001000000 */
[----:B------:R-:W-:Y:S01]  /*f160*/  FMUL R14, R109, 0.25 ;  /* 0x3e8000006d0e7820 */ /* 0x000fe20000400000 */
[----:B------:R-:W-:Y:S01]  /*f170*/  FSEL R120, R15, R120, P2 ;  /* 0x000000780f787208 */ /* 0x000fe20001000000 */
[----:B------:R-:W-:Y:S01]  /*f180*/  STSM.16.M88.4 [R4], R8 ;  /* 0x0000000804007844 */ /* 0x000fe20000000200 */
[----:B------:R-:W-:Y:S01]  /*f190*/  FMUL R15, R108, 0.25 ;  /* 0x3e8000006c0f7820 */ /* 0x000fe20000400000 */
[----:B------:R-:W-:Y:S01]  /*f1a0*/  FSEL R104, R13, R104, P2 ;  /* 0x000000680d687208 */ /* 0x000fe20001000000 */
[----:B------:R-:W-:Y:S01]  /*f1b0*/  FMUL R13, R92, 0.25 ;  /* 0x3e8000005c0d7820 */ /* 0x000fe20000400000 */
[----:B------:R-:W-:Y:S01]  /*f1c0*/  BAR.SYNC.DEFER_BLOCKING 0x0 ;  /* 0x0000000000007b1d */ /* 0x000fe20000010000 */
        /* <DEDUP_REMOVED lines=26> */
[----:B------:R-:W-:Y:S01]  /*f370*/  FSEL R96, R21, R96, P2 ;  /* 0x0000006015607208 */ /* 0x000fe20001000000 */
[----:B------:R-:W-:Y:S01]  /*f380*/  IMAD.IADD R156, R33, 0x1, -R156 ;  /* 0x00000001219c7824 */ /* 0x000fe200078e0a9c */
[----:B------:R-:W-:Y:S01]  /*f390*/  FSEL R89, R14, R89, P2 ;  /* 0x000000590e597208 */ /* 0x000fe20001000000 */
[----:B------:R-:W-:Y:S01]  /*f3a0*/  FMUL R14, R77, 0.25 ;  /* 0x3e8000004d0e7820 */ /* 0x000fe20000400000 */
[----:B------:R-:W-:Y:S01]  /*f3b0*/  FSEL R88, R15, R88, P2 ;  /* 0x000000580f587208 */ /* 0x000fe20001000000 */
[----:B------:R-:W-:Y:S01]  /*f3c0*/  FMUL R21, R76, 0.25 ;  /* 0x3e8000004c157820 */ /* 0x000fe20000400000 */
[----:B------:R-:W-:Y:S01]  /*f3d0*/  @!P3 FMUL R121, R121, 16777216 ;  /* 0x4b8000007979b820 */ /* 0x000fe20000400000 */
[----:B------:R-:W-:Y:S01]  /*f3e0*/  FMUL R15, R80, 0.25 ;  /* 0x3e800000500f7820 */ /* 0x000fe20000400000 */
[----:B------:R-:W-:Y:S01]  /*f3f0*/  FSEL R13, R13, R72, P2 ;  /* 0x000000480d0d7208 */ /* 0x000fe20001000000 */
[----:B------:R-:W-:Y:S01]  /*f400*/  @!P3 FMUL R12, R12, 16777216 ;  /* 0x4b8000000c0cb820 */ /* 0x000fe20000400000 */
[----:B------:R-:W-:Y:S01]  /*f410*/  FMUL R72, R158, R99 ;  /* 0x000000639e487220 */ /* 0x000fe20000400000 */
[----:B------:R-:W-:-:S02]  /*f420*/  IMAD.MOV.U32 R24, RZ, RZ, 0x3dc6b27f ;  /* 0x3dc6b27fff187424 */ /* 0x000fc400078e00ff */
[----:B------:R-:W-:Y:S01]  /*f430*/  FADD R155, R155, -1 ;  /* 0xbf8000009b9b7421 */ /* 0x000fe20000000000 */
[----:B------:R-:W-:Y:S01]  /*f440*/  FSEL R85, R20, R85, P2 ;  /* 0x0000005514557208 */ /* 0x000fe20001000000 */
[----:B------:R-:W-:Y:S01]  /*f450*/  FMUL R99, R158, R74 ;  /* 0x0000004a9e637220 */ /* 0x000fe20000400000 */
[----:B------:R-:W-:Y:S01]  /*f460*/  FADD R156, R156, -1 ;  /* 0xbf8000009c9c7421 */ /* 0x000fe20000000000 */
[----:B------:R-:W-:Y:S01]  /*f470*/  FMUL R20, R65, 0.25 ;  /* 0x3e80000041147820 */ /* 0x000fe20000400000 */
[C---:B------:R-:W-:Y:S01]  /*f480*/  FMUL R74, R29.reuse, R121 ;  /* 0x000000791d4a7220 */ /* 0x040fe20000400000 */
[----:B------:R-:W-:Y:S01]  /*f490*/  FSEL R77, R14, R77, P2 ;  /* 0x0000004d0e4d7208 */ /* 0x000fe20001000000 */
[----:B------:R-:W-:Y:S01]  /*f4a0*/  FMUL R121, R29, R12 ;  /* 0x0000000c1d797220 */ /* 0x000fe20000400000 */
[----:B------:R-:W-:Y:S01]  /*f4b0*/  FSEL R76, R21, R76, P2 ;  /* 0x0000004c154c7208 */ /* 0x000fe20001000000 */
[----:B------:R-:W-:Y:S01]  /*f4c0*/  FMUL R14, R69, 0.25 ;  /* 0x3e800000450e7820 */ /* 0x000fe20000400000 */
[----:B------:R-:W-:Y:S01]  /*f4d0*/  FSEL R80, R15, R80, P2 ;  /* 0x000000500f507208 */ /* 0x000fe20001000000 */
[----:B------:R-:W-:Y:S01]  /*f4e0*/  FMUL R21, R64, 0.25 ;  /* 0x3e80000040157820 */ /* 0x000fe20000400000 */
[----:B------:R-:W-:Y:S01]  /*f4f0*/  @!P5 FMUL R114, R114, 16777216 ;  /* 0x4b8000007272d820 */ /* 0x000fe20000400000 */
[-C--:B------:R-:W-:Y:S01]  /*f500*/  FFMA.FTZ R12, R155, R24.reuse, -0.16845393180847167969 ;  /* 0xbe2c7f309b0c7423 */ /* 0x080fe20000010018 */
[----:B------:R-:W-:Y:S01]  /*f510*/  FMUL R15, R68, 0.25 ;  /* 0x3e800000440f7820 */ /* 0x000fe20000400000 */
[----:B------:R-:W-:Y:S01]  /*f520*/  @!P3 FMUL R113, R113, 16777216 ;  /* 0x4b8000007171b820 */ /* 0x000fe20000400000 */
[----:B------:R-:W-:Y:S01]  /*f530*/  FFMA.FTZ R27, R156, R24, -0.16845393180847167969 ;  /* 0xbe2c7f309c1b7423 */ /* 0x000fe20000010018 */
[----:B------:R-:W0:Y:S01]  /*f540*/  LDS.128 R8, [R0] ;  /* 0x0000000000087984 */ /* 0x000e220000000c00 */
[----:B------:R-:W-:Y:S01]  /*f550*/  @!P3 FMUL R112, R112, 16777216 ;  /* 0x4b8000007070b820 */ /* 0x000fe20000400000 */
[----:B------:R-:W-:Y:S01]  /*f560*/  FSEL R20, R20, R65, P2 ;  /* 0x0000004114147208 */ /* 0x000fe20001000000 */
[----:B------:R-:W-:Y:S01]  /*f570*/  @!P3 FMUL R105, R105, 16777216 ;  /* 0x4b8000006969b820 */ /* 0x000fe20000400000 */
[----:B------:R-:W-:Y:S01]  /*f580*/  FMUL R65, R158, R114 ;  /* 0x000000729e417220 */ /* 0x000fe20000400000 */
[----:B------:R-:W-:Y:S01]  /*f590*/  @!P3 FMUL R104, R104, 16777216 ;  /* 0x4b8000006868b820 */ /* 0x000fe20000400000 */
[----:B------:R-:W-:Y:S01]  /*f5a0*/  FFMA.FTZ R12, R155, R12, 0.1716887056827545166 ;  /* 0x3e2fcf2a9b0c7423 */ /* 0x000fe2000001000c */
[----:B------:R-:W-:Y:S01]  /*f5b0*/  FSEL R14, R14, R69, P2 ;  /* 0x000000450e0e7208 */ /* 0x000fe20001000000 */
[----:B------:R-:W-:Y:S01]  /*f5c0*/  @!P3 FMUL R97, R97, 16777216 ;  /* 0x4b8000006161b820 */ /* 0x000fe20000400000 */
[----:B------:R-:W-:Y:S01]  /*f5d0*/  FSEL R21, R21, R64, P2 ;  /* 0x0000004015157208 */ /* 0x000fe20001000000 */
[----:B------:R-:W-:Y:S01]  /*f5e0*/  FMUL R114, R29, R113 ;  /* 0x000000711d727220 */ /* 0x000fe20000400000 */
[----:B------:R-:W-:Y:S01]  /*f5f0*/  FFMA.FTZ R27, R156, R27, 0.1716887056827545166 ;  /* 0x3e2fcf2a9c1b7423 */ /* 0x000fe2000001001b */
[----:B------:R-:W-:Y:S01]  /*f600*/  FSEL R15, R15, R68, P2 ;  /* 0x000000440f0f7208 */ /* 0x000fe20001000000 */
[----:B------:R-:W-:Y:S01]  /*f610*/  @!P5 FMUL R90, R90, 16777216 ;  /* 0x4b8000005a5ad820 */ /* 0x000fe20000400000 */
[----:B------:R-:W-:Y:S01]  /*f620*/  FSEL R22, R22, R61, P2 ;  /* 0x0000003d16167208 */ /* 0x000fe20001000000 */
[----:B------:R-:W-:Y:S01]  /*f630*/  @!P3 FMUL R96, R96, 16777216 ;  /* 0x4b8000006060b820 */ /* 0x000fe20000400000 */
[----:B------:R-:W-:Y:S01]  /*f640*/  FMUL R113, R29, R112 ;  /* 0x000000701d717220 */ /* 0x000fe20000400000 */
[----:B------:R-:W-:Y:S01]  /*f650*/  @!P5 FMUL R107, R107, 16777216 ;  /* 0x4b8000006b6bd820 */ /* 0x000fe20000400000 */
[----:B------:R-:W-:Y:S01]  /*f660*/  @!P5 FMUL R91, R91, 16777216 ;  /* 0x4b8000005b5bd820 */ /* 0x000fe20000400000 */
[----:B------:R-:W-:Y:S01]  /*f670*/  @!P5 FMUL R83, R83, 16777216 ;  /* 0x4b8000005353d820 */ /* 0x000fe20000400000 */
[----:B------:R-:W-:Y:S01]  /*f680*/  @!P3 FMUL R89, R89, 16777216 ;  /* 0x4b8000005959b820 */ /* 0x000fe20000400000 */
[----:B------:R-:W-:Y:S01]  /*f690*/  FMUL R112, R29, R105 ;  /* 0x000000691d707220 */ /* 0x000fe20000400000 */
[----:B------:R-:W-:Y:S01]  /*f6a0*/  @!P5 FMUL R115, R115, 16777216 ;  /* 0x4b8000007373d820 */ /* 0x000fe20000400000 */
[----:B------:R-:W-:Y:S01]  /*f6b0*/  @!P5 FMUL R106, R106, 16777216 ;  /* 0x4b8000006a6ad820 */ /* 0x000fe20000400000 */
[----:B------:R-:W-:Y:S01]  /*f6c0*/  @!P5 FMUL R98, R98, 16777216 ;  /* 0x4b8000006262d820 */ /* 0x000fe20000400000 */
[----:B------:R-:W-:Y:S01]  /*f6d0*/  @!P5 FMUL R82, R82, 16777216 ;  /* 0x4b8000005252d820 */ /* 0x000fe20000400000 */
[----:B------:R-:W-:Y:S01]  /*f6e0*/  @!P5 FMUL R79, R79, 16777216 ;  /* 0x4b8000004f4fd820 */ /* 0x000fe20000400000 */
[----:B------:R-:W-:Y:S01]  /*f6f0*/  @!P5 FMUL R70, R70, 16777216 ;  /* 0x4b8000004646d820 */ /* 0x000fe20000400000 */
[----:B------:R-:W-:Y:S01]  /*f700*/  @!P3 FMUL R88, R88, 16777216 ;  /* 0x4b8000005858b820 */ /* 0x000fe20000400000 */
[----:B------:R-:W-:Y:S01]  /*f710*/  FMUL R105, R29, R104 ;  /* 0x000000681d697220 */ /* 0x000fe20000400000 */
[----:B------:R-:W-:Y:S01]  /*f720*/  FFMA.FTZ R12, R155, R12, -0.17900948226451873779 ;  /* 0xbe374e439b0c7423 */ /* 0x000fe2000001000c */
[----:B------:R-:W-:Y:S01]  /*f730*/  @!P5 FMUL R151, R151, 16777216 ;  /* 0x4b8000009797d820 */ /* 0x000fe20000400000 */
        /* <DEDUP_REMOVED lines=24> */
[C---:B------:R-:W-:Y:S01]  /*f8c0*/  FMUL R68, R158.reuse, R107 ;  /* 0x0000006b9e447220 */ /* 0x040fe20000400000 */
[C---:B------:R-:W-:Y:S01]  /*f8d0*/  FMUL R60, R158.reuse, R91 ;  /* 0x0000005b9e3c7220 */ /* 0x040fe20000400000 */
        /* <DEDUP_REMOVED lines=39> */
[----:B------:R-:W-:Y:S01]  /*fb50*/  @!P5 FMUL R39, R39, 16777216 ;  /* 0x4b8000002727d820 */ /* 0x000fe20000400000 */
[----:B------:R-:W-:Y:S01]  /*fb60*/  @!P5 FMUL R38, R38, 16777216 ;  /* 0x4b8000002626d820 */ /* 0x000fe20000400000 */
[C---:B------:R-:W-:Y:S01]  /*fb70*/  FMUL R64, R158.reuse, R115 ;  /* 0x000000739e407220 */ /* 0x040fe20000400000 */
[C---:B------:R-:W-:Y:S01]  /*fb80*/  FMUL R69, R158.reuse, R106 ;  /* 0x0000006a9e457220 */ /* 0x040fe20000400000 */
[C---:B------:R-:W-:Y:S01]  /*fb90*/  FMUL R73, R158.reuse, R98 ;  /* 0x000000629e497220 */ /* 0x040fe20000400000 */
[C---:B------:R-:W-:Y:S01]  /*fba0*/  FMUL R83, R158.reuse, R82 ;  /* 0x000000529e537220 */ /* 0x040fe20000400000 */
[C---:B------:R-:W-:Y:S01]  /*fbb0*/  FMUL R91, R158.reuse, R79 ;  /* 0x0000004f9e5b7220 */ /* 0x040fe20000400000 */
[----:B------:R-:W-:Y:S01]  /*fbc0*/  FMUL R107, R158, R70 ;  /* 0x000000469e6b7220 */ /* 0x000fe20000400000 */
[----:B------:R-:W-:Y:S01]  /*fbd0*/  @!P3 FMUL R154, R154, 16777216 ;  /* 0x4b8000009a9ab820 */ /* 0x000fe20000400000 */
[----:B------:R-:W-:Y:S01]  /*fbe0*/  FMUL R89, R29, R88 ;  /* 0x000000581d597220 */ /* 0x000fe20000400000 */
[----:B------:R-:W-:Y:S01]  /*fbf0*/  FFMA.FTZ R12, R155, R12, 0.20512372255325317383 ;  /* 0x3e520bf49b0c7423 */ /* 0x000fe2000001000c */
[C---:B------:R-:W-:Y:S01]  /*fc00*/  FMUL R6, R158.reuse, R151 ;  /* 0x000000979e067220 */ /* 0x040fe20000400000 */
[C---:B------:R-:W-:Y:S01]  /*fc10*/  FMUL R47, R158.reuse, R139 ;  /* 0x0000008b9e2f7220 */ /* 0x040fe20000400000 */
[C---:B------:R-:W-:Y:S01]  /*fc20*/  FMUL R59, R158.reuse, R122 ;  /* 0x0000007a9e3b7220 */ /* 0x040fe20000400000 */
[C---:B------:R-:W-:Y:S01]  /*fc30*/  FMUL R98, R158.reuse, R75 ;  /* 0x0000004b9e627220 */ /* 0x040fe20000400000 */
[C---:B------:R-:W-:Y:S01]  /*fc40*/  FMUL R106, R158.reuse, R71 ;  /* 0x000000479e6a7220 */ /* 0x040fe20000400000 */
[----:B------:R-:W-:Y:S01]  /*fc50*/  FMUL R115, R158, R67 ;  /* 0x000000439e737220 */ /* 0x000fe20000400000 */
[C---:B------:R-:W-:Y:S01]  /*fc60*/  FMUL R70, R29.reuse, R137 ;  /* 0x000000891d467220 */ /* 0x040fe20000400000 */
[C---:B------:R-:W-:Y:S01]  /*fc70*/  FMUL R82, R29.reuse, R129 ;  /* 0x000000811d527220 */ /* 0x040fe20000400000 */
[C---:B------:R-:W-:Y:S01]  /*fc80*/  FMUL R79, R29.reuse, R128 ;  /* 0x000000801d4f7220 */ /* 0x040fe20000400000 */
[C---:B------:R-:W-:Y:S01]  /*fc90*/  FMUL R88, R29.reuse, R81 ;  /* 0x000000511d587220 */ /* 0x040fe20000400000 */
[----:B------:R-:W-:Y:S01]  /*fca0*/  FFMA.FTZ R27, R156, R27, 0.20512372255325317383 ;  /* 0x3e520bf49c1b7423 */ /* 0x000fe2000001001b */
[C---:B------:R-:W-:Y:S01]  /*fcb0*/  FMUL R44, R158.reuse, R143 ;  /* 0x0000008f9e2c7220 */ /* 0x040fe20000400000 */
        /* <DEDUP_REMOVED lines=46> */
[----:B------:R-:W-:Y:S01]  /*ffa0*/  FMUL R14, R29, R153 ;  /* 0x000000991d0e7220 */ /* 0x000fe20000400000 */
[C---:B------:R-:W-:Y:S01]  /*ffb0*/  FMUL R39, R158.reuse, R39 ;  /* 0x000000279e277220 */ /* 0x040fe20000400000 */
[----:B------:R-:W-:Y:S01]  /*ffc0*/  FMUL R38, R158, R38 ;  /* 0x000000269e267220 */ /* 0x000fe20000400000 */
[----:B------:R-:W-:Y:S01]  /*ffd0*/  FFMA.FTZ R12, R155, R12, -0.24046532809734344482 ;  /* 0xbe763c8b9b0c7423 */ /* 0x000fe2000001000c */
[----:B------:R-:W-:Y:S01]  /*ffe0*/  FMUL R29, R29, R154 ;  /* 0x0000009a1d1d7220 */ /* 0x000fe20000400000 */
[----:B------:R-:W-:Y:S01]  /*fff0*/  FFMA.FTZ R27, R156, R27, -0.24046532809734344482 ;  /* 0xbe763c8b9c1b7423 */ /* 0x000fe2000001001b */
[----:B------:R-:W-:Y:S01]  /*10000*/  F2FP.BF16.F32.PACK_AB R21, R21, R14 ;  /* 0x0000000e1515723e */ /* 0x000fe200000010ff */
[C---:B------:R-:W-:Y:S01]  /*10010*/  FFMA.FTZ R12, R155.reuse, R12, 0.28857114911079406738 ;  /* 0x3e93bf999b0c7423 */ /* 0x040fe2000001000c */
[----:B------:R-:W-:Y:S01]  /*10020*/  F2FP.BF16.F32.PACK_AB R22, R38, R151 ;  /* 0x000000972616723e */ /* 0x000fe200000010ff */
[----:B------:R-:W-:Y:S01]  /*10030*/  FFMA.FTZ R27, R156, R27, 0.28857114911079406738 ;  /* 0x3e93bf999c1b7423 */ /* 0x000fe2000001001b */
[----:B------:R-:W-:Y:S01]  /*10040*/  F2FP.BF16.F32.PACK_AB R20, R20, R29 ;  /* 0x0000001d1414723e */ /* 0x000fe200000010ff */
[----:B------:R-:W-:Y:S01]  /*10050*/  FFMA.FTZ R12, R155, R12, -0.36067417263984680176 ;  /* 0xbeb8aa499b0c7423 */ /* 0x000fe2000001000c */
[----:B------:R-:W-:Y:S01]  /*10060*/  F2FP.BF16.F32.PACK_AB R23, R39, R142 ;  /* 0x0000008e2717723e */ /* 0x000fe200000010ff */
[----:B------:R-:W-:Y:S01]  /*10070*/  BAR.SYNC.DEFER_BLOCKING 0x0 ;  /* 0x0000000000007b1d */ /* 0x000fe20000010000 */
[C---:B------:R-:W-:Y:S01]  /*10080*/  FFMA.FTZ R27, R156.reuse, R27, -0.36067417263984680176 ;  /* 0xbeb8aa499c1b7423 */ /* 0x040fe2000001001b */
[----:B------:R-:W-:Y:S01]  /*10090*/  FFMA.FTZ R12, R155, R12, 0.48089820146560668945 ;  /* 0x3ef6384a9b0c7423 */ /* 0x000fe2000001000c */
[----:B------:R-:W-:Y:S01]  /*100a0*/  ISETP.GE.U32.AND P2, PT, R33, 0x7f800000, PT ;  /* 0x7f8000002100780c */ /* 0x000fe20003f46070 */
[----:B------:R-:W-:Y:S01]  /*100b0*/  @!P5 FMUL R43, R43, 16777216 ;  /* 0x4b8000002b2bd820 */ /* 0x000fe20000400000 */
[----:B------:R-:W-:Y:S01]  /*100c0*/  FFMA.FTZ R27, R156, R27, 0.48089820146560668945 ;  /* 0x3ef6384a9c1b7423 */ /* 0x000fe2000001001b */
[----:B------:R-:W-:Y:S01]  /*100d0*/  ISETP.GE.U32.AND P3, PT, R32, 0x7f800000, PT ;  /* 0x7f8000002000780c */ /* 0x000fe20003f66070 */
[C---:B------:R-:W-:Y:S01]  /*100e0*/  FFMA.FTZ R12, R155.reuse, R12, -0.72134751081466674805 ;  /* 0xbf38aa3b9b0c7423 */ /* 0x040fe2000001000c */
[----:B------:R-:W-:Y:S01]  /*100f0*/  F2FP.BF16.F32.PACK_AB R24, R24, R13 ;  /* 0x0000000d1818723e */ /* 0x000fe200000010ff */
[----:B------:R-:W-:Y:S01]  /*10100*/  FFMA.FTZ R27, R156, R27, -0.72134751081466674805 ;  /* 0xbf38aa3b9c1b7423 */ /* 0x000fe2000001001b */
[----:B------:R-:W-:Y:S01]  /*10110*/  @!P5 FMUL R42, R42, 16777216 ;  /* 0x4b8000002a2ad820 */ /* 0x000fe20000400000 */
[C---:B------:R-:W-:Y:S01]  /*10120*/  FMUL R12, R155.reuse, R12 ;  /* 0x0000000c9b0c7220 */ /* 0x040fe20000400000 */
[----:B------:R-:W-:Y:S01]  /*10130*/  FMUL R43, R158, R43 ;  /* 0x0000002b9e2b7220 */ /* 0x000fe20000400000 */
[----:B------:R-:W-:Y:S01]  /*10140*/  FMUL R27, R156, R27 ;  /* 0x0000001b9c1b7220 */ /* 0x000fe20000400000 */
[----:B------:R-:W-:Y:S01]  /*10150*/  FMUL R42, R158, R42 ;  /* 0x0000002a9e2a7220 */ /* 0x000fe20000400000 */
[----:B------:R-:W-:Y:S01]  /*10160*/  FMUL R12, R155, R12 ;  /* 0x0000000c9b0c7220 */ /* 0x000fe20000400000 */
[----:B------:R-:W-:Y:S01]  /*10170*/  @!P5 FMUL R55, R55, 16777216 ;  /* 0x4b8000003737d820 */ /* 0x000fe20000400000 */
[----:B------:R-:W-:Y:S01]  /*10180*/  FMUL R27, R156, R27 ;  /* 0x0000001b9c1b7220 */ /* 0x000fe20000400000 */
[----:B------:R-:W-:Y:S01]  /*10190*/  @!P5 FMUL R54, R54, 16777216 ;  /* 0x4b8000003636d820 */ /* 0x000fe20000400000 */
[----:B------:R-:W-:Y:S01]  /*101a0*/  FFMA.FTZ R155, R155, 1.4426950216293334961, R12 ;  /* 0x3fb8aa3b9b9b7823 */ /* 0x000fe2000001000c */
[----:B------:R-:W-:Y:S01]  /*101b0*/  @P2 MOV R12, 0x7f800000 ;  /* 0x7f800000000c2802 */ /* 0x000fe20000000f00 */
[----:B------:R-:W-:Y:S01]  /*101c0*/  FFMA.FTZ R156, R156, 1.4426950216293334961, R27 ;  /* 0x3fb8aa3b9c9c7823 */ /* 0x000fe2000001001b */
[----:B------:R-:W-:-:S02]  /*101d0*/  @P3 IMAD.MOV.U32 R15, RZ, RZ, 0x7f800000 ;  /* 0x7f800000ff0f3424 */ /* 0x000fc400078e00ff */
[----:B------:R-:W-:Y:S01]  /*101e0*/  FADD R76, R28, R155 ;  /* 0x0000009b1c4c7221 */ /* 0x000fe20000000000 */
[----:B------:R-:W-:Y:S01]  /*101f0*/  STSM.16.M88.4 [R4], R20 ;  /* 0x0000001404007844 */ /* 0x000fe20000000200 */
[----:B------:R-:W-:Y:S01]  /*10200*/  FADD R77, R25, R156 ;  /* 0x0000009c194d7221 */ /* 0x000fe20000000000 */
[----:B------:R-:W-:Y:S01]  /*10210*/  @P2 FFMA.FTZ R77, R33, R12, +INF ;  /* 0x7f800000214d2423 */ /* 0x000fe2000001000c */
[----:B------:R-:W-:Y:S01]  /*10220*/  @P3 FFMA.FTZ R76, R32, R15, +INF ;  /* 0x7f800000204c3423 */ /* 0x000fe2000001000f */
[----:B------:R-:W-:Y:S01]  /*10230*/  BAR.SYNC.DEFER_BLOCKING 0x0 ;  /* 0x0000000000007b1d */ /* 0x000fe20000010000 */
[----:B------:R-:W-:Y:S01]  /*10240*/  F2FP.BF16.F32.PACK_AB R25, R150, R41 ;  /* 0x000000299619723e */ /* 0x000fe200000010ff */
[C---:B------:R-:W-:Y:S01]  /*10250*/  FMUL R55, R158.reuse, R55 ;  /* 0x000000379e377220 */ /* 0x040fe20000400000 */
[----:B------:R-:W-:Y:S01]  /*10260*/  F2FP.BF16.F32.PACK_AB R26, R135, R42 ;  /* 0x0000002a871a723e */ /* 0x000fe200000010ff */
[----:B------:R-:W-:Y:S01]  /*10270*/  FMUL R54, R158, R54 ;  /* 0x000000369e367220 */ /* 0x000fe20000400000 */
[----:B------:R-:W-:Y:S01]  /*10280*/  F2FP.BF16.F32.PACK_AB R27, R50, R43 ;  /* 0x0000002b321b723e */ /* 0x000fe200000010ff */
[----:B------:R-:W-:Y:S01]  /*10290*/  @!P5 FMUL R63, R63, 16777216 ;  /* 0x4b8000003f3fd820 */ /* 0x000fe20000400000 */
[----:B------:R-:W-:Y:S01]  /*102a0*/  F2FP.BF16.F32.PACK_AB R28, R52, R31 ;  /* 0x0000001f341c723e */ /* 0x000fe200000010ff */
[----:B------:R-:W-:Y:S01]  /*102b0*/  @!P5 FMUL R62, R62, 16777216 ;  /* 0x4b8000003e3ed820 */ /* 0x000fe20000400000 */
[----:B------:R-:W-:Y:S01]  /*102c0*/  F2FP.BF16.F32.PACK_AB R29, R53, R30 ;  /* 0x0000001e351d723e */ /* 0x000fe200000010ff */
[----:B------:R-:W-:Y:S01]  /*102d0*/  FMUL R63, R158, R63 ;  /* 0x0000003f9e3f7220 */ /* 0x000fe20000400000 */
[----:B------:R-:W-:Y:S01]  /*102e0*/  F2FP.BF16.F32.PACK_AB R30, R54, R51 ;  /* 0x00000033361e723e */ /* 0x000fe200000010ff */
[----:B------:R-:W-:Y:S01]  /*102f0*/  FMUL R62, R158, R62 ;  /* 0x0000003e9e3e7220 */ /* 0x000fe20000400000 */
[----:B------:R-:W-:Y:S01]  /*10300*/  F2FP.BF16.F32.PACK_AB R31, R55, R138 ;  /* 0x0000008a371f723e */ /* 0x000fe200000010ff */
[----:B------:R-:W-:Y:S01]  /*10310*/  @!P5 FMUL R78, R78, 16777216 ;  /* 0x4b8000004e4ed820 */ /* 0x000fe20000400000 */
[----:B------:R-:W-:Y:S01]  /*10320*/  FSETP.NEU.AND P1, PT, R33, RZ, PT ;  /* 0x000000ff2100720b */ /* 0x000fe20003f2d000 */
[----:B------:R-:W-:Y:S01]  /*10330*/  @!P5 FMUL R87, R87, 16777216 ;  /* 0x4b8000005757d820 */ /* 0x000fe20000400000 */
[----:B------:R-:W-:Y:S01]  /*10340*/  FSETP.NEU.AND P2, PT, R32, RZ, PT ;  /* 0x000000ff2000720b */ /* 0x000fe20003f4d000 */
[----:B------:R-:W-:Y:S01]  /*10350*/  FMUL R78, R158, R78 ;  /* 0x0000004e9e4e7220 */ /* 0x000fe20000400000 */
[----:B------:R-:W-:Y:S01]  /*10360*/  F2FP.BF16.F32.PACK_AB R32, R35, R144 ;  /* 0x000000902320723e */ /* 0x000fe200000010ff */
[----:B------:R-:W-:Y:S01]  /*10370*/  @!P5 FMUL R86, R86, 16777216 ;  /* 0x4b8000005656d820 */ /* 0x000fe20000400000 */
[----:B------:R-:W-:Y:S01]  /*10380*/  F2FP.BF16.F32.PACK_AB R33, R34, R143 ;  /* 0x0000008f2221723e */ /* 0x000fe200000010ff */
[----:B------:R-:W-:Y:S01]  /*10390*/  FMUL R87, R158, R87 ;  /* 0x000000579e577220 */ /* 0x000fe20000400000 */
[----:B------:R-:W-:Y:S01]  /*103a0*/  F2FP.BF16.F32.PACK_AB R34, R62, R123 ;  /* 0x0000007b3e22723e */ /* 0x000fe200000010ff */
[----:B------:R-:W1:Y:S01]  /*103b0*/  LDS.128 R12, [R0] ;  /* 0x00000000000c7984 */ /* 0x000e620000000c00 */
[----:B------:R-:W-:Y:S01]  /*103c0*/  F2FP.BF16.F32.PACK_AB R35, R63, R130 ;  /* 0x000000823f23723e */ /* 0x000fe200000010ff */
[----:B------:R-:W-:Y:S01]  /*103d0*/  FMUL R86, R158, R86 ;  /* 0x000000569e567220 */ /* 0x000fe20000400000 */
[----:B------:R-:W-:Y:S01]  /*103e0*/  F2FP.BF16.F32.PACK_AB R40, R136, R139 ;  /* 0x0000008b8828723e */ /* 0x000fe200000010ff */
[----:B------:R-:W-:Y:S01]  /*103f0*/  BAR.SYNC.DEFER_BLOCKING 0x0 ;  /* 0x0000000000007b1d */ /* 0x000fe20000010000 */
        /* <DEDUP_REMOVED lines=23> */
[----:B------:R-:W-:Y:S01]  /*10570*/  STSM.16.M88.4 [R4], R24 ;  /* 0x0000001804007844 */ /* 0x000fe20000000200 */
        /* <DEDUP_REMOVED lines=27> */
[----:B------:R-:W2:Y:S01]  /*10730*/  LDS.128 R20, [R0] ;  /* 0x0000000000147984 */ /* 0x000ea20000000c00 */
        /* <DEDUP_REMOVED lines=8> */
[----:B------:R-:W-:-:S03]  /*107c0*/  F2FP.BF16.F32.PACK_AB R127, R127, R58 ;  /* 0x0000003a7f7f723e */ /* 0x000fc600000010ff */
[----:B------:R-:W3:Y:S01]  /*107d0*/  LDC R78, c[0x0][0x278] ;  /* 0x00009e00ff4e7b82 */ /* 0x000ee20000000800 */
[----:B------:R-:W-:Y:S01]  /*107e0*/  F2FP.BF16.F32.PACK_AB R134, R134, R57 ;  /* 0x000000398686723e */ /* 0x000fe200000010ff */
[----:B------:R-:W-:Y:S01]  /*107f0*/  @!P5 FMUL R16, R16, 16777216 ;  /* 0x4b8000001010d820 */ /* 0x000fe20000400000 */
[----:B------:R-:W-:Y:S01]  /*10800*/  F2FP.BF16.F32.PACK_AB R135, R56, R131 ;  /* 0x000000833887723e */ /* 0x000fe200000010ff */
[----:B------:R-:W-:Y:S01]  /*10810*/  FMUL R7, R158, R7 ;  /* 0x000000079e077220 */ /* 0x000fe20000400000 */
[----:B------:R-:W-:Y:S01]  /*10820*/  F2FP.BF16.F32.PACK_AB R132, R132, R79 ;  /* 0x0000004f8484723e */ /* 0x000fe200000010ff */
[C---:B------:R-:W-:Y:S01]  /*10830*/  FMUL R17, R158.reuse, R17 ;  /* 0x000000119e117220 */ /* 0x040fe20000400000 */
[----:B------:R-:W-:Y:S01]  /*10840*/  F2FP.BF16.F32.PACK_AB R133, R133, R82 ;  /* 0x000000528585723e */ /* 0x000fe200000010ff */
[----:B------:R-:W4:Y:S01]  /*10850*/  LDC.64 R90, c[0x0][0x270] ;  /* 0x00009c00ff5a7b82 */ /* 0x000f220000000a00 */
[----:B------:R-:W-:Y:S01]  /*10860*/  F2FP.BF16.F32.PACK_AB R142, R45, R46 ;  /* 0x0000002e2d8e723e */ /* 0x000fe200000010ff */
[----:B------:R-:W-:Y:S01]  /*10870*/  FMUL R16, R158, R16 ;  /* 0x000000109e107220 */ /* 0x000fe20000400000 */
[----:B------:R-:W-:-:S02]  /*10880*/  F2FP.BF16.F32.PACK_AB R143, R44, R47 ;  /* 0x0000002f2c8f723e */ /* 0x000fc400000010ff */
[----:B------:R-:W-:Y:S02]  /*10890*/  SHF.R.U32.HI R81, RZ, 0x6, R5 ;  /* 0x00000006ff517819 */ /* 0x000fe40000011605 */
[----:B------:R-:W-:Y:S01]  /*108a0*/  F2FP.BF16.F32.PACK_AB R140, R140, R71 ;  /* 0x000000478c8c723e */ /* 0x000fe200000010ff */
[----:B------:R-:W1:Y:S01]  /*108b0*/  LDC.64 R100, c[0x0][0x228] ;  /* 0x00008a00ff647b82 */ /* 0x000e620000000a00 */
[----:B------:R-:W-:Y:S01]  /*108c0*/  SGXT.U32 R81, R81, 0x1 ;  /* 0x000000015151781a */ /* 0x000fe20000000000 */
[----:B------:R-:W-:Y:S01]  /*108d0*/  STSM.16.M88.4 [R4], R28 ;  /* 0x0000001c04007844 */ /* 0x000fe20000000200 */
[----:B------:R-:W-:Y:S02]  /*108e0*/  F2FP.BF16.F32.PACK_AB R141, R141, R70 ;  /* 0x000000468d8d723e */ /* 0x000fe400000010ff */
[----:B------:R-:W-:-:S03]  /*108f0*/  F2FP.BF16.F32.PACK_AB R148, R148, R67 ;  /* 0x000000439494723e */ /* 0x000fc600000010ff */
[----:B------:R-:W-:Y:S01]  /*10900*/  BAR.SYNC.DEFER_BLOCKING 0x0 ;  /* 0x0000000000007b1d */ /* 0x000fe20000010000 */
[----:B------:R-:W-:Y:S01]  /*10910*/  F2FP.BF16.F32.PACK_AB R149, R149, R66 ;  /* 0x000000429595723e */ /* 0x000fe200000010ff */
[----:B---3--:R-:W-:Y:S01]  /*10920*/  IMAD R81, R81, R78, RZ ;  /* 0x0000004e51517224 */ /* 0x008fe200078e02ff */
[----:B------:R-:W-:Y:S02]  /*10930*/  F2FP.BF16.F32.PACK_AB R150, R7, R16 ;  /* 0x000000100796723e */ /* 0x000fe400000010ff */
[----:B------:R-:W-:Y:S01]  /*10940*/  F2FP.BF16.F32.PACK_AB R151, R6, R17 ;  /* 0x000000110697723e */ /* 0x000fe200000010ff */
[----:B------:R-:W-:Y:S01]  /*10950*/  IMAD R69, R78, 0x2, R81 ;  /* 0x000000024e457824 */ /* 0x000fe200078e0251 */
[----:B0-----:R-:W-:Y:S02]  /*10960*/  PRMT R82, R10, 0x7632, R82 ;  /* 0x000076320a527816 */ /* 0x001fe40000000052 */
[----:B------:R-:W-:Y:S01]  /*10970*/  PRMT R84, R11, 0x7632, R84 ;  /* 0x000076320b547816 */ /* 0x000fe20000000054 */
[----:B------:R-:W-:-:S02]  /*10980*/  IMAD R83, R78, 0x2, R69 ;  /* 0x000000024e537824 */ /* 0x000fc400078e0245 */
[----:B----4-:R-:W-:Y:S02]  /*10990*/  IMAD R64, R241, R90, RZ ;  /* 0x0000005af1407224 */ /* 0x010fe400078e02ff */
[----:B------:R-:W-:Y:S02]  /*109a0*/  IMAD R85, R78, 0x2, R83 ;  /* 0x000000024e557824 */ /* 0x000fe400078e0253 */
[----:B------:R-:W-:Y:S01]  /*109b0*/  IMAD R65, R238, R91, RZ ;  /* 0x0000005bee417224 */ /* 0x000fe200078e02ff */
[----:B------:R-:W-:Y:S02]  /*109c0*/  SHF.L.U32 R5, R64, 0x1, RZ ;  /* 0x0000000140057819 */ /* 0x000fe400000006ff */
[C---:B------:R-:W-:Y:S01]  /*109d0*/  LEA R87, R78.reuse, R85, 0x1 ;  /* 0x000000554e577211 */ /* 0x040fe200078e08ff */
[C---:B------:R-:W-:Y:S02]  /*109e0*/  IMAD.SHL.U32 R68, R65.reuse, 0x2, RZ ;  /* 0x0000000241447824 */ /* 0x040fe400078e00ff */
[----:B------:R-:W-:Y:S01]  /*109f0*/  IMAD.HI R65, R65, 0x2, RZ ;  /* 0x0000000241417827 */ /* 0x000fe200078e02ff */
[----:B------:R-:W0:Y:S01]  /*10a00*/  LDS.128 R24, [R0] ;  /* 0x0000000000187984 */ /* 0x000e220000000c00 */
[----:B------:R-:W-:Y:S02]  /*10a10*/  BAR.SYNC.DEFER_BLOCKING 0x0 ;  /* 0x0000000000007b1d */ /* 0x000fe40000010000 */
[----:B------:R-:W-:Y:S01]  /*10a20*/  IMAD R89, R78, 0x2, R87 ;  /* 0x000000024e597824 */ /* 0x000fe200078e0257 */
[----:B-1----:R-:W-:Y:S01]  /*10a30*/  IADD3 R5, P3, P4, R68, R100, R5 ;  /* 0x0000006444057210 */ /* 0x002fe20007c7e005 */
[----:B------:R-:W-:-:S04]  /*10a40*/  IMAD.HI R68, R64, 0x2, RZ ;  /* 0x0000000240447827 */ /* 0x000fc800078e02ff */
[C---:B------:R-:W-:Y:S01]  /*10a50*/  IMAD R91, R78.reuse, 0x2, R89 ;  /* 0x000000024e5b7824 */ /* 0x040fe200078e0259 */
[----:B------:R-:W-:Y:S02]  /*10a60*/  IADD3.X R68, R65, R101, R68, P3, P4 ;  /* 0x0000006541447210 */ /* 0x000fe40001fe8444 */
[-C--:B------:R-:W-:Y:S01]  /*10a70*/  LEA R16, P3, R81, R5.reuse, 0x1 ;  /* 0x0000000551107211 */ /* 0x080fe200078608ff */
[C---:B------:R-:W-:Y:S01]  /*10a80*/  IMAD R79, R78.reuse, 0x2, R91 ;  /* 0x000000024e4f7824 */ /* 0x040fe200078e025b */
[-C--:B------:R-:W-:Y:S02]  /*10a90*/  LEA R6, P4, R69, R5.reuse, 0x1 ;  /* 0x0000000545067211 */ /* 0x080fe400078808ff */
[-C--:B------:R-:W-:Y:S01]  /*10aa0*/  LEA.HI.X.SX32 R17, R81, R68.reuse, 0x1, P3 ;  /* 0x0000004451117211 */ /* 0x080fe200018f0eff */
[C---:B------:R-:W-:Y:S01]  /*10ab0*/  IMAD R93, R78.reuse, 0x2, R79 ;  /* 0x000000024e5d7824 */ /* 0x040fe200078e024f */
[----:B------:R-:W-:Y:S02]  /*10ac0*/  LEA.HI.X.SX32 R7, R69, R68, 0x1, P4 ;  /* 0x0000004445077211 */ /* 0x000fe400020f0eff */
[----:B------:R-:W-:Y:S01]  /*10ad0*/  LEA R70, P3, R83, R5, 0x1 ;  /* 0x0000000553467211 */ /* 0x000fe200078608ff */
[----:B------:R-:W-:-:S03]  /*10ae0*/  IMAD R95, R78, 0x2, R93 ;  /* 0x000000024e5f7824 */ /* 0x000fc600078e025d */
[----:B------:R-:W-:Y:S01]  /*10af0*/  LEA.HI.X.SX32 R71, R83, R68, 0x1, P3 ;  /* 0x0000004453477211 */ /* 0x000fe200018f0eff */
[C---:B------:R-:W-:Y:S01]  /*10b00*/  IMAD R97, R78.reuse, 0x2, R95 ;  /* 0x000000024e617824 */ /* 0x040fe200078e025f */
[----:B------:R-:W-:Y:S01]  /*10b10*/  STSM.16.M88.4 [R4], R32 ;  /* 0x0000002004007844 */ /* 0x000fe20000000200 */
[----:B------:R-:W-:Y:S03]  /*10b20*/  BAR.SYNC.DEFER_BLOCKING 0x0 ;  /* 0x0000000000007b1d */ /* 0x000fe60000010000 */
[----:B------:R-:W-:Y:S02]  /*10b30*/  LEA R99, R78, R97, 0x1 ;  /* 0x000000614e637211 */ /* 0x000fe400078e08ff */
[----:B------:R-:W-:-:S03]  /*10b40*/  LEA R80, P3, R85, R5, 0x1 ;  /* 0x0000000555507211 */ /* 0x000fc600078608ff */
[----:B------:R-:W-:Y:S01]  /*10b50*/  IMAD R101, R78, 0x2, R99 ;  /* 0x000000024e657824 */ /* 0x000fe200078e0263 */
[----:B------:R-:W-:-:S03]  /*10b60*/  LEA.HI.X.SX32 R81, R85, R68, 0x1, P3 ;  /* 0x0000004455517211 */ /* 0x000fc600018f0eff */
[----:B------:R-:W-:-:S04]  /*10b70*/  IMAD R103, R78, 0x2, R101 ;  /* 0x000000024e677824 */ /* 0x000fc800078e0265 */
[----:B------:R-:W-:-:S04]  /*10b80*/  IMAD R105, R78, 0x2, R103 ;  /* 0x000000024e697824 */ /* 0x000fc800078e0267 */
[----:B------:R-:W-:-:S05]  /*10b90*/  IMAD R107, R78, 0x2, R105 ;  /* 0x000000024e6b7824 */ /* 0x000fca00078e0269 */
[C---:B------:R-:W-:Y:S01]  /*10ba0*/  LEA R69, R78.reuse, R107, 0x1 ;  /* 0x0000006b4e457211 */ /* 0x040fe200078e08ff */
[----:B------:R-:W1:Y:S01]  /*10bb0*/  LDS.128 R28, [R0] ;  /* 0x00000000001c7984 */ /* 0x000e620000000c00 */
[----:B------:R-:W-:Y:S03]  /*10bc0*/  BAR.SYNC.DEFER_BLOCKING 0x0 ;  /* 0x0000000000007b1d */ /* 0x000fe60000010000 */
[----:B------:R-:W-:-:S03]  /*10bd0*/  IMAD R83, R78, 0x2, R69 ;  /* 0x000000024e537824 */ /* 0x000fc600078e0245 */
[----:B------:R-:W-:Y:S02]  /*10be0*/  STSM.16.M88.4 [R4], R40 ;  /* 0x0000002804007844 */ /* 0x000fe40000000200 */
[----:B------:R-:W-:Y:S06]  /*10bf0*/  BAR.SYNC.DEFER_BLOCKING 0x0 ;  /* 0x0000000000007b1d */ /* 0x000fec0000010000 */
[----:B------:R-:W3:Y:S02]  /*10c00*/  LDS.128 R32, [R0] ;  /* 0x0000000000207984 */ /* 0x000ee40000000c00 */
[----:B------:R-:W-:Y:S06]  /*10c10*/  BAR.SYNC.DEFER_BLOCKING 0x0 ;  /* 0x0000000000007b1d */ /* 0x000fec0000010000 */
[----:B------:R-:W-:Y:S02]  /*10c20*/  STSM.16.M88.4 [R4], R36 ;  /* 0x0000002404007844 */ /* 0x000fe40000000200 */
[----:B------:R-:W-:Y:S06]  /*10c30*/  BAR.SYNC.DEFER_BLOCKING 0x0 ;  /* 0x0000000000007b1d */ /* 0x000fec0000010000 */
[----:B------:R-:W4:Y:S02]  /*10c40*/  LDS.128 R36, [R0] ;  /* 0x0000000000247984 */ /* 0x000f240000000c00 */
        /* <DEDUP_REMOVED lines=13> */
[----:B------:R2:W-:Y:S02]  /*10d20*/  STSM.16.M88.4 [R4], R108 ;  /* 0x0000006c04007844 */ /* 0x0005e40000000200 */
[----:B------:R-:W-:Y:S01]  /*10d30*/  BAR.SYNC.DEFER_BLOCKING 0x0 ;  /* 0x0000000000007b1d */ /* 0x000fe20000010000 */
[----:B--2---:R-:W-:-:S04]  /*10d40*/  IMAD R109, R78, 0x2, R83 ;  /* 0x000000024e6d7824 */ /* 0x004fc800078e0253 */
[----:B------:R-:W-:-:S04]  /*10d50*/  IMAD R111, R78, 0x2, R109 ;  /* 0x000000024e6f7824 */ /* 0x000fc800078e026d */
[----:B------:R-:W-:Y:S01]  /*10d60*/  IMAD R85, R78, 0x2, R111 ;  /* 0x000000024e557824 */ /* 0x000fe200078e026f */
[----:B------:R-:W2:Y:S01]  /*10d70*/  LDS.128 R60, [R0] ;  /* 0x00000000003c7984 */ /* 0x000ea20000000c00 */
[----:B------:R-:W-:Y:S06]  /*10d80*/  BAR.SYNC.DEFER_BLOCKING 0x0 ;  /* 0x0000000000007b1d */ /* 0x000fec0000010000 */
[----:B------:R-:W-:Y:S02]  /*10d90*/  STSM.16.M88.4 [R4], R116 ;  /* 0x0000007404007844 */ /* 0x000fe40000000200 */
[----:B------:R-:W-:Y:S06]  /*10da0*/  BAR.SYNC.DEFER_BLOCKING 0x0 ;  /* 0x0000000000007b1d */ /* 0x000fec0000010000 */
[----:B------:R-:W2:Y:S02]  /*10db0*/  LDS.128 R72, [R0] ;  /* 0x0000000000487984 */ /* 0x000ea40000000c00 */
        /* <DEDUP_REMOVED lines=13> */
[----:B------:R0:W-:Y:S02]  /*10e90*/  STSM.16.M88.4 [R4], R148 ;  /* 0x0000009404007844 */ /* 0x0001e40000000200 */
[----:B------:R-:W-:Y:S01]  /*10ea0*/  BAR.SYNC.DEFER_BLOCKING 0x0 ;  /* 0x0000000000007b1d */ /* 0x000fe20000010000 */
[----:B0-----:R-:W-:-:S05]  /*10eb0*/  PRMT R4, R8, 0x7632, R4 ;  /* 0x0000763208047816 */ /* 0x001fca0000000004 */
[----:B------:R0:W-:Y:S04]  /*10ec0*/  STG.E.U16 desc[UR4][R16.64], R8 ;  /* 0x0000000810007986 */ /* 0x0001e8000c101504 */
[----:B------:R1:W-:Y:S04]  /*10ed0*/  STG.E.U16 desc[UR4][R6.64], R9 ;  /* 0x0000000906007986 */ /* 0x0003e8000c101504 */
[----:B------:R3:W-:Y:S01]  /*10ee0*/  STG.E.U16 desc[UR4][R70.64], R10 ;  /* 0x0000000a46007986 */ /* 0x0007e2000c101504 */
[----:B0-----:R-:W-:-:S03]  /*10ef0*/  LEA R16, P3, R87, R5, 0x1 ;  /* 0x0000000557107211 */ /* 0x001fc600078608ff */
[----:B------:R0:W-:Y:S01]  /*10f00*/  STG.E.U16 desc[UR4][R80.64], R11 ;  /* 0x0000000b50007986 */ /* 0x0001e2000c101504 */
[----:B------:R-:W-:Y:S02]  /*10f10*/  LEA R8, P4, R91, R5, 0x1 ;  /* 0x000000055b087211 */ /* 0x000fe400078808ff */
[-C--:B------:R-:W-:Y:S02]  /*10f20*/  LEA.HI.X.SX32 R17, R87, R68.reuse, 0x1, P3 ;  /* 0x0000004457117211 */ /* 0x080fe400018f0eff */
[C---:B------:R-:W-:Y:S02]  /*10f30*/  LEA R87, R78.reuse, R85, 0x1 ;  /* 0x000000554e577211 */ /* 0x040fe400078e08ff */
[----:B-1----:R-:W-:Y:S01]  /*10f40*/  LEA R6, P3, R89, R5, 0x1 ;  /* 0x0000000559067211 */ /* 0x002fe200078608ff */
[----:B------:R1:W-:Y:S01]  /*10f50*/  STG.E.U16 desc[UR4][R16.64], R4 ;  /* 0x0000000410007986 */ /* 0x0003e2000c101504 */
[----:B---3--:R-:W-:Y:S01]  /*10f60*/  PRMT R71, R9, 0x7632, R71 ;  /* 0x0000763209477816 */ /* 0x008fe20000000047 */
[----:B------:R-:W-:Y:S01]  /*10f70*/  IMAD R113, R78, 0x2, R87 ;  /* 0x000000024e717824 */ /* 0x000fe200078e0257 */
[----:B------:R-:W-:-:S02]  /*10f80*/  LEA.HI.X.SX32 R7, R89, R68, 0x1, P3 ;  /* 0x0000004459077211 */ /* 0x000fc400018f0eff */
[-C--:B------:R-:W-:Y:S01]  /*10f90*/  LEA.HI.X.SX32 R9, R91, R68.reuse, 0x1, P4 ;  /* 0x000000445b097211 */ /* 0x080fe200020f0eff */
[C---:B------:R-:W-:Y:S01]  /*10fa0*/  IMAD R89, R78.reuse, 0x2, R113 ;  /* 0x000000024e597824 */ /* 0x040fe200078e0271 */
[-C--:B------:R-:W-:Y:S01]  /*10fb0*/  LEA R70, P3, R79, R5.reuse, 0x1 ;  /* 0x000000054f467211 */ /* 0x080fe200078608ff */
[----:B------:R3:W-:Y:S01]  /*10fc0*/  STG.E.U16 desc[UR4][R6.64], R71 ;  /* 0x0000004706007986 */ /* 0x0007e2000c101504 */
[C---:B0-----:R-:W-:Y:S01]  /*10fd0*/  LEA R80, P4, R95.reuse, R5, 0x1 ;  /* 0x000000055f507211 */ /* 0x041fe200078808ff */
[----:B------:R-:W-:Y:S02]  /*10fe0*/  IMAD R91, R78, 0x2, R89 ;  /* 0x000000024e5b7824 */ /* 0x000fe400078e0259 */
[----:B------:R0:W-:Y:S01]  /*10ff0*/  STG.E.U16 desc[UR4][R8.64], R82 ;  /* 0x0000005208007986 */ /* 0x0001e2000c101504 */
[----:B------:R-:W-:Y:S02]  /*11000*/  LEA.HI.X.SX32 R81, R95, R68, 0x1, P4 ;  /* 0x000000445f517211 */ /* 0x000fe400020f0eff */
[----:B-1----:R-:W-:-:S02]  /*11010*/  PRMT R4, R12, 0x7632, R4 ;  /* 0x000076320c047816 */ /* 0x002fc40000000004 */
[----:B------:R-:W-:Y:S02]  /*11020*/  PRMT R17, R13, 0x7632, R17 ;  /* 0x000076320d117816 */ /* 0x000fe40000000011 */
[----:B---3--:R-:W-:Y:S01]  /*11030*/  LEA.HI.X.SX32 R71, R79, R68, 0x1, P3 ;  /* 0x000000444f477211 */ /* 0x008fe200018f0eff */
[----:B------:R-:W-:Y:S01]  /*11040*/  IMAD R79, R78, 0x2, R91 ;  /* 0x000000024e4f7824 */ /* 0x000fe200078e025b */
[----:B------:R-:W-:-:S03]  /*11050*/  LEA R10, P3, R93, R5, 0x1 ;  /* 0x000000055d0a7211 */ /* 0x000fc600078608ff */
[----:B------:R1:W-:Y:S01]  /*11060*/  STG.E.U16 desc[UR4][R70.64], R84 ;  /* 0x0000005446007986 */ /* 0x0003e2000c101504 */
[C---:B------:R-:W-:Y:S02]  /*11070*/  LEA R115, R78.reuse, R79, 0x1 ;  /* 0x0000004f4e737211 */ /* 0x040fe400078e08ff */
[-C--:B------:R-:W-:Y:S02]  /*11080*/  LEA.HI.X.SX32 R11, R93, R68.reuse, 0x1, P3 ;  /* 0x000000445d0b7211 */ /* 0x080fe400018f0eff */
[CC--:B------:R-:W-:Y:S01]  /*11090*/  LEA R6, P3, R97.reuse, R5.reuse, 0x1 ;  /* 0x0000000561067211 */ /* 0x0c0fe200078608ff */
[C---:B------:R-:W-:Y:S02]  /*110a0*/  IMAD R93, R78.reuse, 0x2, R115 ;  /* 0x000000024e5d7824 */ /* 0x040fe400078e0273 */
[----:B------:R3:W-:Y:S01]  /*110b0*/  STG.E.U16 desc[UR4][R10.64], R12 ;  /* 0x0000000c0a007986 */ /* 0x0007e2000c101504 */
[-C--:B------:R-:W-:Y:S01]  /*110c0*/  LEA.HI.X.SX32 R7, R97, R68.reuse, 0x1, P3 ;  /* 0x0000004461077211 */ /* 0x080fe200018f0eff */
[----:B------:R-:W-:Y:S01]  /*110d0*/  IMAD R95, R78, 0x2, R93 ;  /* 0x000000024e5f7824 */ /* 0x000fe200078e025d */
[CC--:B0-----:R-:W-:Y:S01]  /*110e0*/  LEA R8, P3, R99.reuse, R5.reuse, 0x1 ;  /* 0x0000000563087211 */ /* 0x0c1fe200078608ff */
[----:B------:R-:W-:Y:S01]  /*110f0*/  STG.E.U16 desc[UR4][R80.64], R13 ;  /* 0x0000000d50007986 */ /* 0x000fe2000c101504 */
[----:B-1----:R-:W-:Y:S01]  /*11100*/  PRMT R70, R14, 0x7632, R70 ;  /* 0x000076320e467816 */ /* 0x002fe20000000046 */
[C---:B------:R-:W-:Y:S01]  /*11110*/  IMAD R97, R78.reuse, 0x2, R95 ;  /* 0x000000024e617824 */ /* 0x040fe200078e025f */
[----:B------:R-:W-:Y:S01]  /*11120*/  LEA.HI.X.SX32 R9, R99, R68, 0x1, P3 ;  /* 0x0000004463097211 */ /* 0x000fe200018f0eff */
[----:B------:R0:W-:Y:S02]  /*11130*/  STG.E.U16 desc[UR4][R6.64], R14 ;  /* 0x0000000e06007986 */ /* 0x0001e4000c101504 */
[----:B------:R-:W-:Y:S01]  /*11140*/  IMAD R117, R78, 0x2, R97 ;  /* 0x000000024e757824 */ /* 0x000fe200078e0261 */
[-C--:B---3--:R-:W-:Y:S01]  /*11150*/  LEA R10, P3, R101, R5.reuse, 0x1 ;  /* 0x00000005650a7211 */ /* 0x088fe200078608ff */
[----:B------:R1:W-:Y:S01]  /*11160*/  STG.E.U16 desc[UR4][R8.64], R15 ;  /* 0x0000000f08007986 */ /* 0x0003e2000c101504 */
[----:B------:R-:W-:-:S02]  /*11170*/  LEA R12, P4, R105, R5, 0x1 ;  /* 0x00000005690c7211 */ /* 0x000fc400078808ff */
[C---:B------:R-:W-:Y:S02]  /*11180*/  LEA R71, R78.reuse, R117, 0x1 ;  /* 0x000000754e477211 */ /* 0x040fe400078e08ff */
[-C--:B------:R-:W-:Y:S02]  /*11190*/  LEA.HI.X.SX32 R11, R101, R68.reuse, 0x1, P3 ;  /* 0x00000044650b7211 */ /* 0x080fe400018f0eff */
[-C--:B0-----:R-:W-:Y:S01]  /*111a0*/  LEA R6, P3, R103, R5.reuse, 0x1 ;  /* 0x0000000567067211 */ /* 0x081fe200078608ff */
[C---:B------:R-:W-:Y:S01]  /*111b0*/  IMAD R99, R78.reuse, 0x2, R71 ;  /* 0x000000024e637824 */ /* 0x040fe200078e0247 */
[-C--:B------:R-:W-:Y:S01]  /*111c0*/  LEA.HI.X.SX32 R13, R105, R68.reuse, 0x1, P4 ;  /* 0x00000044690d7211 */ /* 0x080fe200020f0eff */
[----:B------:R0:W-:Y:S01]  /*111d0*/  STG.E.U16 desc[UR4][R10.64], R4 ;  /* 0x000000040a007986 */ /* 0x0001e2000c101504 */
[----:B------:R-:W-:Y:S01]  /*111e0*/  LEA.HI.X.SX32 R7, R103, R68, 0x1, P3 ;  /* 0x0000004467077211 */ /* 0x000fe200018f0eff */
[----:B------:R-:W-:Y:S01]  /*111f0*/  IMAD R81, R78, 0x2, R99 ;  /* 0x000000024e517824 */ /* 0x000fe200078e0263 */
[----:B------:R-:W-:-:S02]  /*11200*/  LEA R16, P3, R107, R5, 0x1 ;  /* 0x000000056b107211 */ /* 0x000fc400078608ff */
[----:B------:R-:W-:Y:S01]  /*11210*/  LEA R14, P4, R83, R5, 0x1 ;  /* 0x00000005530e7211 */ /* 0x000fe200078808ff */
[C---:B------:R-:W-:Y:S01]  /*11220*/  IMAD R101, R78.reuse, 0x2, R81 ;  /* 0x000000024e657824 */ /* 0x040fe200078e0251 */
[----:B------:R3:W-:Y:S01]  /*11230*/  STG.E.U16 desc[UR4][R6.64], R17 ;  /* 0x0000001106007986 */ /* 0x0007e2000c101504 */
[----:B------:R-:W-:Y:S02]  /*11240*/  PRMT R80, R15, 0x7632, R80 ;  /* 0x000076320f507816 */ /* 0x000fe40000000050 */
[----:B------:R-:W-:Y:S01]  /*11250*/  IMAD R103, R78, 0x2, R101 ;  /* 0x000000024e677824 */ /* 0x000fe200078e0265 */
[----:B-1----:R-:W-:Y:S01]  /*11260*/  LEA.HI.X.SX32 R15, R83, R68, 0x1, P4 ;  /* 0x00000044530f7211 */ /* 0x002fe200020f0eff */
[----:B------:R1:W-:Y:S01]  /*11270*/  STG.E.U16 desc[UR4][R12.64], R70 ;  /* 0x000000460c007986 */ /* 0x0003e2000c101504 */
[----:B0-----:R-:W-:Y:S02]  /*11280*/  PRMT R4, R20, 0x7632, R4 ;  /* 0x0000763214047816 */ /* 0x001fe40000000004 */
[----:B------:R-:W-:-:S02]  /*11290*/  LEA R105, R78, R103, 0x1 ;  /* 0x000000674e697211 */ /* 0x000fc400078e08ff */
[----:B---3--:R-:W-:-:S03]  /*112a0*/  LEA.HI.X.SX32 R17, R107, R68, 0x1, P3 ;  /* 0x000000446b117211 */ /* 0x008fc600018f0eff */
[----:B------:R-:W-:Y:S01]  /*112b0*/  IMAD R107, R78, 0x2, R105 ;  /* 0x000000024e6b7824 */ /* 0x000fe200078e0269 */
[----:B------:R-:W-:-:S03]  /*112c0*/  LEA R8, P3, R69, R5, 0x1 ;  /* 0x0000000545087211 */ /* 0x000fc600078608ff */
[C---:B------:R-:W-:Y:S01]  /*112d0*/  IMAD R119, R78.reuse, 0x2, R107 ;  /* 0x000000024e777824 */ /* 0x040fe200078e026b */
[-C--:B------:R-:W-:Y:S01]  /*112e0*/  LEA.HI.X.SX32 R9, R69, R68.reuse, 0x1, P3 ;  /* 0x0000004445097211 */ /* 0x080fe200018f0eff */
[----:B------:R0:W-:Y:S01]  /*112f0*/  STG.E.U16 desc[UR4][R16.64], R80 ;  /* 0x0000005010007986 */ /* 0x0001e2000c101504 */
[-C--:B------:R-:W-:Y:S01]  /*11300*/  LEA R6, P3, R109, R5.reuse, 0x1 ;  /* 0x000000056d067211 */ /* 0x080fe200078608ff */
[C---:B------:R-:W-:Y:S01]  /*11310*/  IMAD R69, R78.reuse, 0x2, R119 ;  /* 0x000000024e457824 */ /* 0x040fe200078e0277 */
[-C--:B-1----:R-:W-:Y:S01]  /*11320*/  LEA R12, P4, R113, R5.reuse, 0x1 ;  /* 0x00000005710c7211 */ /* 0x082fe200078808ff */
[----:B------:R1:W-:Y:S01]  /*11330*/  STG.E.U16 desc[UR4][R8.64], R20 ;  /* 0x0000001408007986 */ /* 0x0003e2000c101504 */
[-C--:B------:R-:W-:Y:S01]  /*11340*/  LEA.HI.X.SX32 R7, R109, R68.reuse, 0x1, P3 ;  /* 0x000000446d077211 */ /* 0x080fe200018f0eff */
[----:B------:R-:W-:Y:S01]  /*11350*/  IMAD R83, R78, 0x2, R69 ;  /* 0x000000024e537824 */ /* 0x000fe200078e0245 */
[----:B------:R-:W-:Y:S01]  /*11360*/  LEA R10, P3, R111, R5, 0x1 ;  /* 0x000000056f0a7211 */ /* 0x000fe200078608ff */
[----:B------:R3:W-:Y:S01]  /*11370*/  STG.E.U16 desc[UR4][R14.64], R21 ;  /* 0x000000150e007986 */ /* 0x0007e2000c101504 */
[----:B------:R-:W-:-:S02]  /*11380*/  LEA.HI.X.SX32 R13, R113, R68, 0x1, P4 ;  /* 0x00000044710d7211 */ /* 0x000fc400020f0eff */
[----:B------:R-:W-:Y:S01]  /*11390*/  LEA R109, R78, R83, 0x1 ;  /* 0x000000534e6d7211 */ /* 0x000fe200078e08ff */
[----:B------:R4:W-:Y:S01]  /*113a0*/  STG.E.U16 desc[UR4][R6.64], R22 ;  /* 0x0000001606007986 */ /* 0x0009e2000c101504 */
[-C--:B------:R-:W-:Y:S02]  /*113b0*/  LEA.HI.X.SX32 R11, R111, R68.reuse, 0x1, P3 ;  /* 0x000000446f0b7211 */ /* 0x080fe400018f0eff */
[----:B0-----:R-:W-:Y:S01]  /*113c0*/  PRMT R17, R22, 0x7632, R17 ;  /* 0x0000763216117816 */ /* 0x001fe20000000011 */
[C---:B------:R-:W-:Y:S01]  /*113d0*/  IMAD R121, R78.reuse, 0x2, R109 ;  /* 0x000000024e797824 */ /* 0x040fe200078e026d */
[-C--:B-1----:R-:W-:Y:S01]  /*113e0*/  LEA R8, P3, R85, R5.reuse, 0x1 ;  /* 0x0000000555087211 */ /* 0x082fe200078608ff */
[----:B------:R-:W-:Y:S01]  /*113f0*/  STG.E.U16 desc[UR4][R10.64], R23 ;  /* 0x000000170a007986 */ /* 0x000fe2000c101504 */
[----:B------:R-:W-:Y:S01]  /*11400*/  LEA R16, P4, R79, R5, 0x1 ;  /* 0x000000054f107211 */ /* 0x000fe200078808ff */
[----:B------:R-:W-:Y:S01]  /*11410*/  IMAD R123, R78, 0x2, R121 ;  /* 0x000000024e7b7824 */ /* 0x000fe200078e0279 */
[----:B------:R-:W-:-:S02]  /*11420*/  LEA.HI.X.SX32 R9, R85, R68, 0x1, P3 ;  /* 0x0000004455097211 */ /* 0x000fc400018f0eff */
[----:B---3--:R-:W-:Y:S01]  /*11430*/  PRMT R15, R21, 0x7632, R15 ;  /* 0x00007632150f7816 */ /* 0x008fe2000000000f */
[C---:B------:R-:W-:Y:S01]  /*11440*/  IMAD R111, R78.reuse, 0x2, R123 ;  /* 0x000000024e6f7824 */ /* 0x040fe200078e027b */
[-C--:B----4-:R-:W-:Y:S01]  /*11450*/  LEA R6, P3, R87, R5.reuse, 0x1 ;  /* 0x0000000557067211 */ /* 0x090fe200078608ff */
[----:B------:R0:W-:Y:S01]  /*11460*/  STG.E.U16 desc[UR4][R8.64], R4 ;  /* 0x0000000408007986 */ /* 0x0001e2000c101504 */
[----:B------:R-:W-:Y:S01]  /*11470*/  PRMT R20, R23, 0x7632, R20 ;  /* 0x0000763217147816 */ /* 0x000fe20000000014 */
[C---:B------:R-:W-:Y:S01]  /*11480*/  IMAD R85, R78.reuse, 0x2, R111 ;  /* 0x000000024e557824 */ /* 0x040fe200078e026f */
[----:B------:R-:W-:Y:S02]  /*11490*/  LEA.HI.X.SX32 R7, R87, R68, 0x1, P3 ;  /* 0x0000004457077211 */ /* 0x000fe400018f0eff */
[----:B------:R-:W-:Y:S02]  /*114a0*/  LEA R14, P3, R89, R5, 0x1 ;  /* 0x00000005590e7211 */ /* 0x000fe400078608ff */
[C---:B------:R-:W-:Y:S01]  /*114b0*/  LEA R125, R78.reuse, R85, 0x1 ;  /* 0x000000554e7d7211 */ /* 0x040fe200078e08ff */
[----:B------:R1:W-:Y:S04]  /*114c0*/  STG.E.U16 desc[UR4][R6.64], R15 ;  /* 0x0000000f06007986 */ /* 0x0003e8000c101504 */
[----:B------:R-:W-:Y:S01]  /*114d0*/  IMAD R87, R78, 0x2, R125 ;  /* 0x000000024e577824 */ /* 0x000fe200078e027d */
[----:B------:R3:W-:Y:S01]  /*114e0*/  STG.E.U16 desc[UR4][R12.64], R17 ;  /* 0x000000110c007986 */ /* 0x0007e2000c101504 */
[----:B0-----:R-:W-:-:S02]  /*114f0*/  PRMT R4, R24, 0x7632, R4 ;  /* 0x0000763218047816 */ /* 0x001fc40000000004 */
[----:B------:R-:W-:Y:S01]  /*11500*/  IMAD R113, R78, 0x2, R87 ;  /* 0x000000024e717824 */ /* 0x000fe200078e0257 */
[----:B-1----:R-:W-:-:S03]  /*11510*/  LEA.HI.X.SX32 R15, R89, R68, 0x1, P3 ;  /* 0x00000044590f7211 */ /* 0x002fc600018f0eff */
[----:B------:R-:W-:Y:S01]  /*11520*/  IMAD R89, R78, 0x2, R113 ;  /* 0x000000024e597824 */ /* 0x000fe200078e0271 */
[----:B------:R-:W-:-:S03]  /*11530*/  LEA R10, P3, R91, R5, 0x1 ;  /* 0x000000055b0a7211 */ /* 0x000fc600078608ff */
[C---:B------:R-:W-:Y:S01]  /*11540*/  IMAD R127, R78.reuse, 0x2, R89 ;  /* 0x000000024e7f7824 */ /* 0x040fe200078e0259 */
[-C--:B------:R-:W-:Y:S01]  /*11550*/  LEA.HI.X.SX32 R11, R91, R68.reuse, 0x1, P3 ;  /* 0x000000445b0b7211 */ /* 0x080fe200018f0eff */
[----:B------:R0:W-:Y:S01]  /*11560*/  STG.E.U16 desc[UR4][R14.64], R20 ;  /* 0x000000140e007986 */ /* 0x0001e2000c101504 */
[-C--:B---3--:R-:W-:Y:S02]  /*11570*/  LEA.HI.X.SX32 R17, R79, R68.reuse, 0x1, P4 ;  /* 0x000000444f117211 */ /* 0x088fe400020f0eff */
[C---:B------:R-:W-:Y:S01]  /*11580*/  LEA R129, R78.reuse, R127, 0x1 ;  /* 0x0000007f4e817211 */ /* 0x040fe200078e08ff */
[----:B------:R1:W-:Y:S01]  /*11590*/  STG.E.U16 desc[UR4][R10.64], R24 ;  /* 0x000000180a007986 */ /* 0x0003e2000c101504 */
[-C--:B------:R-:W-:Y:S02]  /*115a0*/  LEA R6, P3, R115, R5.reuse, 0x1 ;  /* 0x0000000573067211 */ /* 0x080fe400078608ff */
[-C--:B------:R-:W-:Y:S01]  /*115b0*/  LEA R12, P4, R117, R5.reuse, 0x1 ;  /* 0x00000005750c7211 */ /* 0x080fe200078808ff */
[C---:B------:R-:W-:Y:S01]  /*115c0*/  IMAD R79, R78.reuse, 0x2, R129 ;  /* 0x000000024e4f7824 */ /* 0x040fe200078e0281 */
[-C--:B------:R-:W-:Y:S01]  /*115d0*/  LEA.HI.X.SX32 R7, R115, R68.reuse, 0x1, P3 ;  /* 0x0000004473077211 */ /* 0x080fe200018f0eff */
[----:B------:R-:W-:Y:S01]  /*115e0*/  STG.E.U16 desc[UR4][R16.64], R25 ;  /* 0x0000001910007986 */ /* 0x000fe2000c101504 */
[-C--:B------:R-:W-:Y:S01]  /*115f0*/  LEA.HI.X.SX32 R13, R117, R68.reuse, 0x1, P4 ;  /* 0x00000044750d7211 */ /* 0x080fe200020f0eff */
[C---:B------:R-:W-:Y:S01]  /*11600*/  IMAD R115, R78.reuse, 0x2, R79 ;  /* 0x000000024e737824 */ /* 0x040fe200078e024f */
[----:B------:R-:W-:Y:S01]  /*11610*/  LEA R8, P3, R93, R5, 0x1 ;  /* 0x000000055d087211 */ /* 0x000fe200078608ff */
[----:B------:R3:W-:Y:S01]  /*11620*/  STG.E.U16 desc[UR4][R6.64], R26 ;  /* 0x0000001a06007986 */ /* 0x0007e2000c101504 */
[----:B0-----:R-:W-:Y:S01]  /*11630*/  PRMT R15, R25, 0x7632, R15 ;  /* 0x00007632190f7816 */ /* 0x001fe2000000000f */
[----:B------:R-:W-:Y:S01]  /*11640*/  IMAD R131, R78, 0x2, R115 ;  /* 0x000000024e837824 */ /* 0x000fe200078e0273 */
[----:B------:R-:W-:-:S02]  /*11650*/  LEA.HI.X.SX32 R9, R93, R68, 0x1, P3 ;  /* 0x000000445d097211 */ /* 0x000fc400018f0eff */
[C---:B-1----:R-:W-:Y:S01]  /*11660*/  LEA R10, P3, R95.reuse, R5, 0x1 ;  /* 0x000000055f0a7211 */ /* 0x042fe200078608ff */
[C---:B------:R-:W-:Y:S02]  /*11670*/  IMAD R133, R78.reuse, 0x2, R131 ;  /* 0x000000024e857824 */ /* 0x040fe400078e0283 */
[----:B------:R-:W-:Y:S01]  /*11680*/  STG.E.U16 desc[UR4][R8.64], R27 ;  /* 0x0000001b08007986 */ /* 0x000fe2000c101504 */
[-C--:B------:R-:W-:Y:S02]  /*11690*/  LEA.HI.X.SX32 R11, R95, R68.reuse, 0x1, P3 ;  /* 0x000000445f0b7211 */ /* 0x080fe400018f0eff */
[----:B------:R-:W-:Y:S02]  /*116a0*/  LEA R135, R78, R133, 0x1 ;  /* 0x000000854e877211 */ /* 0x000fe400078e08ff */
[C---:B---3--:R-:W-:Y:S01]  /*116b0*/  LEA R6, P3, R97.reuse, R5, 0x1 ;  /* 0x0000000561067211 */ /* 0x048fe200078608ff */
[----:B------:R0:W-:Y:S01]  /*116c0*/  STG.E.U16 desc[UR4][R10.64], R4 ;  /* 0x000000040a007986 */ /* 0x0001e2000c101504 */
[----:B------:R-:W-:Y:S01]  /*116d0*/  PRMT R17, R26, 0x7632, R17 ;  /* 0x000076321a117816 */ /* 0x000fe20000000011 */
[----:B------:R-:W-:Y:S01]  /*116e0*/  IMAD R137, R78, 0x2, R135 ;  /* 0x000000024e897824 */ /* 0x000fe200078e0287 */
[----:B------:R-:W-:-:S02]  /*116f0*/  LEA.HI.X.SX32 R7, R97, R68, 0x1, P3 ;  /* 0x0000004461077211 */ /* 0x000fc400018f0eff */
[-C--:B------:R-:W-:Y:S01]  /*11700*/  LEA R14, P3, R71, R5.reuse, 0x1 ;  /* 0x00000005470e7211 */ /* 0x080fe200078608ff */
[C---:B------:R-:W-:Y:S01]  /*11710*/  IMAD R139, R78.reuse, 0x2, R137 ;  /* 0x000000024e8b7824 */ /* 0x040fe200078e0289 */
[----:B------:R-:W-:Y:S01]  /*11720*/  PRMT R16, R27, 0x7632, R16 ;  /* 0x000076321b107816 */ /* 0x000fe20000000010 */
[----:B------:R1:W-:Y:S02]  /*11730*/  STG.E.U16 desc[UR4][R6.64], R15 ;  /* 0x0000000f06007986 */ /* 0x0003e4000c101504 */
[C---:B------:R-:W-:Y:S01]  /*11740*/  IMAD R141, R78.reuse, 0x2, R139 ;  /* 0x000000024e8d7824 */ /* 0x040fe200078e028b */
[C---:B0-----:R-:W-:Y:S01]  /*11750*/  LEA R10, P4, R81.reuse, R5, 0x1 ;  /* 0x00000005510a7211 */ /* 0x041fe200078808ff */
[----:B------:R-:W-:Y:S02]  /*11760*/  STG.E.U16 desc[UR4][R12.64], R17 ;  /* 0x000000110c007986 */ /* 0x000fe4000c101504 */
[----:B------:R-:W-:Y:S01]  /*11770*/  IMAD R117, R78, 0x2, R141 ;  /* 0x000000024e757824 */ /* 0x000fe200078e028d */
[----:B------:R-:W-:-:S02]  /*11780*/  LEA.HI.X.SX32 R11, R81, R68, 0x1, P4 ;  /* 0x00000044510b7211 */ /* 0x000fc400020f0eff */
[----:B------:R-:W-:Y:S02]  /*11790*/  LEA R22, P4, R105, R5, 0x1 ;  /* 0x0000000569167211 */ /* 0x000fe400078808ff */
[C---:B------:R-:W-:Y:S02]  /*117a0*/  LEA R143, R78.reuse, R117, 0x1 ;  /* 0x000000754e8f7211 */ /* 0x040fe400078e08ff */
[-C--:B-1----:R-:W-:Y:S02]  /*117b0*/  LEA.HI.X.SX32 R15, R71, R68.reuse, 0x1, P3 ;  /* 0x00000044470f7211 */ /* 0x082fe400018f0eff */
[-C--:B------:R-:W-:Y:S01]  /*117c0*/  LEA R8, P3, R99, R5.reuse, 0x1 ;  /* 0x0000000563087211 */ /* 0x080fe200078608ff */
[C---:B------:R-:W-:Y:S01]  /*117d0*/  IMAD R145, R78.reuse, 0x2, R143 ;  /* 0x000000024e917824 */ /* 0x040fe200078e028f */
[-C--:B------:R-:W-:Y:S01]  /*117e0*/  LEA.HI.X.SX32 R23, R105, R68.reuse, 0x1, P4 ;  /* 0x0000004469177211 */ /* 0x080fe200020f0eff */
[----:B------:R0:W-:Y:S01]  /*117f0*/  STG.E.U16 desc[UR4][R14.64], R16 ;  /* 0x000000100e007986 */ /* 0x0001e2000c101504 */
[----:B------:R-:W-:Y:S01]  /*11800*/  LEA.HI.X.SX32 R9, R99, R68, 0x1, P3 ;  /* 0x0000004463097211 */ /* 0x000fe200018f0eff */
[----:B------:R-:W-:Y:S01]  /*11810*/  IMAD R147, R78, 0x2, R145 ;  /* 0x000000024e937824 */ /* 0x000fe200078e0291 */
[----:B------:R-:W-:-:S03]  /*11820*/  LEA R6, P3, R101, R5, 0x1 ;  /* 0x0000000565067211 */ /* 0x000fc600078608ff */
[C---:B------:R-:W-:Y:S01]  /*11830*/  IMAD R149, R78.reuse, 0x2, R147 ;  /* 0x000000024e957824 */ /* 0x040fe200078e0293 */
[----:B------:R1:W-:Y:S01]  /*11840*/  STG.E.U16 desc[UR4][R8.64], R28 ;  /* 0x0000001c08007986 */ /* 0x0003e2000c101504 */
[----:B------:R-:W-:Y:S02]  /*11850*/  LEA.HI.X.SX32 R7, R101, R68, 0x1, P3 ;  /* 0x0000004465077211 */ /* 0x000fe400018f0eff */
[C---:B------:R-:W-:Y:S01]  /*11860*/  IMAD R151, R78.reuse, 0x2, R149 ;  /* 0x000000024e977824 */ /* 0x040fe200078e0295 */
[----:B------:R3:W-:Y:S01]  /*11870*/  STG.E.U16 desc[UR4][R10.64], R29 ;  /* 0x0000001d0a007986 */ /* 0x0007e2000c101504 */
[-C--:B0-----:R-:W-:Y:S02]  /*11880*/  LEA R16, P5, R69, R5.reuse, 0x1 ;  /* 0x0000000545107211 */ /* 0x081fe400078a08ff */
[----:B------:R-:W-:Y:S01]  /*11890*/  LEA R20, P3, R103, R5, 0x1 ;  /* 0x0000000567147211 */ /* 0x000fe200078608ff */
[----:B------:R0:W-:Y:S01]  /*118a0*/  STG.E.U16 desc[UR4][R6.64], R30 ;  /* 0x0000001e06007986 */ /* 0x0001e2000c101504 */
[----:B------:R-:W-:-:S02]  /*118b0*/  LEA R153, R78, R151, 0x1 ;  /* 0x000000974e997211 */ /* 0x000fc400078e08ff */
[-C--:B------:R-:W-:Y:S02]  /*118c0*/  LEA.HI.X.SX32 R17, R69, R68.reuse, 0x1, P5 ;  /* 0x0000004445117211 */ /* 0x080fe400028f0eff */
[-C--:B------:R-:W-:Y:S01]  /*118d0*/  LEA.HI.X.SX32 R21, R103, R68.reuse, 0x1, P3 ;  /* 0x0000004467157211 */ /* 0x080fe200018f0eff */
[----:B------:R-:W-:Y:S01]  /*118e0*/  IMAD R155, R78, 0x2, R153 ;  /* 0x000000024e9b7824 */ /* 0x000fe200078e0299 */
[CC--:B------:R-:W-:Y:S02]  /*118f0*/  LEA R12, P3, R107.reuse, R5.reuse, 0x1 ;  /* 0x000000056b0c7211 */ /* 0x0c0fe400078608ff */
[----:B-1----:R-:W-:Y:S01]  /*11900*/  PRMT R28, R28, 0x7632, R28 ;  /* 0x000076321c1c7816 */ /* 0x002fe2000000001c */
[C---:B------:R-:W-:Y:S01]  /*11910*/  IMAD R9, R78.reuse, 0x2, R155 ;  /* 0x000000024e097824 */ /* 0x040fe200078e029b */
[----:B------:R1:W-:Y:S01]  /*11920*/  STG.E.U16 desc[UR4][R20.64], R31 ;  /* 0x0000001f14007986 */ /* 0x0003e2000c101504 */
[-C--:B------:R-:W-:Y:S02]  /*11930*/  LEA.HI.X.SX32 R13, R107, R68.reuse, 0x1, P3 ;  /* 0x000000446b0d7211 */ /* 0x080fe400018f0eff */
[C---:B---3--:R-:W-:Y:S01]  /*11940*/  IMAD R11, R78.reuse, 0x2, R9 ;  /* 0x000000024e0b7824 */ /* 0x048fe200078e0209 */
[-C--:B------:R-:W-:Y:S01]  /*11950*/  LEA R14, P4, R119, R5.reuse, 0x1 ;  /* 0x00000005770e7211 */ /* 0x080fe200078808ff */
[----:B------:R3:W-:Y:S01]  /*11960*/  STG.E.U16 desc[UR4][R22.64], R28 ;  /* 0x0000001c16007986 */ /* 0x0007e2000c101504 */
[----:B------:R-:W-:Y:S01]  /*11970*/  LEA R24, P5, R121, R5, 0x1 ;  /* 0x0000000579187211 */ /* 0x000fe200078a08ff */
[----:B0-----:R-:W-:Y:S01]  /*11980*/  IMAD R7, R78, 0x2, R11 ;  /* 0x000000024e077824 */ /* 0x001fe200078e020b */
[----:B------:R-:W-:-:S02]  /*11990*/  LEA.HI.X.SX32 R15, R119, R68, 0x1, P4 ;  /* 0x00000044770f7211 */ /* 0x000fc400020f0eff */
[-C--:B------:R-:W-:Y:S02]  /*119a0*/  LEA.HI.X.SX32 R25, R121, R68.reuse, 0x1, P5 ;  /* 0x0000004479197211 */ /* 0x080fe400028f0eff */
[C---:B------:R-:W-:Y:S02]  /*119b0*/  LEA R69, R78.reuse, R7, 0x1 ;  /* 0x000000074e457211 */ /* 0x040fe400078e08ff */
[-C--:B-1----:R-:W-:Y:S02]  /*119c0*/  LEA R20, P3, R83, R5.reuse, 0x1 ;  /* 0x0000000553147211 */ /* 0x082fe400078608ff */
[-C--:B------:R-:W-:Y:S01]  /*119d0*/  LEA R80, P5, R85, R5.reuse, 0x1 ;  /* 0x0000000555507211 */ /* 0x080fe200078a08ff */
[C---:B------:R-:W-:Y:S01]  /*119e0*/  IMAD R157, R78.reuse, 0x2, R69 ;  /* 0x000000024e9d7824 */ /* 0x040fe200078e0245 */
[----:B------:R-:W-:Y:S02]  /*119f0*/  LEA.HI.X.SX32 R21, R83, R68, 0x1, P3 ;  /* 0x0000004453157211 */ /* 0x000fe400018f0eff */
[-C--:B------:R-:W-:Y:S01]  /*11a00*/  LEA R26, P3, R123, R5.reuse, 0x1 ;  /* 0x000000057b1a7211 */ /* 0x080fe200078608ff */
[----:B------:R-:W-:Y:S01]  /*11a10*/  IMAD R159, R78, 0x2, R157 ;  /* 0x000000024e9f7824 */ /* 0x000fe200078e029d */
[----:B---3--:R-:W-:-:S02]  /*11a20*/  LEA R22, P4, R109, R5, 0x1 ;  /* 0x000000056d167211 */ /* 0x008fc400078808ff */
[-C--:B------:R-:W-:Y:S01]  /*11a30*/  LEA.HI.X.SX32 R27, R123, R68.reuse, 0x1, P3 ;  /* 0x000000447b1b7211 */ /* 0x080fe200018f0eff */
[C---:B------:R-:W-:Y:S01]  /*11a40*/  IMAD R161, R78.reuse, 0x2, R159 ;  /* 0x000000024ea17824 */ /* 0x040fe200078e029f */
[-C--:B------:R-:W-:Y:S02]  /*11a50*/  LEA R82, P3, R125, R5.reuse, 0x1 ;  /* 0x000000057d527211 */ /* 0x080fe400078608ff */
[-C--:B------:R-:W-:Y:S01]  /*11a60*/  LEA.HI.X.SX32 R23, R109, R68.reuse, 0x1, P4 ;  /* 0x000000446d177211 */ /* 0x080fe200020f0eff */
[C---:B------:R-:W-:Y:S01]  /*11a70*/  IMAD R163, R78.reuse, 0x2, R161 ;  /* 0x000000024ea37824 */ /* 0x040fe200078e02a1 */
[----:B------:R-:W-:Y:S02]  /*11a80*/  LEA.HI.X.SX32 R83, R125, R68, 0x1, P3 ;  /* 0x000000447d537211 */ /* 0x000fe400018f0eff */
[----:B------:R-:W-:Y:S02]  /*11a90*/  LEA R88, P3, R89, R5, 0x1 ;  /* 0x0000000559587211 */ /* 0x000fe400078608ff */
[----:B------:R-:W-:-:S02]  /*11aa0*/  LEA R165, R78, R163, 0x1 ;  /* 0x000000a34ea57211 */ /* 0x000fc400078e08ff */
[-C--:B------:R-:W-:Y:S02]  /*11ab0*/  LEA.HI.X.SX32 R89, R89, R68.reuse, 0x1, P3 ;  /* 0x0000004459597211 */ /* 0x080fe400018f0eff */
[-C--:B------:R-:W-:Y:S01]  /*11ac0*/  LEA R94, P3, R79, R5.reuse, 0x1 ;  /* 0x000000054f5e7211 */ /* 0x080fe200078608ff */
[C---:B------:R-:W-:Y:S01]  /*11ad0*/  IMAD R167, R78.reuse, 0x2, R165 ;  /* 0x000000024ea77824 */ /* 0x040fe200078e02a5 */
[-C--:B------:R-:W-:Y:S02]  /*11ae0*/  LEA R70, P4, R111, R5.reuse, 0x1 ;  /* 0x000000056f467211 */ /* 0x080fe400078808ff */
[-C--:B------:R-:W-:Y:S01]  /*11af0*/  LEA.HI.X.SX32 R95, R79, R68.reuse, 0x1, P3 ;  /* 0x000000444f5f7211 */ /* 0x080fe200018f0eff */
[C---:B------:R-:W-:Y:S01]  /*11b00*/  IMAD R169, R78.reuse, 0x2, R167 ;  /* 0x000000024ea97824 */ /* 0x040fe200078e02a7 */
[-C--:B------:R-:W-:Y:S02]  /*11b10*/  LEA.HI.X.SX32 R71, R111, R68.reuse, 0x1, P4 ;  /* 0x000000446f477211 */ /* 0x080fe400020f0eff */
[----:B------:R-:W-:Y:S01]  /*11b20*/  LEA R84, P4, R87, R5, 0x1 ;  /* 0x0000000557547211 */ /* 0x000fe200078808ff */
[----:B------:R-:W-:Y:S01]  /*11b30*/  IMAD R171, R78, 0x2, R169 ;  /* 0x000000024eab7824 */ /* 0x000fe200078e02a9 */
[----:B------:R-:W-:-:S02]  /*11b40*/  LEA.HI.X.SX32 R81, R85, R68, 0x1, P5 ;  /* 0x0000004455517211 */ /* 0x000fc400028f0eff */
[-C--:B------:R-:W-:Y:S01]  /*11b50*/  LEA.HI.X.SX32 R85, R87, R68.reuse, 0x1, P4 ;  /* 0x0000004457557211 */ /* 0x080fe200020f0eff */
[C---:B------:R-:W-:Y:S01]  /*11b60*/  IMAD R173, R78.reuse, 0x2, R171 ;  /* 0x000000024ead7824 */ /* 0x040fe200078e02ab */
[-C--:B------:R-:W-:Y:S02]  /*11b70*/  LEA R86, P5, R113, R5.reuse, 0x1 ;  /* 0x0000000571567211 */ /* 0x080fe400078a08ff */
[----:B------:R-:W-:Y:S02]  /*11b80*/  LEA R90, P4, R127, R5, 0x1 ;  /* 0x000000057f5a7211 */ /* 0x000fe400078808ff */
[C---:B------:R-:W-:Y:S02]  /*11b90*/  LEA R79, R78.reuse, R173, 0x1 ;  /* 0x000000ad4e4f7211 */ /* 0x040fe400078e08ff */
[-C--:B------:R-:W-:Y:S02]  /*11ba0*/  LEA.HI.X.SX32 R87, R113, R68.reuse, 0x1, P5 ;  /* 0x0000004471577211 */ /* 0x080fe400028f0eff */
[----:B------:R-:W-:Y:S01]  /*11bb0*/  LEA.HI.X.SX32 R91, R127, R68, 0x1, P4 ;  /* 0x000000447f5b7211 */ /* 0x000fe200020f0eff */
[----:B------:R-:W-:Y:S01]  /*11bc0*/  IMAD R175, R78, 0x2, R79 ;  /* 0x000000024eaf7824 */ /* 0x000fe200078e024f */
[----:B------:R-:W-:-:S02]  /*11bd0*/  LEA R92, P5, R129, R5, 0x1 ;  /* 0x00000005815c7211 */ /* 0x000fc400078a08ff */
[-C--:B------:R-:W-:Y:S01]  /*11be0*/  LEA R96, P4, R115, R5.reuse, 0x1 ;  /* 0x0000000573607211 */ /* 0x080fe200078808ff */
[C---:B------:R-:W-:Y:S01]  /*11bf0*/  IMAD R177, R78.reuse, 0x2, R175 ;  /* 0x000000024eb17824 */ /* 0x040fe200078e02af */
[-C--:B------:R-:W-:Y:S02]  /*11c00*/  LEA.HI.X.SX32 R93, R129, R68.reuse, 0x1, P5 ;  /* 0x00000044815d7211 */ /* 0x080fe400028f0eff */
[-C--:B------:R-:W-:Y:S01]  /*11c10*/  LEA.HI.X.SX32 R97, R115, R68.reuse, 0x1, P4 ;  /* 0x0000004473617211 */ /* 0x080fe200020f0eff */
[C---:B------:R-:W-:Y:S01]  /*11c20*/  IMAD R179, R78.reuse, 0x2, R177 ;  /* 0x000000024eb37824 */ /* 0x040fe200078e02b1 */
[-C--:B------:R-:W-:Y:S02]  /*11c30*/  LEA R98, P5, R131, R5.reuse, 0x1 ;  /* 0x0000000583627211 */ /* 0x080fe400078a08ff */
[----:B------:R-:W-:Y:S01]  /*11c40*/  LEA R102, P4, R135, R5, 0x1 ;  /* 0x0000000587667211 */ /* 0x000fe200078808ff */
[----:B------:R-:W-:Y:S01]  /*11c50*/  IMAD R181, R78, 0x2, R179 ;  /* 0x000000024eb57824 */ /* 0x000fe200078e02b3 */
[----:B------:R-:W-:-:S02]  /*11c60*/  LEA.HI.X.SX32 R99, R131, R68, 0x1, P5 ;  /* 0x0000004483637211 */ /* 0x000fc400028f0eff */
[----:B------:R-:W-:Y:S02]  /*11c70*/  LEA R100, P3, R133, R5, 0x1 ;  /* 0x0000000585647211 */ /* 0x000fe400078608ff */
[C---:B------:R-:W-:Y:S02]  /*11c80*/  LEA R183, R78.reuse, R181, 0x1 ;  /* 0x000000b54eb77211 */ /* 0x040fe400078e08ff */
[-C--:B------:R-:W-:Y:S02]  /*11c90*/  LEA.HI.X.SX32 R103, R135, R68.reuse, 0x1, P4 ;  /* 0x0000004487677211 */ /* 0x080fe400020f0eff */
[-C--:B------:R-:W-:Y:S01]  /*11ca0*/  LEA R104, P5, R137, R5.reuse, 0x1 ;  /* 0x0000000589687211 */ /* 0x080fe200078a08ff */
[C---:B------:R-:W-:Y:S01]  /*11cb0*/  IMAD R185, R78.reuse, 0x2, R183 ;  /* 0x000000024eb97824 */ /* 0x040fe200078e02b7 */
[----:B------:R-:W-:Y:S02]  /*11cc0*/  LEA R108, P4, R141, R5, 0x1 ;  /* 0x000000058d6c7211 */ /* 0x000fe400078808ff */
[-C--:B------:R-:W-:Y:S01]  /*11cd0*/  LEA.HI.X.SX32 R101, R133, R68.reuse, 0x1, P3 ;  /* 0x0000004485657211 */ /* 0x080fe200018f0eff */
[----:B------:R-:W-:Y:S01]  /*11ce0*/  IMAD R187, R78, 0x2, R185 ;  /* 0x000000024ebb7824 */ /* 0x000fe200078e02b9 */
[----:B------:R-:W-:-:S02]  /*11cf0*/  LEA.HI.X.SX32 R105, R137, R68, 0x1, P5 ;  /* 0x0000004489697211 */ /* 0x000fc400028f0eff */
[-C--:B------:R-:W-:Y:S01]  /*11d00*/  LEA R106, P3, R139, R5.reuse, 0x1 ;  /* 0x000000058b6a7211 */ /* 0x080fe200078608ff */
[C---:B------:R-:W-:Y:S01]  /*11d10*/  IMAD R189, R78.reuse, 0x2, R187 ;  /* 0x000000024ebd7824 */ /* 0x040fe200078e02bb */
[-C--:B------:R-:W-:Y:S02]  /*11d20*/  LEA.HI.X.SX32 R109, R141, R68.reuse, 0x1, P4 ;  /* 0x000000448d6d7211 */ /* 0x080fe400020f0eff */
[-C--:B------:R-:W-:Y:S01]  /*11d30*/  LEA R110, P5, R117, R5.reuse, 0x1 ;  /* 0x00000005756e7211 */ /* 0x080fe200078a08ff */
[----:B------:R-:W-:Y:S01]  /*11d40*/  IMAD R191, R78, 0x2, R189 ;  /* 0x000000024ebf7824 */ /* 0x000fe200078e02bd */
[----:B------:R-:W-:Y:S02]  /*11d50*/  LEA R114, P4, R145, R5, 0x1 ;  /* 0x0000000591727211 */ /* 0x000fe400078808ff */
[-C--:B------:R-:W-:Y:S02]  /*11d60*/  LEA.HI.X.SX32 R107, R139, R68.reuse, 0x1, P3 ;  /* 0x000000448b6b7211 */ /* 0x080fe400018f0eff */
[----:B------:R-:W-:-:S02]  /*11d70*/  LEA.HI.X.SX32 R111, R117, R68, 0x1, P5 ;  /* 0x00000044756f7211 */ /* 0x000fc400028f0eff */
[-C--:B------:R-:W-:Y:S02]  /*11d80*/  LEA R112, P3, R143, R5.reuse, 0x1 ;  /* 0x000000058f707211 */ /* 0x080fe400078608ff */
[-C--:B------:R-:W-:Y:S02]  /*11d90*/  LEA.HI.X.SX32 R115, R145, R68.reuse, 0x1, P4 ;  /* 0x0000004491737211 */ /* 0x080fe400020f0eff */
[-C--:B------:R-:W-:Y:S02]  /*11da0*/  LEA R116, P5, R147, R5.reuse, 0x1 ;  /* 0x0000000593747211 */ /* 0x080fe400078a08ff */
        /* <DEDUP_REMOVED lines=11> */
[----:B------:R-:W-:Y:S02]  /*11e60*/  LEA R128, P5, R11, R5, 0x1 ;  /* 0x000000050b807211 */ /* 0x000fe400078a08ff */
[C---:B------:R-:W-:Y:S02]  /*11e70*/  LEA R9, R78.reuse, R191, 0x1 ;  /* 0x000000bf4e097211 */ /* 0x040fe400078e08ff */
[-C--:B------:R-:W-:Y:S02]  /*11e80*/  LEA.HI.X.SX32 R125, R155, R68.reuse, 0x1, P3 ;  /* 0x000000449b7d7211 */ /* 0x080fe400018f0eff */
[----:B------:R-:W-:Y:S01]  /*11e90*/  LEA.HI.X.SX32 R129, R11, R68, 0x1, P5 ;  /* 0x000000440b817211 */ /* 0x000fe200028f0eff */
[----:B------:R-:W-:Y:S01]  /*11ea0*/  IMAD R11, R78, 0x2, R9 ;  /* 0x000000024e0b7824 */ /* 0x000fe200078e0209 */
[----:B------:R-:W-:-:S02]  /*11eb0*/  LEA R130, P3, R7, R5, 0x1 ;  /* 0x0000000507827211 */ /* 0x000fc400078608ff */
[-C--:B------:R-:W-:Y:S02]  /*11ec0*/  LEA R132, P4, R69, R5.reuse, 0x1 ;  /* 0x0000000545847211 */ /* 0x080fe400078808ff */
[-C--:B------:R-:W-:Y:S01]  /*11ed0*/  LEA.HI.X.SX32 R131, R7, R68.reuse, 0x1, P3 ;  /* 0x0000004407837211 */ /* 0x080fe200018f0eff */
[C---:B------:R-:W-:Y:S01]  /*11ee0*/  IMAD R7, R78.reuse, 0x2, R11 ;  /* 0x000000024e077824 */ /* 0x040fe200078e020b */
[-C--:B------:R-:W-:Y:S02]  /*11ef0*/  LEA.HI.X.SX32 R133, R69, R68.reuse, 0x1, P4 ;  /* 0x0000004445857211 */ /* 0x080fe400020f0eff */
[-C--:B------:R-:W-:Y:S01]  /*11f00*/  LEA R134, P5, R157, R5.reuse, 0x1 ;  /* 0x000000059d867211 */ /* 0x080fe200078a08ff */
[C---:B------:R-:W-:Y:S01]  /*11f10*/  IMAD R69, R78.reuse, 0x2, R7 ;  /* 0x000000024e457824 */ /* 0x040fe200078e0207 */
[-C--:B------:R-:W-:Y:S02]  /*11f20*/  LEA R136, P3, R159, R5.reuse, 0x1 ;  /* 0x000000059f887211 */ /* 0x080fe400078608ff */
[----:B------:R-:W-:Y:S01]  /*11f30*/  LEA.HI.X.SX32 R135, R157, R68, 0x1, P5 ;  /* 0x000000449d877211 */ /* 0x000fe200028f0eff */
[----:B------:R-:W-:Y:S01]  /*11f40*/  IMAD R193, R78, 0x2, R69 ;  /* 0x000000024ec17824 */ /* 0x000fe200078e0245 */
[----:B------:R-:W-:-:S02]  /*11f50*/  LEA R140, P5, R163, R5, 0x1 ;  /* 0x00000005a38c7211 */ /* 0x000fc400078a08ff */
[----:B------:R-:W-:Y:S02]  /*11f60*/  LEA R138, P4, R161, R5, 0x1 ;  /* 0x00000005a18a7211 */ /* 0x000fe400078808ff */
[C---:B------:R-:W-:Y:S02]  /*11f70*/  LEA R195, R78.reuse, R193, 0x1 ;  /* 0x000000c14ec37211 */ /* 0x040fe400078e08ff */
[-C--:B------:R-:W-:Y:S02]  /*11f80*/  LEA.HI.X.SX32 R141, R163, R68.reuse, 0x1, P5 ;  /* 0x00000044a38d7211 */ /* 0x080fe400028f0eff */
[-C--:B------:R-:W-:Y:S01]  /*11f90*/  LEA R146, P5, R169, R5.reuse, 0x1 ;  /* 0x00000005a9927211 */ /* 0x080fe200078a08ff */
[C---:B------:R-:W-:Y:S01]  /*11fa0*/  IMAD R197, R78.reuse, 0x2, R195 ;  /* 0x000000024ec57824 */ /* 0x040fe200078e02c3 */
        /* <DEDUP_REMOVED lines=9> */
[----:B------:R-:W-:Y:S01]  /*12040*/  IMAD R201, R78, 0x2, R79 ;  /* 0x000000024ec97824 */ /* 0x000fe200078e024f */
[----:B------:R-:W-:Y:S02]  /*12050*/  LEA.HI.X.SX32 R143, R165, R68, 0x1, P3 ;  /* 0x00000044a58f7211 */ /* 0x000fe400018f0eff */
[----:B------:R-:W-:-:S02]  /*12060*/  LEA R148, P3, R171, R5, 0x1 ;  /* 0x00000005ab947211 */ /* 0x000fc400078608ff */
[C---:B------:R-:W-:Y:S02]  /*12070*/  LEA R203, R78.reuse, R201, 0x1 ;  /* 0x000000c94ecb7211 */ /* 0x040fe400078e08ff */
[-C--:B------:R-:W-:Y:S02]  /*12080*/  LEA R158, P5, R179, R5.reuse, 0x1 ;  /* 0x00000005b39e7211 */ /* 0x080fe400078a08ff */
[-C--:B------:R-:W-:Y:S01]  /*12090*/  LEA.HI.X.SX32 R145, R167, R68.reuse, 0x1, P4 ;  /* 0x00000044a7917211 */ /* 0x080fe200020f0eff */
[C---:B------:R-:W-:Y:S01]  /*120a0*/  IMAD R205, R78.reuse, 0x2, R203 ;  /* 0x000000024ecd7824 */ /* 0x040fe200078e02cb */
[-C--:B------:R-:W-:Y:S02]  /*120b0*/  LEA R150, P4, R173, R5.reuse, 0x1 ;  /* 0x00000005ad967211 */ /* 0x080fe400078808ff */
[----:B------:R-:W-:Y:S01]  /*120c0*/  LEA.HI.X.SX32 R149, R171, R68, 0x1, P3 ;  /* 0x00000044ab957211 */ /* 0x000fe200018f0eff */
[----:B------:R-:W-:Y:S01]  /*120d0*/  IMAD R207, R78, 0x2, R205 ;  /* 0x000000024ecf7824 */ /* 0x000fe200078e02cd */
[----:B------:R-:W-:-:S02]  /*120e0*/  LEA R154, P3, R175, R5, 0x1 ;  /* 0x00000005af9a7211 */ /* 0x000fc400078608ff */
[-C--:B------:R-:W-:Y:S01]  /*120f0*/  LEA.HI.X.SX32 R159, R179, R68.reuse, 0x1, P5 ;  /* 0x00000044b39f7211 */ /* 0x080fe200028f0eff */
[C---:B------:R-:W-:Y:S01]  /*12100*/  IMAD R209, R78.reuse, 0x2, R207 ;  /* 0x000000024ed17824 */ /* 0x040fe200078e02cf */
[-C--:B------:R-:W-:Y:S02]  /*12110*/  LEA R164, P5, R185, R5.reuse, 0x1 ;  /* 0x00000005b9a47211 */ /* 0x080fe400078a08ff */
[-C--:B------:R-:W-:Y:S01]  /*12120*/  LEA.HI.X.SX32 R151, R173, R68.reuse, 0x1, P4 ;  /* 0x00000044ad977211 */ /* 0x080fe200020f0eff */
[----:B------:R-:W-:Y:S01]  /*12130*/  IMAD R211, R78, 0x2, R209 ;  /* 0x000000024ed37824 */ /* 0x000fe200078e02d1 */
[-C--:B------:R-:W-:Y:S02]  /*12140*/  LEA R156, P4, R177, R5.reuse, 0x1 ;  /* 0x00000005b19c7211 */ /* 0x080fe400078808ff */
[----:B------:R-:W-:Y:S02]  /*12150*/  LEA.HI.X.SX32 R155, R175, R68, 0x1, P3 ;  /* 0x00000044af9b7211 */ /* 0x000fe400018f0eff */
[----:B------:R-:W-:-:S02]  /*12160*/  LEA R160, P3, R181, R5, 0x1 ;  /* 0x00000005b5a07211 */ /* 0x000fc400078608ff */
[-C--:B------:R-:W-:Y:S02]  /*12170*/  LEA.HI.X.SX32 R165, R185, R68.reuse, 0x1, P5 ;  /* 0x00000044b9a57211 */ /* 0x080fe400028f0eff */
[-C--:B------:R-:W-:Y:S02]  /*12180*/  LEA R170, P5, R191, R5.reuse, 0x1 ;  /* 0x00000005bfaa7211 */ /* 0x080fe400078a08ff */
[-C--:B------:R-:W-:Y:S02]  /*12190*/  LEA.HI.X.SX32 R157, R177, R68.reuse, 0x1, P4 ;  /* 0x00000044b19d7211 */ /* 0x080fe400020f0eff */
[-C--:B------:R-:W-:Y:S02]  /*121a0*/  LEA R162, P4, R183, R5.reuse, 0x1 ;  /* 0x00000005b7a27211 */ /* 0x080fe400078808ff */
[----:B------:R-:W-:Y:S02]  /*121b0*/  LEA.HI.X.SX32 R161, R181, R68, 0x1, P3 ;  /* 0x00000044b5a17211 */ /* 0x000fe400018f0eff */
[----:B------:R-:W-:-:S02]  /*121c0*/  LEA R166, P3, R187, R5, 0x1 ;  /* 0x00000005bba67211 */ /* 0x000fc400078608ff */
[-C--:B------:R-:W-:Y:S02]  /*121d0*/  LEA.HI.X.SX32 R171, R191, R68.reuse, 0x1, P5 ;  /* 0x00000044bfab7211 */ /* 0x080fe400028f0eff */
[----:B------:R-:W-:Y:S02]  /*121e0*/  LEA R176, P5, R7, R5, 0x1 ;  /* 0x0000000507b07211 */ /* 0x000fe400078a08ff */
[----:B------:R-:W-:Y:S02]  /*121f0*/  LEA R213, R78, R211, 0x1 ;  /* 0x000000d34ed57211 */ /* 0x000fe400078e08ff */
[-C--:B------:R-:W-:Y:S02]  /*12200*/  LEA.HI.X.SX32 R163, R183, R68.reuse, 0x1, P4 ;  /* 0x00000044b7a37211 */ /* 0x080fe400020f0eff */
[----:B------:R-:W-:Y:S02]  /*12210*/  LEA R168, P4, R189, R5, 0x1 ;  /* 0x00000005bda87211 */ /* 0x000fe400078808ff */
[----:B------:R-:W-:-:S02]  /*12220*/  LEA.HI.X.SX32 R167, R187, R68, 0x1, P3 ;  /* 0x00000044bba77211 */ /* 0x000fc400018f0eff */
[-C--:B------:R-:W-:Y:S02]  /*12230*/  LEA R172, P3, R9, R5.reuse, 0x1 ;  /* 0x0000000509ac7211 */ /* 0x080fe400078608ff */
[-C--:B------:R-:W-:Y:S01]  /*12240*/  LEA.HI.X.SX32 R177, R7, R68.reuse, 0x1, P5 ;  /* 0x0000004407b17211 */ /* 0x080fe200028f0eff */
[C---:B------:R-:W-:Y:S01]  /*12250*/  IMAD R7, R78.reuse, 0x2, R213 ;  /* 0x000000024e077824 */ /* 0x040fe200078e02d5 */
[-C--:B------:R-:W-:Y:S02]  /*12260*/  LEA.HI.X.SX32 R169, R189, R68.reuse, 0x1, P4 ;  /* 0x00000044bda97211 */ /* 0x080fe400020f0eff */
[----:B------:R-:W-:Y:S02]  /*12270*/  LEA R174, P4, R11, R5, 0x1 ;  /* 0x000000050bae7211 */ /* 0x000fe400078808ff */
[-C--:B------:R-:W-:Y:S01]  /*12280*/  LEA.HI.X.SX32 R173, R9, R68.reuse, 0x1, P3 ;  /* 0x0000004409ad7211 */ /* 0x080fe200018f0eff */
[----:B------:R-:W-:Y:S01]  /*12290*/  IMAD R9, R78, 0x2, R7 ;  /* 0x000000024e097824 */ /* 0x000fe200078e0207 */
[----:B------:R-:W-:-:S02]  /*122a0*/  LEA.HI.X.SX32 R175, R11, R68, 0x1, P4 ;  /* 0x000000440baf7211 */ /* 0x000fc400020f0eff */
[-C--:B------:R-:W-:Y:S01]  /*122b0*/  LEA R178, P3, R69, R5.reuse, 0x1 ;  /* 0x0000000545b27211 */ /* 0x080fe200078608ff */
[C---:B------:R-:W-:Y:S01]  /*122c0*/  IMAD R11, R78.reuse, 0x2, R9 ;  /* 0x000000024e0b7824 */ /* 0x040fe200078e0209 */
[-C--:B------:R-:W-:Y:S02]  /*122d0*/  LEA R182, P5, R195, R5.reuse, 0x1 ;  /* 0x00000005c3b67211 */ /* 0x080fe400078a08ff */
[-C--:B------:R-:W-:Y:S01]  /*122e0*/  LEA.HI.X.SX32 R179, R69, R68.reuse, 0x1, P3 ;  /* 0x0000004445b37211 */ /* 0x080fe200018f0eff */
[----:B------:R-:W-:Y:S01]  /*122f0*/  IMAD R69, R78, 0x2, R11 ;  /* 0x000000024e457824 */ /* 0x000fe200078e020b */
[----:B------:R-:W-:Y:S02]  /*12300*/  LEA.HI.X.SX32 R183, R195, R68, 0x1, P5 ;  /* 0x00000044c3b77211 */ /* 0x000fe400028f0eff */
[-C--:B------:R-:W-:Y:S02]  /*12310*/  LEA R188, P5, R79, R5.reuse, 0x1 ;  /* 0x000000054fbc7211 */ /* 0x080fe400078a08ff */
[----:B------:R-:W-:-:S02]  /*12320*/  LEA R180, P4, R193, R5, 0x1 ;  /* 0x00000005c1b47211 */ /* 0x000fc400078808ff */
[-C--:B------:R-:W-:Y:S02]  /*12330*/  LEA.HI.X.SX32 R189, R79, R68.reuse, 0x1, P5 ;  /* 0x000000444fbd7211 */ /* 0x080fe400028f0eff */
[C---:B------:R-:W-:Y:S02]  /*12340*/  LEA R79, R78.reuse, R69, 0x1 ;  /* 0x000000454e4f7211 */ /* 0x040fe400078e08ff */
[-C--:B------:R-:W-:Y:S02]  /*12350*/  LEA.HI.X.SX32 R181, R193, R68.reuse, 0x1, P4 ;  /* 0x00000044c1b57211 */ /* 0x080fe400020f0eff */
[----:B------:R-:W-:Y:S01]  /*12360*/  PRMT R29, R29, 0x7632, R29 ;  /* 0x000076321d1d7816 */ /* 0x000fe2000000001d */
[----:B------:R-:W-:Y:S01]  /*12370*/  IMAD R215, R78, 0x2, R79 ;  /* 0x000000024ed77824 */ /* 0x000fe200078e024f */
[-C--:B------:R-:W-:Y:S02]  /*12380*/  LEA R186, P4, R199, R5.reuse, 0x1 ;  /* 0x00000005c7ba7211 */ /* 0x080fe400078808ff */
[----:B------:R-:W-:Y:S01]  /*12390*/  PRMT R30, R30, 0x7632, R30 ;  /* 0x000076321e1e7816 */ /* 0x000fe2000000001e */
[C---:B------:R-:W-:Y:S01]  /*123a0*/  IMAD R217, R78.reuse, 0x2, R215 ;  /* 0x000000024ed97824 */ /* 0x040fe200078e02d7 */
[-C--:B------:R-:W-:Y:S01]  /*123b0*/  LEA R184, P3, R197, R5.reuse, 0x1 ;  /* 0x00000005c5b87211 */ /* 0x080fe200078608ff */
[----:B------:R0:W-:Y:S01]  /*123c0*/  STG.E.U16 desc[UR4][R12.64], R29 ;  /* 0x0000001d0c007986 */ /* 0x0001e2000c101504 */
[----:B------:R-:W-:Y:S01]  /*123d0*/  PRMT R31, R31, 0x7632, R31 ;  /* 0x000076321f1f7816 */ /* 0x000fe2000000001f */
[C---:B------:R-:W-:Y:S01]  /*123e0*/  IMAD R219, R78.reuse, 0x2, R217 ;  /* 0x000000024edb7824 */ /* 0x040fe200078e02d9 */
[-C--:B------:R-:W-:Y:S01]  /*123f0*/  LEA.HI.X.SX32 R187, R199, R68.reuse, 0x1, P4 ;  /* 0x00000044c7bb7211 */ /* 0x080fe200020f0eff */
[----:B------:R1:W-:Y:S01]  /*12400*/  STG.E.U16 desc[UR4][R14.64], R30 ;  /* 0x0000001e0e007986 */ /* 0x0003e2000c101504 */
[----:B------:R-:W-:Y:S01]  /*12410*/  LEA.HI.X.SX32 R185, R197, R68, 0x1, P3 ;  /* 0x00000044c5b97211 */ /* 0x000fe200018f0eff */
[----:B------:R-:W-:Y:S01]  /*12420*/  IMAD R221, R78, 0x2, R219 ;  /* 0x000000024edd7824 */ /* 0x000fe200078e02db */
[-C--:B------:R-:W-:Y:S01]  /*12430*/  LEA R192, P4, R203, R5.reuse, 0x1 ;  /* 0x00000005cbc07211 */ /* 0x080fe200078808ff */
[----:B------:R3:W-:Y:S01]  /*12440*/  STG.E.U16 desc[UR4][R16.64], R31 ;  /* 0x0000001f10007986 */ /* 0x0007e2000c101504 */
[----:B------:R-:W-:-:S02]  /*12450*/  LEA R190, P3, R201, R5, 0x1 ;  /* 0x00000005c9be7211 */ /* 0x000fc400078608ff */
[----:B------:R-:W-:Y:S01]  /*12460*/  LEA R194, P5, R205, R5, 0x1 ;  /* 0x00000005cdc27211 */ /* 0x000fe200078a08ff */
[----:B------:R4:W-:Y:S01]  /*12470*/  STG.E.U16 desc[UR4][R20.64], R32 ;  /* 0x0000002014007986 */ /* 0x0009e2000c101504 */
[----:B0-----:R-:W-:Y:S02]  /*12480*/  PRMT R13, R32, 0x7632, R13 ;  /* 0x00007632200d7816 */ /* 0x001fe4000000000d */
[-C--:B------:R-:W-:Y:S01]  /*12490*/  LEA.HI.X.SX32 R193, R203, R68.reuse, 0x1, P4 ;  /* 0x00000044cbc17211 */ /* 0x080fe200020f0eff */
[----:B------:R-:W-:Y:S01]  /*124a0*/  STG.E.U16 desc[UR4][R22.64], R33 ;  /* 0x0000002116007986 */ /* 0x000fe2000c101504 */
[----:B-1----:R-:W-:Y:S02]  /*124b0*/  PRMT R15, R33, 0x7632, R15 ;  /* 0x00007632210f7816 */ /* 0x002fe4000000000f */
[----:B------:R-:W-:Y:S01]  /*124c0*/  LEA.HI.X.SX32 R191, R201, R68, 0x1, P3 ;  /* 0x00000044c9bf7211 */ /* 0x000fe200018f0eff */
[----:B------:R-:W-:Y:S01]  /*124d0*/  STG.E.U16 desc[UR4][R24.64], R34 ;  /* 0x0000002218007986 */ /* 0x000fe2000c101504 */
[----:B---3--:R-:W-:-:S02]  /*124e0*/  PRMT R17, R34, 0x7632, R17 ;  /* 0x0000763222117816 */ /* 0x008fc40000000011 */
[-C--:B------:R-:W-:Y:S01]  /*124f0*/  LEA R198, P4, R209, R5.reuse, 0x1 ;  /* 0x00000005d1c67211 */ /* 0x080fe200078808ff */
[----:B------:R-:W-:Y:S01]  /*12500*/  STG.E.U16 desc[UR4][R26.64], R35 ;  /* 0x000000231a007986 */ /* 0x000fe2000c101504 */
[----:B----4-:R-:W-:Y:S02]  /*12510*/  PRMT R21, R35, 0x7632, R21 ;  /* 0x0000763223157816 */ /* 0x010fe40000000015 */
[-C--:B------:R-:W-:Y:S01]  /*12520*/  LEA R196, P3, R207, R5.reuse, 0x1 ;  /* 0x00000005cfc47211 */ /* 0x080fe200078608ff */
[----:B------:R0:W-:Y:S01]  /*12530*/  STG.E.U16 desc[UR4][R70.64], R13 ;  /* 0x0000000d46007986 */ /* 0x0001e2000c101504 */
[-C--:B------:R-:W-:Y:S02]  /*12540*/  LEA.HI.X.SX32 R195, R205, R68.reuse, 0x1, P5 ;  /* 0x00000044cdc37211 */ /* 0x080fe400028f0eff */
[----:B------:R-:W-:Y:S01]  /*12550*/  LEA R200, P5, R211, R5, 0x1 ;  /* 0x00000005d3c87211 */ /* 0x000fe200078a08ff */
[----:B------:R1:W-:Y:S01]  /*12560*/  STG.E.U16 desc[UR4][R80.64], R15 ;  /* 0x0000000f50007986 */ /* 0x0003e2000c101504 */
[----:B------:R-:W-:-:S02]  /*12570*/  LEA.HI.X.SX32 R199, R209, R68, 0x1, P4 ;  /* 0x00000044d1c77211 */ /* 0x000fc400020f0eff */
[----:B------:R-:W-:Y:S01]  /*12580*/  PRMT R12, R36, 0x7632, R12 ;  /* 0x00007632240c7816 */ /* 0x000fe2000000000c */
[----:B------:R3:W-:Y:S01]  /*12590*/  STG.E.U16 desc[UR4][R82.64], R17 ;  /* 0x0000001152007986 */ /* 0x0007e2000c101504 */
[----:B------:R-:W-:Y:S02]  /*125a0*/  LEA.HI.X.SX32 R197, R207, R68, 0x1, P3 ;  /* 0x00000044cfc57211 */ /* 0x000fe400018f0eff */
[----:B------:R-:W-:Y:S01]  /*125b0*/  LEA R204, P4, R7, R5, 0x1 ;  /* 0x0000000507cc7211 */ /* 0x000fe200078808ff */
[----:B------:R4:W-:Y:S01]  /*125c0*/  STG.E.U16 desc[UR4][R84.64], R21 ;  /* 0x0000001554007986 */ /* 0x0009e2000c101504 */
[----:B------:R-:W-:Y:S02]  /*125d0*/  LEA R223, R78, R221, 0x1 ;  /* 0x000000dd4edf7211 */ /* 0x000fe400078e08ff */
[----:B------:R-:W-:Y:S01]  /*125e0*/  PRMT R14, R37, 0x7632, R14 ;  /* 0x00007632250e7816 */ /* 0x000fe2000000000e */
[----:B------:R-:W-:Y:S01]  /*125f0*/  STG.E.U16 desc[UR4][R86.64], R36 ;  /* 0x0000002456007986 */ /* 0x000fe2000c101504 */
[----:B------:R-:W-:-:S02]  /*12600*/  LEA R202, P3, R213, R5, 0x1 ;  /* 0x00000005d5ca7211 */ /* 0x000fc400078608ff */
[----:B------:R-:W-:Y:S01]  /*12610*/  PRMT R16, R38, 0x7632, R16 ;  /* 0x0000763226107816 */ /* 0x000fe20000000010 */
[----:B------:R-:W-:Y:S01]  /*12620*/  STG.E.U16 desc[UR4][R88.64], R37 ;  /* 0x0000002558007986 */ /* 0x000fe2000c101504 */
[----:B------:R-:W-:Y:S02]  /*12630*/  PRMT R20, R39, 0x7632, R20 ;  /* 0x0000763227147816 */ /* 0x000fe40000000014 */
[-C--:B------:R-:W-:Y:S01]  /*12640*/  LEA.HI.X.SX32 R201, R211, R68.reuse, 0x1, P5 ;  /* 0x00000044d3c97211 */ /* 0x080fe200028f0eff */
[----:B------:R-:W-:Y:S01]  /*12650*/  STG.E.U16 desc[UR4][R90.64], R38 ;  /* 0x000000265a007986 */ /* 0x000fe2000c101504 */
[-C--:B------:R-:W-:Y:S02]  /*12660*/  LEA R206, P5, R9, R5.reuse, 0x1 ;  /* 0x0000000509ce7211 */ /* 0x080fe400078a08ff */
[-C--:B------:R-:W-:Y:S01]  /*12670*/  LEA.HI.X.SX32 R205, R7, R68.reuse, 0x1, P4 ;  /* 0x0000004407cd7211 */ /* 0x080fe200020f0eff */
[----:B------:R-:W-:Y:S01]  /*12680*/  STG.E.U16 desc[UR4][R92.64], R39 ;  /* 0x000000275c007986 */ /* 0x000fe2000c101504 */
[----:B------:R-:W-:Y:S01]  /*12690*/  LEA.HI.X.SX32 R203, R213, R68, 0x1, P3 ;  /* 0x00000044d5cb7211 */ /* 0x000fe200018f0eff */
[----:B------:R-:W-:Y:S01]  /*126a0*/  IMAD R7, R78, 0x2, R223 ;  /* 0x000000024e077824 */ /* 0x000fe200078e02df */
[----:B------:R-:W-:Y:S01]  /*126b0*/  LEA R208, P3, R11, R5, 0x1 ;  /* 0x000000050bd07211 */ /* 0x000fe200078608ff */
[----:B------:R2:W-:Y:S01]  /*126c0*/  STG.E.U16 desc[UR4][R94.64], R12 ;  /* 0x0000000c5e007986 */ /* 0x0005e2000c101504 */
[----:B0-----:R-:W-:-:S02]  /*126d0*/  PRMT R13, R40, 0x7632, R13 ;  /* 0x00007632280d7816 */ /* 0x001fc4000000000d */
[-C--:B------:R-:W-:Y:S01]  /*126e0*/  LEA.HI.X.SX32 R207, R9, R68.reuse, 0x1, P5 ;  /* 0x0000004409cf7211 */ /* 0x080fe200028f0eff */
[----:B------:R0:W-:Y:S01]  /*126f0*/  STG.E.U16 desc[UR4][R96.64], R14 ;  /* 0x0000000e60007986 */ /* 0x0001e2000c101504 */
[----:B-1----:R-:W-:Y:S01]  /*12700*/  PRMT R15, R41, 0x7632, R15 ;  /* 0x00007632290f7816 */ /* 0x002fe2000000000f */
[----:B------:R-:W-:Y:S01]  /*12710*/  IMAD R9, R78, 0x2, R7 ;  /* 0x000000024e097824 */ /* 0x000fe200078e0207 */
[----:B---3--:R-:W-:Y:S01]  /*12720*/  PRMT R17, R42, 0x7632, R17 ;  /* 0x000076322a117816 */ /* 0x008fe20000000011 */
[----:B------:R1:W-:Y:S01]  /*12730*/  STG.E.U16 desc[UR4][R98.64], R16 ;  /* 0x0000001062007986 */ /* 0x0003e2000c101504 */
[----:B------:R-:W-:Y:S01]  /*12740*/  LEA.HI.X.SX32 R209, R11, R68, 0x1, P3 ;  /* 0x000000440bd17211 */ /* 0x000fe200018f0eff */
[----:B------:R-:W-:Y:S01]  /*12750*/  IMAD R11, R78, 0x2, R9 ;  /* 0x000000024e0b7824 */ /* 0x000fe200078e0209 */
[----:B----4-:R-:W-:Y:S01]  /*12760*/  PRMT R21, R43, 0x7632, R21 ;  /* 0x000076322b157816 */ /* 0x010fe20000000015 */
[----:B------:R3:W-:Y:S01]  /*12770*/  STG.E.U16 desc[UR4][R100.64], R20 ;  /* 0x0000001464007986 */ /* 0x0007e2000c101504 */
[----:B------:R-:W-:-:S02]  /*12780*/  LEA R214, P3, R215, R5, 0x1 ;  /* 0x00000005d7d67211 */ /* 0x000fc400078608ff */
[-C--:B------:R-:W-:Y:S01]  /*12790*/  LEA R210, P4, R69, R5.reuse, 0x1 ;  /* 0x0000000545d27211 */ /* 0x080fe200078808ff */
[----:B------:R-:W-:Y:S01]  /*127a0*/  STG.E.U16 desc[UR4][R102.64], R40 ;  /* 0x0000002866007986 */ /* 0x000fe2000c101504 */
[-C--:B------:R-:W-:Y:S02]  /*127b0*/  LEA.HI.X.SX32 R215, R215, R68.reuse, 0x1, P3 ;  /* 0x00000044d7d77211 */ /* 0x080fe400018f0eff */
[----:B--2---:R-:W-:Y:S01]  /*127c0*/  PRMT R12, R48, 0x7632, R12 ;  /* 0x00007632300c7816 */ /* 0x004fe2000000000c */
[----:B------:R-:W-:Y:S01]  /*127d0*/  STG.E.U16 desc[UR4][R104.64], R41 ;  /* 0x0000002968007986 */ /* 0x000fe2000c101504 */
[----:B------:R-:W-:Y:S01]  /*127e0*/  LEA.HI.X.SX32 R211, R69, R68, 0x1, P4 ;  /* 0x0000004445d37211 */ /* 0x000fe200020f0eff */
[----:B------:R-:W-:Y:S01]  /*127f0*/  IMAD R69, R78, 0x2, R11 ;  /* 0x000000024e457824 */ /* 0x000fe200078e020b */
[----:B------:R-:W-:Y:S01]  /*12800*/  LEA R220, P3, R221, R5, 0x1 ;  /* 0x00000005dddc7211 */ /* 0x000fe200078608ff */
[----:B------:R-:W-:Y:S01]  /*12810*/  STG.E.U16 desc[UR4][R106.64], R42 ;  /* 0x0000002a6a007986 */ /* 0x000fe2000c101504 */
[----:B0-----:R-:W-:-:S02]  /*12820*/  PRMT R14, R49, 0x7632, R14 ;  /* 0x00007632310e7816 */ /* 0x001fc4000000000e */
[-C--:B------:R-:W-:Y:S01]  /*12830*/  LEA R212, P5, R79, R5.reuse, 0x1 ;  /* 0x000000054fd47211 */ /* 0x080fe200078a08ff */
[----:B------:R-:W-:Y:S01]  /*12840*/  STG.E.U16 desc[UR4][R108.64], R43 ;  /* 0x0000002b6c007986 */ /* 0x000fe2000c101504 */
[----:B-1----:R-:W-:Y:S02]  /*12850*/  PRMT R16, R50, 0x7632, R16 ;  /* 0x0000763232107816 */ /* 0x002fe40000000010 */
[----:B---3--:R-:W-:Y:S01]  /*12860*/  PRMT R20, R51, 0x7632, R20 ;  /* 0x0000763233147816 */ /* 0x008fe20000000014 */
[----:B------:R0:W-:Y:S01]  /*12870*/  STG.E.U16 desc[UR4][R110.64], R13 ;  /* 0x0000000d6e007986 */ /* 0x0001e2000c101504 */
[-C--:B------:R-:W-:Y:S02]  /*12880*/  LEA.HI.X.SX32 R221, R221, R68.reuse, 0x1, P3 ;  /* 0x00000044dddd7211 */ /* 0x080fe400018f0eff */
[----:B------:R-:W-:Y:S01]  /*12890*/  LEA.HI.X.SX32 R213, R79, R68, 0x1, P5 ;  /* 0x000000444fd57211 */ /* 0x000fe200028f0eff */
[----:B------:R1:W-:Y:S01]  /*128a0*/  STG.E.U16 desc[UR4][R112.64], R15 ;  /* 0x0000000f70007986 */ /* 0x0003e2000c101504 */
[----:B------:R-:W-:-:S02]  /*128b0*/  LEA R226, P3, R9, R5, 0x1 ;  /* 0x0000000509e27211 */ /* 0x000fc400078608ff */
[----:B------:R-:W-:Y:S01]  /*128c0*/  LEA R79, R78, R69, 0x1 ;  /* 0x000000454e4f7211 */ /* 0x000fe200078e08ff */
[----:B------:R2:W-:Y:S01]  /*128d0*/  STG.E.U16 desc[UR4][R114.64], R17 ;  /* 0x0000001172007986 */ /* 0x0005e2000c101504 */
[----:B------:R-:W-:Y:S02]  /*128e0*/  PRMT R71, R52, 0x7632, R71 ;  /* 0x0000763234477816 */ /* 0x000fe40000000047 */
[----:B------:R-:W-:Y:S01]  /*128f0*/  LEA.HI.X.SX32 R227, R9, R68, 0x1, P3 ;  /* 0x0000004409e37211 */ /* 0x000fe200018f0eff */
[----:B------:R-:W-:Y:S01]  /*12900*/  STG.E.U16 desc[UR4][R116.64], R21 ;  /* 0x0000001574007986 */ /* 0x000fe2000c101504 */
[----:B0-----:R-:W-:Y:S01]  /*12910*/  PRMT R13, R53, 0x7632, R13 ;  /* 0x00007632350d7816 */ /* 0x001fe2000000000d */
[----:B------:R-:W-:Y:S01]  /*12920*/  IMAD R235, R78, 0x2, R79 ;  /* 0x000000024eeb7824 */ /* 0x000fe200078e024f */
[----:B------:R-:W-:Y:S01]  /*12930*/  LEA R232, P3, R79, R5, 0x1 ;  /* 0x000000054fe87211 */ /* 0x000fe200078608ff */
[----:B------:R-:W-:Y:S01]  /*12940*/  STG.E.U16 desc[UR4][R118.64], R48 ;  /* 0x0000003076007986 */ /* 0x000fe2000c101504 */
[----:B-1----:R-:W-:-:S02]  /*12950*/  PRMT R15, R54, 0x7632, R15 ;  /* 0x00007632360f7816 */ /* 0x002fc4000000000f */
[----:B------:R-:W-:Y:S01]  /*12960*/  LEA.HI.X.SX32 R233, R79, R68, 0x1, P3 ;  /* 0x000000444fe97211 */ /* 0x000fe200018f0eff */
[----:B------:R-:W-:Y:S01]  /*12970*/  STG.E.U16 desc[UR4][R120.64], R49 ;  /* 0x0000003178007986 */ /* 0x000fe2000c101504 */
[----:B--2---:R-:W-:Y:S02]  /*12980*/  PRMT R17, R55, 0x7632, R17 ;  /* 0x0000763237117816 */ /* 0x004fe40000000011 */
[----:B------:R-:W-:Y:S01]  /*12990*/  PRMT R79, R60, 0x7632, R79 ;  /* 0x000076323c4f7816 */ /* 0x000fe2000000004f */
[----:B------:R-:W-:Y:S01]  /*129a0*/  STG.E.U16 desc[UR4][R122.64], R50 ;  /* 0x000000327a007986 */ /* 0x000fe2000c101504 */
[----:B------:R-:W-:Y:S02]  /*129b0*/  PRMT R80, R61, 0x7632, R80 ;  /* 0x000076323d507816 */ /* 0x000fe40000000050 */
[----:B------:R-:W-:Y:S01]  /*129c0*/  PRMT R81, R62, 0x7632, R81 ;  /* 0x000076323e517816 */ /* 0x000fe20000000051 */
[----:B------:R-:W-:Y:S01]  /*129d0*/  STG.E.U16 desc[UR4][R124.64], R51 ;  /* 0x000000337c007986 */ /* 0x000fe2000c101504 */
[----:B------:R-:W-:-:S02]  /*129e0*/  PRMT R82, R63, 0x7632, R82 ;  /* 0x000076323f527816 */ /* 0x000fc40000000052 */
[-C--:B------:R-:W-:Y:S01]  /*129f0*/  LEA R218, P5, R219, R5.reuse, 0x1 ;  /* 0x00000005dbda7211 */ /* 0x080fe200078a08ff */
[----:B------:R-:W-:Y:S01]  /*12a00*/  STG.E.U16 desc[UR4][R126.64], R12 ;  /* 0x0000000c7e007986 */ /* 0x000fe2000c101504 */
[----:B------:R-:W-:Y:S02]  /*12a10*/  PRMT R87, R72, 0x7632, R87 ;  /* 0x0000763248577816 */ /* 0x000fe40000000057 */
[----:B------:R-:W-:Y:S01]  /*12a20*/  LEA R216, P4, R217, R5, 0x1 ;  /* 0x00000005d9d87211 */ /* 0x000fe200078808ff */
[----:B------:R-:W-:Y:S01]  /*12a30*/  STG.E.U16 desc[UR4][R128.64], R14 ;  /* 0x0000000e80007986 */ /* 0x000fe2000c101504 */
[----:B------:R-:W-:Y:S02]  /*12a40*/  PRMT R88, R73, 0x7632, R88 ;  /* 0x0000763249587816 */ /* 0x000fe40000000058 */
[----:B------:R-:W-:Y:S01]  /*12a50*/  LEA.HI.X.SX32 R219, R219, R68, 0x1, P5 ;  /* 0x00000044dbdb7211 */ /* 0x000fe200028f0eff */
[----:B------:R-:W-:Y:S01]  /*12a60*/  STG.E.U16 desc[UR4][R130.64], R16 ;  /* 0x0000001082007986 */ /* 0x000fe2000c101504 */
[----:B------:R-:W-:-:S02]  /*12a70*/  PRMT R89, R74, 0x7632, R89 ;  /* 0x000076324a597816 */ /* 0x000fc40000000059 */
[-C--:B------:R-:W-:Y:S01]  /*12a80*/  LEA R224, P5, R7, R5.reuse, 0x1 ;  /* 0x0000000507e07211 */ /* 0x080fe200078a08ff */
[----:B------:R-:W-:Y:S01]  /*12a90*/  STG.E.U16 desc[UR4][R132.64], R20 ;  /* 0x0000001484007986 */ /* 0x000fe2000c101504 */
[----:B------:R-:W-:Y:S02]  /*12aa0*/  PRMT R90, R75, 0x7632, R90 ;  /* 0x000076324b5a7816 */ /* 0x000fe4000000005a */
[-C--:B------:R-:W-:Y:S01]  /*12ab0*/  LEA.HI.X.SX32 R217, R217, R68.reuse, 0x1, P4 ;  /* 0x00000044d9d97211 */ /* 0x080fe200020f0eff */
[----:B------:R-:W-:Y:S01]  /*12ac0*/  STG.E.U16 desc[UR4][R134.64], R52 ;  /* 0x0000003486007986 */ /* 0x000fe2000c101504 */
[----:B------:R-:W-:Y:S02]  /*12ad0*/  LEA R222, P4, R223, R5, 0x1 ;  /* 0x00000005dfde7211 */ /* 0x000fe400078808ff */
[----:B------:R-:W-:Y:S01]  /*12ae0*/  LEA.HI.X.SX32 R225, R7, R68, 0x1, P5 ;  /* 0x0000004407e17211 */ /* 0x000fe200028f0eff */
[----:B------:R-:W-:Y:S01]  /*12af0*/  STG.E.U16 desc[UR4][R136.64], R53 ;  /* 0x0000003588007986 */ /* 0x000fe2000c101504 */
[----:B------:R-:W-:Y:S01]  /*12b00*/  IMAD R7, R78, 0x2, R235 ;  /* 0x000000024e077824 */ /* 0x000fe200078e02eb */
[----:B------:R-:W-:-:S02]  /*12b10*/  PRMT R95, R56, 0x7632, R95 ;  /* 0x00007632385f7816 */ /* 0x000fc4000000005f */
[----:B------:R-:W-:Y:S01]  /*12b20*/  STG.E.U16 desc[UR4][R138.64], R54 ;  /* 0x000000368a007986 */ /* 0x000fe2000c101504 */
[----:B------:R-:W-:Y:S01]  /*12b30*/  PRMT R96, R57, 0x7632, R96 ;  /* 0x0000763239607816 */ /* 0x000fe20000000060 */
[----:B------:R-:W-:Y:S01]  /*12b40*/  IMAD R239, R78, 0x2, R7 ;  /* 0x000000024eef7824 */ /* 0x000fe200078e0207 */
[-C--:B------:R-:W-:Y:S01]  /*12b50*/  LEA.HI.X.SX32 R223, R223, R68.reuse, 0x1, P4 ;  /* 0x00000044dfdf7211 */ /* 0x080fe200020f0eff */
[----:B------:R-:W-:Y:S01]  /*12b60*/  STG.E.U16 desc[UR4][R140.64], R55 ;  /* 0x000000378c007986 */ /* 0x000fe2000c101504 */
[----:B------:R-:W-:Y:S02]  /*12b70*/  PRMT R97, R58, 0x7632, R97 ;  /* 0x000076323a617816 */ /* 0x000fe40000000061 */
[-C--:B------:R-:W-:Y:S01]  /*12b80*/  LEA R228, P4, R11, R5.reuse, 0x1 ;  /* 0x000000050be47211 */ /* 0x080fe200078808ff */
[----:B------:R-:W-:Y:S01]  /*12b90*/  STG.E.U16 desc[UR4][R142.64], R71 ;  /* 0x000000478e007986 */ /* 0x000fe2000c101504 */
[----:B------:R-:W-:Y:S02]  /*12ba0*/  PRMT R98, R59, 0x7632, R98 ;  /* 0x000076323b627816 */ /* 0x000fe40000000062 */
[----:B------:R-:W-:Y:S01]  /*12bb0*/  LEA.HI.X.SX32 R229, R11, R68, 0x1, P4 ;  /* 0x000000440be57211 */ /* 0x000fe200020f0eff */
[----:B------:R-:W-:Y:S01]  /*12bc0*/  STG.E.U16 desc[UR4][R144.64], R13 ;  /* 0x0000000d90007986 */ /* 0x000fe2000c101504 */
[----:B------:R-:W-:Y:S01]  /*12bd0*/  LEA R230, P5, R69, R5, 0x1 ;  /* 0x0000000545e67211 */ /* 0x000fe200078a08ff */
[----:B------:R-:W-:Y:S01]  /*12be0*/  IMAD R11, R78, 0x2, R239 ;  /* 0x000000024e0b7824 */ /* 0x000fe200078e02ef */
[----:B------:R-:W-:Y:S01]  /*12bf0*/  PRMT R103, R44, 0x7632, R103 ;  /* 0x000076322c677816 */ /* 0x000fe20000000067 */
[----:B------:R-:W-:Y:S01]  /*12c00*/  STG.E.U16 desc[UR4][R146.64], R15 ;  /* 0x0000000f92007986 */ /* 0x000fe2000c101504 */
[----:B------:R-:W-:-:S02]  /*12c10*/  PRMT R104, R45, 0x7632, R104 ;  /* 0x000076322d687816 */ /* 0x000fc40000000068 */
[----:B------:R-:W-:Y:S01]  /*12c20*/  PRMT R105, R46, 0x7632, R105 ;  /* 0x000076322e697816 */ /* 0x000fe20000000069 */
[----:B------:R-:W-:Y:S01]  /*12c30*/  STG.E.U16 desc[UR4][R148.64], R17 ;  /* 0x0000001194007986 */ /* 0x000fe2000c101504 */
[----:B------:R-:W-:Y:S02]  /*12c40*/  PRMT R106, R47, 0x7632, R106 ;  /* 0x000076322f6a7816 */ /* 0x000fe4000000006a */
[----:B------:R-:W-:Y:S01]  /*12c50*/  LEA.HI.X.SX32 R231, R69, R68, 0x1, P5 ;  /* 0x0000004445e77211 */ /* 0x000fe200028f0eff */
[----:B------:R0:W1:Y:S01]  /*12c60*/  LDS.128 R20, [R0] ;  /* 0x0000000000147984 */ /* 0x0000620000000c00 */
[----:B------:R-:W-:Y:S02]  /*12c70*/  LEA R69, R78, R11, 0x1 ;  /* 0x0000000b4e457211 */ /* 0x000fe400078e08ff */
[-C--:B------:R-:W-:Y:S01]  /*12c80*/  LEA R234, P4, R235, R5.reuse, 0x1 ;  /* 0x00000005ebea7211 */ /* 0x080fe200078808ff */
[----:B------:R2:W-:Y:S01]  /*12c90*/  STG.E.U16 desc[UR4][R150.64], R60 ;  /* 0x0000003c96007986 */ /* 0x0005e2000c101504 */
[----:B------:R-:W-:Y:S01]  /*12ca0*/  PRMT R111, R64, 0x7632, R111 ;  /* 0x00007632406f7816 */ /* 0x000fe2000000006f */
[----:B------:R-:W-:Y:S01]  /*12cb0*/  IMAD R78, R78, 0x2, R69 ;  /* 0x000000024e4e7824 */ /* 0x000fe200078e0245 */
[----:B------:R-:W-:Y:S01]  /*12cc0*/  LEA R236, P5, R7, R5, 0x1 ;  /* 0x0000000507ec7211 */ /* 0x000fe200078a08ff */
[----:B------:R2:W-:Y:S01]  /*12cd0*/  STG.E.U16 desc[UR4][R152.64], R61 ;  /* 0x0000003d98007986 */ /* 0x0005e2000c101504 */
[----:B------:R-:W-:-:S02]  /*12ce0*/  PRMT R112, R65, 0x7632, R112 ;  /* 0x0000763241707816 */ /* 0x000fc40000000070 */
[----:B------:R-:W-:Y:S01]  /*12cf0*/  PRMT R113, R66, 0x7632, R113 ;  /* 0x0000763242717816 */ /* 0x000fe20000000071 */
[----:B------:R2:W-:Y:S01]  /*12d00*/  STG.E.U16 desc[UR4][R154.64], R62 ;  /* 0x0000003e9a007986 */ /* 0x0005e2000c101504 */
[----:B------:R-:W-:Y:S02]  /*12d10*/  PRMT R114, R67, 0x7632, R114 ;  /* 0x0000763243727816 */ /* 0x000fe40000000072 */
[-C--:B------:R-:W-:Y:S01]  /*12d20*/  LEA.HI.X.SX32 R235, R235, R68.reuse, 0x1, P4 ;  /* 0x00000044ebeb7211 */ /* 0x080fe200020f0eff */
[----:B------:R2:W-:Y:S01]  /*12d30*/  STG.E.U16 desc[UR4][R156.64], R63 ;  /* 0x0000003f9c007986 */ /* 0x0005e2000c101504 */
[-C--:B------:R-:W-:Y:S02]  /*12d40*/  LEA R8, P3, R239, R5.reuse, 0x1 ;  /* 0x00000005ef087211 */ /* 0x080fe400078608ff */
[----:B------:R-:W-:Y:S01]  /*12d50*/  LEA.HI.X.SX32 R237, R7, R68, 0x1, P5 ;  /* 0x0000004407ed7211 */ /* 0x000fe200028f0eff */
[----:B------:R2:W-:Y:S01]  /*12d60*/  STG.E.U16 desc[UR4][R158.64], R79 ;  /* 0x0000004f9e007986 */ /* 0x0005e2000c101504 */
[----:B------:R-:W-:-:S02]  /*12d70*/  LEA R6, P4, R11, R5, 0x1 ;  /* 0x000000050b067211 */ /* 0x000fc400078808ff */
[-C--:B------:R-:W-:Y:S01]  /*12d80*/  LEA R4, P5, R69, R5.reuse, 0x1 ;  /* 0x0000000545047211 */ /* 0x080fe200078a08ff */
[----:B------:R2:W-:Y:S01]  /*12d90*/  STG.E.U16 desc[UR4][R160.64], R80 ;  /* 0x00000050a0007986 */ /* 0x0005e2000c101504 */
[C---:B------:R-:W-:Y:S02]  /*12da0*/  LEA R10, P6, R78.reuse, R5, 0x1 ;  /* 0x000000054e0a7211 */ /* 0x040fe400078c08ff */
[-C--:B------:R-:W-:Y:S01]  /*12db0*/  LEA.HI.X.SX32 R9, R239, R68.reuse, 0x1, P3 ;  /* 0x00000044ef097211 */ /* 0x080fe200018f0eff */
[----:B------:R2:W-:Y:S01]  /*12dc0*/  STG.E.U16 desc[UR4][R162.64], R81 ;  /* 0x00000051a2007986 */ /* 0x0005e2000c101504 */
[-C--:B------:R-:W-:Y:S02]  /*12dd0*/  LEA.HI.X.SX32 R7, R11, R68.reuse, 0x1, P4 ;  /* 0x000000440b077211 */ /* 0x080fe400020f0eff */
[-C--:B------:R-:W-:Y:S01]  /*12de0*/  LEA.HI.X.SX32 R5, R69, R68.reuse, 0x1, P5 ;  /* 0x0000004445057211 */ /* 0x080fe200028f0eff */
[----:B------:R2:W-:Y:S01]  /*12df0*/  STG.E.U16 desc[UR4][R164.64], R82 ;  /* 0x00000052a4007986 */ /* 0x0005e2000c101504 */
[----:B------:R-:W-:-:S02]  /*12e00*/  LEA.HI.X.SX32 R11, R78, R68, 0x1, P6 ;  /* 0x000000444e0b7211 */ /* 0x000fc400030f0eff */
[----:B0-----:R-:W-:Y:S01]  /*12e10*/  FSEL R0, R77, -INF , P1 ;  /* 0xff8000004d007808 */ /* 0x001fe20000800000 */
[----:B------:R2:W-:Y:S01]  /*12e20*/  STG.E.U16 desc[UR4][R166.64], R72 ;  /* 0x00000048a6007986 */ /* 0x0005e2000c101504 */
[----:B------:R-:W-:-:S03]  /*12e30*/  FSEL R13, R76, -INF , P2 ;  /* 0xff8000004c0d7808 */ /* 0x000fc60001000000 */
[----:B------:R2:W-:Y:S01]  /*12e40*/  STG.E.U16 desc[UR4][R168.64], R73 ;  /* 0x00000049a8007986 */ /* 0x0005e2000c101504 */
[----:B-1----:R-:W-:Y:S01]  /*12e50*/  PRMT R14, R20, 0x7632, R14 ;  /* 0x00007632140e7816 */ /* 0x002fe2000000000e */
[----:B------:R-:W-:Y:S01]  /*12e60*/  FFMA R12, R0, 0.69314718246459960938, R19 ;  /* 0x3f317218000c7823 */ /* 0x000fe20000000013 */
[----:B------:R-:W-:Y:S01]  /*12e70*/  PRMT R15, R21, 0x7632, R15 ;  /* 0x00007632150f7816 */ /* 0x000fe2000000000f */
[----:B------:R2:W-:Y:S01]  /*12e80*/  STG.E.U16 desc[UR4][R170.64], R74 ;  /* 0x0000004aaa007986 */ /* 0x0005e2000c101504 */
[----:B------:R-:W-:Y:S01]  /*12e90*/  PRMT R16, R22, 0x7632, R16 ;  /* 0x0000763216107816 */ /* 0x000fe20000000010 */
[----:B------:R-:W-:Y:S01]  /*12ea0*/  FFMA R13, R13, 0.69314718246459960938, R18 ;  /* 0x3f3172180d0d7823 */ /* 0x000fe20000000012 */
[----:B------:R-:W-:Y:S01]  /*12eb0*/  PRMT R17, R23, 0x7632, R17 ;  /* 0x0000763217117816 */ /* 0x000fe20000000011 */
[----:B------:R2:W-:Y:S01]  /*12ec0*/  STG.E.U16 desc[UR4][R172.64], R75 ;  /* 0x0000004bac007986 */ /* 0x0005e2000c101504 */
[----:B------:R-:W0:Y:S03]  /*12ed0*/  LDC R0, c[0x0][0x27c] ;  /* 0x00009f00ff007b82 */ /* 0x000e260000000800 */
[----:B------:R2:W-:Y:S04]  /*12ee0*/  STG.E.U16 desc[UR4][R174.64], R87 ;  /* 0x00000057ae007986 */ /* 0x0005e8000c101504 */
        /* <DEDUP_REMOVED lines=34> */
[----:B------:R2:W-:Y:S01]  /*13110*/  STG.E.U16 desc[UR4][R10.64], R17 ;  /* 0x000000110a007986 */ /* 0x0005e2000c101504 */
[----:B------:R-:W-:Y:S06]  /*13120*/  BAR.SYNC.DEFER_BLOCKING 0x0 ;  /* 0x0000000000007b1d */ /* 0x000fec0000010000 */
[----:B------:R2:W-:Y:S02]  /*13130*/  STS.64 [R2], R12 ;  /* 0x0000000c02007388 */ /* 0x0005e40000000a00 */
[----:B------:R-:W-:Y:S06]  /*13140*/  BAR.SYNC.DEFER_BLOCKING 0x0 ;  /* 0x0000000000007b1d */ /* 0x000fec0000010000 */
[----:B0-----:R-:W-:Y:S05]  /*13150*/  @P0 EXIT ;  /* 0x000000000000094d */ /* 0x001fea0003800000 */
[----:B------:R-:W0:Y:S01]  /*13160*/  LDS R3, [R3] ;  /* 0x0000000003037984 */ /* 0x000e220000000800 */
[----:B--2---:R-:W1:Y:S01]  /*13170*/  LDC.64 R6, c[0x0][0x230] ;  /* 0x00008c00ff067b82 */ /* 0x004e620000000a00 */
[----:B------:R-:W-:Y:S02]  /*13180*/  IMAD R0, R241, R0, RZ ;  /* 0x00000000f1007224 */ /* 0x000fe400078e02ff */
[----:B------:R-:W-:Y:S02]  /*13190*/  IMAD.SHL.U32 R4, R238, 0x4, RZ ;  /* 0x00000004ee047824 */ /* 0x000fe400078e00ff */
[C---:B------:R-:W-:Y:S02]  /*131a0*/  IMAD.SHL.U32 R5, R0.reuse, 0x4, RZ ;  /* 0x0000000400057824 */ /* 0x040fe400078e00ff */
[----:B------:R-:W-:-:S04]  /*131b0*/  IMAD.HI R0, R0, 0x4, RZ ;  /* 0x0000000400007827 */ /* 0x000fc800078e02ff */
[----:B------:R-:W-:Y:S01]  /*131c0*/  IMAD.HI R2, R238, 0x4, RZ ;  /* 0x00000004ee027827 */ /* 0x000fe200078e02ff */
[----:B-1----:R-:W-:-:S04]  /*131d0*/  IADD3 R4, P0, P1, R4, R6, R5 ;  /* 0x0000000604047210 */ /* 0x002fc8000791e005 */
[----:B------:R-:W-:-:S05]  /*131e0*/  IADD3.X R5, R2, R7, R0, P0, P1 ;  /* 0x0000000702057210 */ /* 0x000fca00007e2400 */
[----:B0-----:R-:W-:Y:S01]  /*131f0*/  STG.E desc[UR4][R4.64], R3 ;  /* 0x0000000304007986 */ /* 0x001fe2000c101904 */
[----:B------:R-:W-:Y:S05]  /*13200*/  EXIT ;  /* 0x000000000000794d */ /* 0x000fea0003800000 */
.L_x_2:
[----:B------:R-:W-:-:S00]  /*13210*/  BRA `(.L_x_2) ;  /* 0xfffffffc00fc7947 */ /* 0x000fc0000383ffff */
[----:B------:R-:W-:-:S00]  /*13220*/  NOP ;  /* 0x0000000000007918 */ /* 0x000fc00000000000 */
        /* <DEDUP_REMOVED lines=13> */
.L_x_3:


//--------------------- .nv.global.init           --------------------------
	.section	.nv.global.init,"aw",@progbits
.nv.global.init:
	.type		_$_str,@object
	.size		_$_str,(.L_0 - _$_str)
_$_str:
        /*0000*/ 	.byte	0x5f, 0x5f, 0x43, 0x55, 0x44, 0x41, 0x5f, 0x46, 0x54, 0x5a, 0x00
.L_0:


//--------------------- .nv.shared.attn_fwd       --------------------------
	.section	.nv.shared.attn_fwd,"aw",@nobits
	.sectionflags	@""
	.align	16
	.zero		1024


//--------------------- .nv.shared.reserved.0     --------------------------
	.section	.nv.shared.reserved.0,"aw",@nobits
	.weak		__nv_reservedSMEM_offset_0_alias
	.size		__nv_reservedSMEM_offset_0_alias, 0, 0
	.other		__nv_reservedSMEM_offset_0_alias,@"STO_CUDA_RESERVED_SHARED STV_DEFAULT"
__nv_reservedSMEM_offset_0_alias:
	.zero		0


//--------------------- .nv.constant0.attn_fwd    --------------------------
	.section	.nv.constant0.attn_fwd,"a",@progbits
	.sectionflags	@""
	.align	4
.nv.constant0.attn_fwd:
	.zero		664


//--------------------- SYMBOLS --------------------------

	.type		.nv.reservedSmem.offset0,@object
	.size		.nv.reservedSmem.offset0,0x4
